//
// Generated by NVIDIA NVVM Compiler
//
// Compiler Build ID: CL-36424714
// Cuda compilation tools, release 13.0, V13.0.88
// Based on NVVM 20.0.0
//

.version 9.0
.target sm_100
.address_size 64

	// .globl	_ZN3cub18CUB_300001_SM_10006detail11EmptyKernelIvEEvv
// _ZZN3cub18CUB_300001_SM_10006detail6reduce28DeviceReduceSingleTileKernelINS2_10policy_hubIljN4cuda3std3__44plusIlEEE10Policy1000EN6thrust24THRUST_300001_SM_1000_NS18transform_iteratorI16is_positive_gainNSD_6detail15normal_iteratorINSD_10device_ptrIfEEEEllEEPljS9_llNS7_10__identityEEEvT0_T1_T2_T3_T4_T6_E12temp_storage has been demoted
// _ZZN3cub18CUB_300001_SM_10006detail6reduce18DeviceReduceKernelINS2_10policy_hubIljN4cuda3std3__44plusIlEEE10Policy1000EN6thrust24THRUST_300001_SM_1000_NS18transform_iteratorI16is_positive_gainNSD_6detail15normal_iteratorINSD_10device_ptrIfEEEEllEEjS9_lNS7_10__identityEEEvT0_PT3_T1_NS0_13GridEvenShareISQ_EET2_T4_E12temp_storage has been demoted
// _ZZN3cub18CUB_300001_SM_10006detail6reduce28DeviceReduceSingleTileKernelINS2_10policy_hubIljN4cuda3std3__44plusIlEEE10Policy1000EPlSC_iS9_llNS7_10__identityEEEvT0_T1_T2_T3_T4_T6_E12temp_storage has been demoted
// _ZZN3cub18CUB_300001_SM_10006detail6reduce28DeviceReduceSingleTileKernelINS2_10policy_hubIlyN4cuda3std3__44plusIlEEE10Policy1000EN6thrust24THRUST_300001_SM_1000_NS18transform_iteratorI16is_positive_gainNSD_6detail15normal_iteratorINSD_10device_ptrIfEEEEllEEPlyS9_llNS7_10__identityEEEvT0_T1_T2_T3_T4_T6_E12temp_storage has been demoted
// _ZZN3cub18CUB_300001_SM_10006detail6reduce18DeviceReduceKernelINS2_10policy_hubIlyN4cuda3std3__44plusIlEEE10Policy1000EN6thrust24THRUST_300001_SM_1000_NS18transform_iteratorI16is_positive_gainNSD_6detail15normal_iteratorINSD_10device_ptrIfEEEEllEEyS9_lNS7_10__identityEEEvT0_PT3_T1_NS0_13GridEvenShareISQ_EET2_T4_E12temp_storage has been demoted
// _ZZN3cub18CUB_300001_SM_10006detail6reduce28DeviceReduceSingleTileKernelINS2_10policy_hubIlyN4cuda3std3__44plusIlEEE10Policy1000EPlSC_iS9_llNS7_10__identityEEEvT0_T1_T2_T3_T4_T6_E12temp_storage has been demoted
// _ZZN3cub18CUB_300001_SM_10006detail6reduce28DeviceReduceSingleTileKernelINS2_10policy_hubIfjN4cuda3std3__44plusIfEEE10Policy1000EN6thrust24THRUST_300001_SM_1000_NS6detail15normal_iteratorINSD_10device_ptrIfEEEEPfjS9_ffNS7_10__identityEEEvT0_T1_T2_T3_T4_T6_E12temp_storage has been demoted
// _ZZN3cub18CUB_300001_SM_10006detail6reduce18DeviceReduceKernelINS2_10policy_hubIfjN4cuda3std3__44plusIfEEE10Policy1000EN6thrust24THRUST_300001_SM_1000_NS6detail15normal_iteratorINSD_10device_ptrIfEEEEjS9_fNS7_10__identityEEEvT0_PT3_T1_NS0_13GridEvenShareISN_EET2_T4_E12temp_storage has been demoted
// _ZZN3cub18CUB_300001_SM_10006detail6reduce28DeviceReduceSingleTileKernelINS2_10policy_hubIfjN4cuda3std3__44plusIfEEE10Policy1000EPfSC_iS9_ffNS7_10__identityEEEvT0_T1_T2_T3_T4_T6_E12temp_storage has been demoted
// _ZZN3cub18CUB_300001_SM_10006detail6reduce28DeviceReduceSingleTileKernelINS2_10policy_hubIfyN4cuda3std3__44plusIfEEE10Policy1000EN6thrust24THRUST_300001_SM_1000_NS6detail15normal_iteratorINSD_10device_ptrIfEEEEPfyS9_ffNS7_10__identityEEEvT0_T1_T2_T3_T4_T6_E12temp_storage has been demoted
// _ZZN3cub18CUB_300001_SM_10006detail6reduce18DeviceReduceKernelINS2_10policy_hubIfyN4cuda3std3__44plusIfEEE10Policy1000EN6thrust24THRUST_300001_SM_1000_NS6detail15normal_iteratorINSD_10device_ptrIfEEEEyS9_fNS7_10__identityEEEvT0_PT3_T1_NS0_13GridEvenShareISN_EET2_T4_E12temp_storage has been demoted
// _ZZN3cub18CUB_300001_SM_10006detail6reduce28DeviceReduceSingleTileKernelINS2_10policy_hubIfyN4cuda3std3__44plusIfEEE10Policy1000EPfSC_iS9_ffNS7_10__identityEEEvT0_T1_T2_T3_T4_T6_E12temp_storage has been demoted
.global .align 1 .b8 _ZN34_INTERNAL_3ed07db6_4_k_cu_d94e85f94cuda3std3__45__cpo5beginE[1];
.global .align 1 .b8 _ZN34_INTERNAL_3ed07db6_4_k_cu_d94e85f94cuda3std3__45__cpo3endE[1];
.global .align 1 .b8 _ZN34_INTERNAL_3ed07db6_4_k_cu_d94e85f94cuda3std3__45__cpo6cbeginE[1];
.global .align 1 .b8 _ZN34_INTERNAL_3ed07db6_4_k_cu_d94e85f94cuda3std3__45__cpo4cendE[1];
.global .align 1 .b8 _ZN34_INTERNAL_3ed07db6_4_k_cu_d94e85f94cuda3std3__45__cpo6rbeginE[1];
.global .align 1 .b8 _ZN34_INTERNAL_3ed07db6_4_k_cu_d94e85f94cuda3std3__45__cpo4rendE[1];
.global .align 1 .b8 _ZN34_INTERNAL_3ed07db6_4_k_cu_d94e85f94cuda3std3__45__cpo7crbeginE[1];
.global .align 1 .b8 _ZN34_INTERNAL_3ed07db6_4_k_cu_d94e85f94cuda3std3__45__cpo5crendE[1];
.global .align 1 .b8 _ZN34_INTERNAL_3ed07db6_4_k_cu_d94e85f94cuda3std3__436_GLOBAL__N__3ed07db6_4_k_cu_d94e85f96ignoreE[1];
.global .align 1 .b8 _ZN34_INTERNAL_3ed07db6_4_k_cu_d94e85f94cuda3std3__419piecewise_constructE[1];
.global .align 1 .b8 _ZN34_INTERNAL_3ed07db6_4_k_cu_d94e85f94cuda3std3__48in_placeE[1];
.global .align 1 .b8 _ZN34_INTERNAL_3ed07db6_4_k_cu_d94e85f94cuda3std3__420unreachable_sentinelE[1];
.global .align 1 .b8 _ZN34_INTERNAL_3ed07db6_4_k_cu_d94e85f94cuda3std3__47nulloptE[1];
.global .align 1 .b8 _ZN34_INTERNAL_3ed07db6_4_k_cu_d94e85f94cuda3std3__48unexpectE[1];
.global .align 1 .b8 _ZN34_INTERNAL_3ed07db6_4_k_cu_d94e85f94cuda3std6ranges3__45__cpo4swapE[1];
.global .align 1 .b8 _ZN34_INTERNAL_3ed07db6_4_k_cu_d94e85f94cuda3std6ranges3__45__cpo9iter_moveE[1];
.global .align 1 .b8 _ZN34_INTERNAL_3ed07db6_4_k_cu_d94e85f94cuda3std6ranges3__45__cpo5beginE[1];
.global .align 1 .b8 _ZN34_INTERNAL_3ed07db6_4_k_cu_d94e85f94cuda3std6ranges3__45__cpo3endE[1];
.global .align 1 .b8 _ZN34_INTERNAL_3ed07db6_4_k_cu_d94e85f94cuda3std6ranges3__45__cpo6cbeginE[1];
.global .align 1 .b8 _ZN34_INTERNAL_3ed07db6_4_k_cu_d94e85f94cuda3std6ranges3__45__cpo4cendE[1];
.global .align 1 .b8 _ZN34_INTERNAL_3ed07db6_4_k_cu_d94e85f94cuda3std6ranges3__45__cpo7advanceE[1];
.global .align 1 .b8 _ZN34_INTERNAL_3ed07db6_4_k_cu_d94e85f94cuda3std6ranges3__45__cpo9iter_swapE[1];
.global .align 1 .b8 _ZN34_INTERNAL_3ed07db6_4_k_cu_d94e85f94cuda3std6ranges3__45__cpo4nextE[1];
.global .align 1 .b8 _ZN34_INTERNAL_3ed07db6_4_k_cu_d94e85f94cuda3std6ranges3__45__cpo4prevE[1];
.global .align 1 .b8 _ZN34_INTERNAL_3ed07db6_4_k_cu_d94e85f94cuda3std6ranges3__45__cpo4dataE[1];
.global .align 1 .b8 _ZN34_INTERNAL_3ed07db6_4_k_cu_d94e85f94cuda3std6ranges3__45__cpo5cdataE[1];
.global .align 1 .b8 _ZN34_INTERNAL_3ed07db6_4_k_cu_d94e85f94cuda3std6ranges3__45__cpo4sizeE[1];
.global .align 1 .b8 _ZN34_INTERNAL_3ed07db6_4_k_cu_d94e85f94cuda3std6ranges3__45__cpo5ssizeE[1];
.global .align 1 .b8 _ZN34_INTERNAL_3ed07db6_4_k_cu_d94e85f94cuda3std6ranges3__45__cpo8distanceE[1];
.global .align 1 .b8 _ZN34_INTERNAL_3ed07db6_4_k_cu_d94e85f96thrust24THRUST_300001_SM_1000_NS8cuda_cub3parE[1];
.global .align 1 .b8 _ZN34_INTERNAL_3ed07db6_4_k_cu_d94e85f96thrust24THRUST_300001_SM_1000_NS8cuda_cub10par_nosyncE[1];
.global .align 1 .b8 _ZN34_INTERNAL_3ed07db6_4_k_cu_d94e85f96thrust24THRUST_300001_SM_1000_NS6system6detail10sequential3seqE[1];
.global .align 1 .b8 _ZN34_INTERNAL_3ed07db6_4_k_cu_d94e85f96thrust24THRUST_300001_SM_1000_NS12placeholders2_1E[1];
.global .align 1 .b8 _ZN34_INTERNAL_3ed07db6_4_k_cu_d94e85f96thrust24THRUST_300001_SM_1000_NS12placeholders2_2E[1];
.global .align 1 .b8 _ZN34_INTERNAL_3ed07db6_4_k_cu_d94e85f96thrust24THRUST_300001_SM_1000_NS12placeholders2_3E[1];
.global .align 1 .b8 _ZN34_INTERNAL_3ed07db6_4_k_cu_d94e85f96thrust24THRUST_300001_SM_1000_NS12placeholders2_4E[1];
.global .align 1 .b8 _ZN34_INTERNAL_3ed07db6_4_k_cu_d94e85f96thrust24THRUST_300001_SM_1000_NS12placeholders2_5E[1];
.global .align 1 .b8 _ZN34_INTERNAL_3ed07db6_4_k_cu_d94e85f96thrust24THRUST_300001_SM_1000_NS12placeholders2_6E[1];
.global .align 1 .b8 _ZN34_INTERNAL_3ed07db6_4_k_cu_d94e85f96thrust24THRUST_300001_SM_1000_NS12placeholders2_7E[1];
.global .align 1 .b8 _ZN34_INTERNAL_3ed07db6_4_k_cu_d94e85f96thrust24THRUST_300001_SM_1000_NS12placeholders2_8E[1];
.global .align 1 .b8 _ZN34_INTERNAL_3ed07db6_4_k_cu_d94e85f96thrust24THRUST_300001_SM_1000_NS12placeholders2_9E[1];
.global .align 1 .b8 _ZN34_INTERNAL_3ed07db6_4_k_cu_d94e85f96thrust24THRUST_300001_SM_1000_NS12placeholders3_10E[1];
.global .align 1 .b8 _ZN34_INTERNAL_3ed07db6_4_k_cu_d94e85f96thrust24THRUST_300001_SM_1000_NS3seqE[1];

.visible .entry _ZN3cub18CUB_300001_SM_10006detail11EmptyKernelIvEEvv()
{


	ret;

}
	// .globl	_ZN3cub18CUB_300001_SM_10006detail8for_each13static_kernelINS2_12policy_hub_t12policy_500_tEmN6thrust24THRUST_300001_SM_1000_NS8cuda_cub20__uninitialized_fill7functorINS7_10device_ptrIfEEfEEEEvT0_T1_
.visible .entry _ZN3cub18CUB_300001_SM_10006detail8for_each13static_kernelINS2_12policy_hub_t12policy_500_tEmN6thrust24THRUST_300001_SM_1000_NS8cuda_cub20__uninitialized_fill7functorINS7_10device_ptrIfEEfEEEEvT0_T1_(
	.param .u64 _ZN3cub18CUB_300001_SM_10006detail8for_each13static_kernelINS2_12policy_hub_t12policy_500_tEmN6thrust24THRUST_300001_SM_1000_NS8cuda_cub20__uninitialized_fill7functorINS7_10device_ptrIfEEfEEEEvT0_T1__param_0,
	.param .align 8 .b8 _ZN3cub18CUB_300001_SM_10006detail8for_each13static_kernelINS2_12policy_hub_t12policy_500_tEmN6thrust24THRUST_300001_SM_1000_NS8cuda_cub20__uninitialized_fill7functorINS7_10device_ptrIfEEfEEEEvT0_T1__param_1[16]
)
.maxntid 256
{
	.reg .pred 	%p<4>;
	.reg .b16 	%rs<5>;
	.reg .b32 	%r<10>;
	.reg .b32 	%f<3>;
	.reg .b64 	%rd<16>;

	ld.param.f32 	%f2, [_ZN3cub18CUB_300001_SM_10006detail8for_each13static_kernelINS2_12policy_hub_t12policy_500_tEmN6thrust24THRUST_300001_SM_1000_NS8cuda_cub20__uninitialized_fill7functorINS7_10device_ptrIfEEfEEEEvT0_T1__param_1+8];
	ld.param.u64 	%rd4, [_ZN3cub18CUB_300001_SM_10006detail8for_each13static_kernelINS2_12policy_hub_t12policy_500_tEmN6thrust24THRUST_300001_SM_1000_NS8cuda_cub20__uninitialized_fill7functorINS7_10device_ptrIfEEfEEEEvT0_T1__param_1];
	ld.param.u64 	%rd5, [_ZN3cub18CUB_300001_SM_10006detail8for_each13static_kernelINS2_12policy_hub_t12policy_500_tEmN6thrust24THRUST_300001_SM_1000_NS8cuda_cub20__uninitialized_fill7functorINS7_10device_ptrIfEEfEEEEvT0_T1__param_0];
	mov.u32 	%r7, %ctaid.x;
	mul.wide.u32 	%rd1, %r7, 512;
	sub.s64 	%rd2, %rd5, %rd1;
	setp.lt.u64 	%p1, %rd2, 512;
	@%p1 bra 	$L__BB1_2;
	mov.u32 	%r9, %tid.x;
	cvta.to.global.u64 	%rd11, %rd4;
	cvt.u64.u32 	%rd12, %r9;
	add.s64 	%rd13, %rd1, %rd12;
	shl.b64 	%rd14, %rd13, 2;
	add.s64 	%rd15, %rd11, %rd14;
	st.global.f32 	[%rd15], %f2;
	st.global.f32 	[%rd15+1024], %f2;
	bra.uni 	$L__BB1_6;
$L__BB1_2:
	cvta.to.global.u64 	%rd6, %rd4;
	mov.u32 	%r1, %tid.x;
	cvt.u64.u32 	%rd7, %r1;
	setp.le.u64 	%p2, %rd2, %rd7;
	add.s64 	%rd8, %rd1, %rd7;
	shl.b64 	%rd9, %rd8, 2;
	add.s64 	%rd3, %rd6, %rd9;
	@%p2 bra 	$L__BB1_4;
	st.global.f32 	[%rd3], %f2;
$L__BB1_4:
	add.s32 	%r8, %r1, 256;
	cvt.u64.u32 	%rd10, %r8;
	setp.le.u64 	%p3, %rd2, %rd10;
	@%p3 bra 	$L__BB1_6;
	st.global.f32 	[%rd3+1024], %f2;
$L__BB1_6:
	ret;

}
	// .globl	_ZN3cub18CUB_300001_SM_10006detail8for_each13static_kernelINS2_12policy_hub_t12policy_500_tElN6thrust24THRUST_300001_SM_1000_NS8cuda_cub11__transform17unary_transform_fINS7_6detail15normal_iteratorINS7_10device_ptrIfEEEESF_NS9_14no_stencil_tagENS8_9__replace10constant_fIfEE16is_negative_gainEEEEvT0_T1_
.visible .entry _ZN3cub18CUB_300001_SM_10006detail8for_each13static_kernelINS2_12policy_hub_t12policy_500_tElN6thrust24THRUST_300001_SM_1000_NS8cuda_cub11__transform17unary_transform_fINS7_6detail15normal_iteratorINS7_10device_ptrIfEEEESF_NS9_14no_stencil_tagENS8_9__replace10constant_fIfEE16is_negative_gainEEEEvT0_T1_(
	.param .u64 _ZN3cub18CUB_300001_SM_10006detail8for_each13static_kernelINS2_12policy_hub_t12policy_500_tElN6thrust24THRUST_300001_SM_1000_NS8cuda_cub11__transform17unary_transform_fINS7_6detail15normal_iteratorINS7_10device_ptrIfEEEESF_NS9_14no_stencil_tagENS8_9__replace10constant_fIfEE16is_negative_gainEEEEvT0_T1__param_0,
	.param .align 8 .b8 _ZN3cub18CUB_300001_SM_10006detail8for_each13static_kernelINS2_12policy_hub_t12policy_500_tElN6thrust24THRUST_300001_SM_1000_NS8cuda_cub11__transform17unary_transform_fINS7_6detail15normal_iteratorINS7_10device_ptrIfEEEESF_NS9_14no_stencil_tagENS8_9__replace10constant_fIfEE16is_negative_gainEEEEvT0_T1__param_1[24]
)
.maxntid 256
{
	.reg .pred 	%p<8>;
	.reg .b16 	%rs<5>;
	.reg .b32 	%r<11>;
	.reg .b32 	%f<8>;
	.reg .b64 	%rd<28>;

	ld.param.f32 	%f3, [_ZN3cub18CUB_300001_SM_10006detail8for_each13static_kernelINS2_12policy_hub_t12policy_500_tElN6thrust24THRUST_300001_SM_1000_NS8cuda_cub11__transform17unary_transform_fINS7_6detail15normal_iteratorINS7_10device_ptrIfEEEESF_NS9_14no_stencil_tagENS8_9__replace10constant_fIfEE16is_negative_gainEEEEvT0_T1__param_1+16];
	ld.param.u64 	%rd12, [_ZN3cub18CUB_300001_SM_10006detail8for_each13static_kernelINS2_12policy_hub_t12policy_500_tElN6thrust24THRUST_300001_SM_1000_NS8cuda_cub11__transform17unary_transform_fINS7_6detail15normal_iteratorINS7_10device_ptrIfEEEESF_NS9_14no_stencil_tagENS8_9__replace10constant_fIfEE16is_negative_gainEEEEvT0_T1__param_1+8];
	ld.param.u64 	%rd11, [_ZN3cub18CUB_300001_SM_10006detail8for_each13static_kernelINS2_12policy_hub_t12policy_500_tElN6thrust24THRUST_300001_SM_1000_NS8cuda_cub11__transform17unary_transform_fINS7_6detail15normal_iteratorINS7_10device_ptrIfEEEESF_NS9_14no_stencil_tagENS8_9__replace10constant_fIfEE16is_negative_gainEEEEvT0_T1__param_1];
	ld.param.u64 	%rd13, [_ZN3cub18CUB_300001_SM_10006detail8for_each13static_kernelINS2_12policy_hub_t12policy_500_tElN6thrust24THRUST_300001_SM_1000_NS8cuda_cub11__transform17unary_transform_fINS7_6detail15normal_iteratorINS7_10device_ptrIfEEEESF_NS9_14no_stencil_tagENS8_9__replace10constant_fIfEE16is_negative_gainEEEEvT0_T1__param_0];
	mov.u32 	%r6, %ctaid.x;
	mul.wide.u32 	%rd1, %r6, 512;
	sub.s64 	%rd2, %rd13, %rd1;
	setp.lt.s64 	%p1, %rd2, 512;
	@%p1 bra 	$L__BB2_5;
	cvta.to.global.u64 	%rd23, %rd11;
	cvta.to.global.u64 	%rd24, %rd12;
	mov.u32 	%r10, %tid.x;
	cvt.u64.u32 	%rd25, %r10;
	add.s64 	%rd26, %rd1, %rd25;
	shl.b64 	%rd27, %rd26, 2;
	add.s64 	%rd3, %rd23, %rd27;
	ld.global.f32 	%f6, [%rd3];
	setp.geu.f32 	%p6, %f6, 0f00000000;
	add.s64 	%rd4, %rd24, %rd27;
	@%p6 bra 	$L__BB2_3;
	st.global.f32 	[%rd4], %f3;
$L__BB2_3:
	ld.global.f32 	%f7, [%rd3+1024];
	setp.geu.f32 	%p7, %f7, 0f00000000;
	@%p7 bra 	$L__BB2_11;
	st.global.f32 	[%rd4+1024], %f3;
	bra.uni 	$L__BB2_11;
$L__BB2_5:
	cvta.to.global.u64 	%rd5, %rd11;
	cvta.to.global.u64 	%rd6, %rd12;
	mov.u32 	%r7, %tid.x;
	cvt.s64.s32 	%rd7, %rd2;
	cvt.u64.u32 	%rd8, %r7;
	setp.le.s64 	%p2, %rd7, %rd8;
	@%p2 bra 	$L__BB2_8;
	add.s64 	%rd9, %rd1, %rd8;
	shl.b64 	%rd14, %rd9, 2;
	add.s64 	%rd15, %rd5, %rd14;
	ld.global.f32 	%f4, [%rd15];
	setp.geu.f32 	%p3, %f4, 0f00000000;
	@%p3 bra 	$L__BB2_8;
	add.s64 	%rd17, %rd6, %rd14;
	st.global.f32 	[%rd17], %f3;
$L__BB2_8:
	cvt.u32.u64 	%r8, %rd8;
	add.s32 	%r9, %r8, 256;
	cvt.u64.u32 	%rd18, %r9;
	setp.le.s64 	%p4, %rd7, %rd18;
	@%p4 bra 	$L__BB2_11;
	add.s64 	%rd10, %rd1, %rd8;
	shl.b64 	%rd19, %rd10, 2;
	add.s64 	%rd20, %rd5, %rd19;
	ld.global.f32 	%f5, [%rd20+1024];
	setp.geu.f32 	%p5, %f5, 0f00000000;
	@%p5 bra 	$L__BB2_11;
	add.s64 	%rd22, %rd6, %rd19;
	st.global.f32 	[%rd22+1024], %f3;
$L__BB2_11:
	ret;

}
	// .globl	_ZN3cub18CUB_300001_SM_10006detail9transform16transform_kernelINS2_10policy_hubILb1EN4cuda3std3__45tupleIJN6thrust24THRUST_300001_SM_1000_NS6detail15normal_iteratorINSA_10device_ptrIfEEEESF_EEEE10policy1000Ei18daily_gain_functorSF_JPfSK_EEEvT0_iT1_T2_DpNS2_10kernel_argIT3_EE
.visible .entry _ZN3cub18CUB_300001_SM_10006detail9transform16transform_kernelINS2_10policy_hubILb1EN4cuda3std3__45tupleIJN6thrust24THRUST_300001_SM_1000_NS6detail15normal_iteratorINSA_10device_ptrIfEEEESF_EEEE10policy1000Ei18daily_gain_functorSF_JPfSK_EEEvT0_iT1_T2_DpNS2_10kernel_argIT3_EE(
	.param .u32 _ZN3cub18CUB_300001_SM_10006detail9transform16transform_kernelINS2_10policy_hubILb1EN4cuda3std3__45tupleIJN6thrust24THRUST_300001_SM_1000_NS6detail15normal_iteratorINSA_10device_ptrIfEEEESF_EEEE10policy1000Ei18daily_gain_functorSF_JPfSK_EEEvT0_iT1_T2_DpNS2_10kernel_argIT3_EE_param_0,
	.param .u32 _ZN3cub18CUB_300001_SM_10006detail9transform16transform_kernelINS2_10policy_hubILb1EN4cuda3std3__45tupleIJN6thrust24THRUST_300001_SM_1000_NS6detail15normal_iteratorINSA_10device_ptrIfEEEESF_EEEE10policy1000Ei18daily_gain_functorSF_JPfSK_EEEvT0_iT1_T2_DpNS2_10kernel_argIT3_EE_param_1,
	.param .align 1 .b8 _ZN3cub18CUB_300001_SM_10006detail9transform16transform_kernelINS2_10policy_hubILb1EN4cuda3std3__45tupleIJN6thrust24THRUST_300001_SM_1000_NS6detail15normal_iteratorINSA_10device_ptrIfEEEESF_EEEE10policy1000Ei18daily_gain_functorSF_JPfSK_EEEvT0_iT1_T2_DpNS2_10kernel_argIT3_EE_param_2[1],
	.param .align 8 .b8 _ZN3cub18CUB_300001_SM_10006detail9transform16transform_kernelINS2_10policy_hubILb1EN4cuda3std3__45tupleIJN6thrust24THRUST_300001_SM_1000_NS6detail15normal_iteratorINSA_10device_ptrIfEEEESF_EEEE10policy1000Ei18daily_gain_functorSF_JPfSK_EEEvT0_iT1_T2_DpNS2_10kernel_argIT3_EE_param_3[8],
	.param .align 8 .b8 _ZN3cub18CUB_300001_SM_10006detail9transform16transform_kernelINS2_10policy_hubILb1EN4cuda3std3__45tupleIJN6thrust24THRUST_300001_SM_1000_NS6detail15normal_iteratorINSA_10device_ptrIfEEEESF_EEEE10policy1000Ei18daily_gain_functorSF_JPfSK_EEEvT0_iT1_T2_DpNS2_10kernel_argIT3_EE_param_4[16],
	.param .align 8 .b8 _ZN3cub18CUB_300001_SM_10006detail9transform16transform_kernelINS2_10policy_hubILb1EN4cuda3std3__45tupleIJN6thrust24THRUST_300001_SM_1000_NS6detail15normal_iteratorINSA_10device_ptrIfEEEESF_EEEE10policy1000Ei18daily_gain_functorSF_JPfSK_EEEvT0_iT1_T2_DpNS2_10kernel_argIT3_EE_param_5[16]
)
.maxntid 128
{
	.reg .pred 	%p<38>;
	.reg .b32 	%r<87>;
	.reg .b32 	%f<133>;
	.reg .b64 	%rd<99>;

	ld.param.u32 	%r52, [_ZN3cub18CUB_300001_SM_10006detail9transform16transform_kernelINS2_10policy_hubILb1EN4cuda3std3__45tupleIJN6thrust24THRUST_300001_SM_1000_NS6detail15normal_iteratorINSA_10device_ptrIfEEEESF_EEEE10policy1000Ei18daily_gain_functorSF_JPfSK_EEEvT0_iT1_T2_DpNS2_10kernel_argIT3_EE_param_0];
	ld.param.u64 	%rd29, [_ZN3cub18CUB_300001_SM_10006detail9transform16transform_kernelINS2_10policy_hubILb1EN4cuda3std3__45tupleIJN6thrust24THRUST_300001_SM_1000_NS6detail15normal_iteratorINSA_10device_ptrIfEEEESF_EEEE10policy1000Ei18daily_gain_functorSF_JPfSK_EEEvT0_iT1_T2_DpNS2_10kernel_argIT3_EE_param_5];
	ld.param.u64 	%rd30, [_ZN3cub18CUB_300001_SM_10006detail9transform16transform_kernelINS2_10policy_hubILb1EN4cuda3std3__45tupleIJN6thrust24THRUST_300001_SM_1000_NS6detail15normal_iteratorINSA_10device_ptrIfEEEESF_EEEE10policy1000Ei18daily_gain_functorSF_JPfSK_EEEvT0_iT1_T2_DpNS2_10kernel_argIT3_EE_param_4];
	ld.param.u64 	%rd31, [_ZN3cub18CUB_300001_SM_10006detail9transform16transform_kernelINS2_10policy_hubILb1EN4cuda3std3__45tupleIJN6thrust24THRUST_300001_SM_1000_NS6detail15normal_iteratorINSA_10device_ptrIfEEEESF_EEEE10policy1000Ei18daily_gain_functorSF_JPfSK_EEEvT0_iT1_T2_DpNS2_10kernel_argIT3_EE_param_3];
	ld.param.u32 	%r51, [_ZN3cub18CUB_300001_SM_10006detail9transform16transform_kernelINS2_10policy_hubILb1EN4cuda3std3__45tupleIJN6thrust24THRUST_300001_SM_1000_NS6detail15normal_iteratorINSA_10device_ptrIfEEEESF_EEEE10policy1000Ei18daily_gain_functorSF_JPfSK_EEEvT0_iT1_T2_DpNS2_10kernel_argIT3_EE_param_1];
	cvta.to.global.u64 	%rd1, %rd31;
	cvta.to.global.u64 	%rd2, %rd30;
	cvta.to.global.u64 	%rd3, %rd29;
	shl.b32 	%r1, %r51, 7;
	mov.u32 	%r53, %ctaid.x;
	mul.lo.s32 	%r2, %r1, %r53;
	sub.s32 	%r3, %r52, %r2;
	min.s32 	%r4, %r1, %r3;
	shl.b32 	%r5, %r4, 2;
	mov.u32 	%r6, %tid.x;
	shl.b32 	%r75, %r6, 7;
	setp.ge.s32 	%p1, %r75, %r5;
	@%p1 bra 	$L__BB3_5;
	mul.wide.u32 	%rd4, %r6, 128;
	add.s64 	%rd32, %rd2, %rd4;
	mul.wide.s32 	%rd5, %r2, 4;
	add.s64 	%rd96, %rd32, %rd5;
	mov.u32 	%r74, %r75;
$L__BB3_2:
	.pragma "nounroll";
	// begin inline asm
	prefetch.global.L2 [%rd96];
	// end inline asm
	add.s32 	%r74, %r74, 16384;
	add.s64 	%rd96, %rd96, 16384;
	setp.lt.s32 	%p2, %r74, %r5;
	@%p2 bra 	$L__BB3_2;
	add.s64 	%rd34, %rd3, %rd4;
	add.s64 	%rd97, %rd34, %rd5;
$L__BB3_4:
	.pragma "nounroll";
	// begin inline asm
	prefetch.global.L2 [%rd97];
	// end inline asm
	add.s32 	%r75, %r75, 16384;
	add.s64 	%rd97, %rd97, 16384;
	setp.lt.s32 	%p3, %r75, %r5;
	@%p3 bra 	$L__BB3_4;
$L__BB3_5:
	mul.wide.s32 	%rd98, %r2, 4;
	add.s64 	%rd12, %rd2, %rd98;
	add.s64 	%rd13, %rd3, %rd98;
	add.s64 	%rd14, %rd1, %rd98;
	setp.gt.s32 	%p4, %r1, %r3;
	@%p4 bra 	$L__BB3_19;
	setp.lt.s32 	%p5, %r51, 1;
	@%p5 bra 	$L__BB3_60;
	and.b32  	%r12, %r51, 15;
	setp.lt.u32 	%p6, %r51, 16;
	mov.b32 	%r82, 0;
	@%p6 bra 	$L__BB3_10;
	and.b32  	%r82, %r51, 2147483632;
	neg.s32 	%r77, %r82;
	add.s64 	%rd37, %rd98, 1536;
	add.s32 	%r76, %r6, 1152;
	add.s64 	%rd16, %rd3, %rd37;
	add.s64 	%rd17, %rd1, %rd37;
	mul.wide.u32 	%rd38, %r6, 4;
	add.s64 	%rd39, %rd38, %rd2;
	add.s64 	%rd18, %rd39, 4096;
	add.s64 	%rd40, %rd38, 2048;
	add.s64 	%rd19, %rd3, %rd40;
	add.s64 	%rd20, %rd1, %rd40;
$L__BB3_9:
	.pragma "nounroll";
	mul.wide.s32 	%rd41, %r76, 4;
	mul.wide.s32 	%rd42, %r2, 4;
	add.s64 	%rd43, %rd42, %rd2;
	add.s64 	%rd44, %rd43, %rd41;
	add.s64 	%rd45, %rd16, %rd41;
	add.s64 	%rd46, %rd17, %rd41;
	add.s64 	%rd47, %rd18, %rd98;
	add.s64 	%rd48, %rd19, %rd98;
	ld.global.f32 	%f1, [%rd47+-4096];
	ld.global.f32 	%f2, [%rd48+-2048];
	sub.f32 	%f3, %f1, %f2;
	add.s64 	%rd49, %rd20, %rd98;
	st.global.f32 	[%rd49+-2048], %f3;
	ld.global.f32 	%f4, [%rd47+-3584];
	ld.global.f32 	%f5, [%rd48+-1536];
	sub.f32 	%f6, %f4, %f5;
	st.global.f32 	[%rd49+-1536], %f6;
	ld.global.f32 	%f7, [%rd47+-3072];
	ld.global.f32 	%f8, [%rd48+-1024];
	sub.f32 	%f9, %f7, %f8;
	st.global.f32 	[%rd49+-1024], %f9;
	ld.global.f32 	%f10, [%rd47+-2560];
	ld.global.f32 	%f11, [%rd48+-512];
	sub.f32 	%f12, %f10, %f11;
	st.global.f32 	[%rd49+-512], %f12;
	ld.global.f32 	%f13, [%rd47+-2048];
	ld.global.f32 	%f14, [%rd48];
	sub.f32 	%f15, %f13, %f14;
	st.global.f32 	[%rd49], %f15;
	ld.global.f32 	%f16, [%rd47+-1536];
	ld.global.f32 	%f17, [%rd48+512];
	sub.f32 	%f18, %f16, %f17;
	st.global.f32 	[%rd49+512], %f18;
	ld.global.f32 	%f19, [%rd47+-1024];
	ld.global.f32 	%f20, [%rd48+1024];
	sub.f32 	%f21, %f19, %f20;
	st.global.f32 	[%rd49+1024], %f21;
	ld.global.f32 	%f22, [%rd47+-512];
	ld.global.f32 	%f23, [%rd48+1536];
	sub.f32 	%f24, %f22, %f23;
	st.global.f32 	[%rd49+1536], %f24;
	ld.global.f32 	%f25, [%rd47];
	ld.global.f32 	%f26, [%rd48+2048];
	sub.f32 	%f27, %f25, %f26;
	st.global.f32 	[%rd49+2048], %f27;
	ld.global.f32 	%f28, [%rd44];
	ld.global.f32 	%f29, [%rd45+-1536];
	sub.f32 	%f30, %f28, %f29;
	st.global.f32 	[%rd46+-1536], %f30;
	ld.global.f32 	%f31, [%rd44+512];
	ld.global.f32 	%f32, [%rd45+-1024];
	sub.f32 	%f33, %f31, %f32;
	st.global.f32 	[%rd46+-1024], %f33;
	ld.global.f32 	%f34, [%rd44+1024];
	ld.global.f32 	%f35, [%rd45+-512];
	sub.f32 	%f36, %f34, %f35;
	st.global.f32 	[%rd46+-512], %f36;
	ld.global.f32 	%f37, [%rd44+1536];
	ld.global.f32 	%f38, [%rd45];
	sub.f32 	%f39, %f37, %f38;
	st.global.f32 	[%rd46], %f39;
	ld.global.f32 	%f40, [%rd44+2048];
	ld.global.f32 	%f41, [%rd45+512];
	sub.f32 	%f42, %f40, %f41;
	st.global.f32 	[%rd46+512], %f42;
	ld.global.f32 	%f43, [%rd44+2560];
	ld.global.f32 	%f44, [%rd45+1024];
	sub.f32 	%f45, %f43, %f44;
	st.global.f32 	[%rd46+1024], %f45;
	ld.global.f32 	%f46, [%rd44+3072];
	ld.global.f32 	%f47, [%rd45+1536];
	sub.f32 	%f48, %f46, %f47;
	st.global.f32 	[%rd46+1536], %f48;
	add.s32 	%r77, %r77, 16;
	add.s32 	%r76, %r76, 2048;
	add.s64 	%rd98, %rd98, 8192;
	setp.eq.s32 	%p7, %r77, 0;
	@%p7 bra 	$L__BB3_10;
	bra.uni 	$L__BB3_9;
$L__BB3_10:
	setp.eq.s32 	%p8, %r12, 0;
	@%p8 bra 	$L__BB3_60;
	and.b32  	%r39, %r51, 7;
	setp.lt.u32 	%p9, %r12, 8;
	@%p9 bra 	$L__BB3_13;
	shl.b32 	%r55, %r82, 7;
	add.s32 	%r56, %r55, %r6;
	mul.wide.s32 	%rd50, %r56, 4;
	add.s64 	%rd51, %rd12, %rd50;
	add.s64 	%rd52, %rd13, %rd50;
	ld.global.f32 	%f49, [%rd51];
	ld.global.f32 	%f50, [%rd52];
	sub.f32 	%f51, %f49, %f50;
	add.s64 	%rd53, %rd14, %rd50;
	st.global.f32 	[%rd53], %f51;
	ld.global.f32 	%f52, [%rd51+512];
	ld.global.f32 	%f53, [%rd52+512];
	sub.f32 	%f54, %f52, %f53;
	st.global.f32 	[%rd53+512], %f54;
	ld.global.f32 	%f55, [%rd51+1024];
	ld.global.f32 	%f56, [%rd52+1024];
	sub.f32 	%f57, %f55, %f56;
	st.global.f32 	[%rd53+1024], %f57;
	ld.global.f32 	%f58, [%rd51+1536];
	ld.global.f32 	%f59, [%rd52+1536];
	sub.f32 	%f60, %f58, %f59;
	st.global.f32 	[%rd53+1536], %f60;
	ld.global.f32 	%f61, [%rd51+2048];
	ld.global.f32 	%f62, [%rd52+2048];
	sub.f32 	%f63, %f61, %f62;
	st.global.f32 	[%rd53+2048], %f63;
	ld.global.f32 	%f64, [%rd51+2560];
	ld.global.f32 	%f65, [%rd52+2560];
	sub.f32 	%f66, %f64, %f65;
	st.global.f32 	[%rd53+2560], %f66;
	ld.global.f32 	%f67, [%rd51+3072];
	ld.global.f32 	%f68, [%rd52+3072];
	sub.f32 	%f69, %f67, %f68;
	st.global.f32 	[%rd53+3072], %f69;
	ld.global.f32 	%f70, [%rd51+3584];
	ld.global.f32 	%f71, [%rd52+3584];
	sub.f32 	%f72, %f70, %f71;
	st.global.f32 	[%rd53+3584], %f72;
	add.s32 	%r82, %r82, 8;
$L__BB3_13:
	setp.eq.s32 	%p10, %r39, 0;
	@%p10 bra 	$L__BB3_60;
	and.b32  	%r42, %r51, 3;
	setp.lt.u32 	%p11, %r39, 4;
	@%p11 bra 	$L__BB3_16;
	shl.b32 	%r57, %r82, 7;
	add.s32 	%r58, %r57, %r6;
	mul.wide.s32 	%rd54, %r58, 4;
	add.s64 	%rd55, %rd12, %rd54;
	add.s64 	%rd56, %rd13, %rd54;
	ld.global.f32 	%f73, [%rd55];
	ld.global.f32 	%f74, [%rd56];
	sub.f32 	%f75, %f73, %f74;
	add.s64 	%rd57, %rd14, %rd54;
	st.global.f32 	[%rd57], %f75;
	ld.global.f32 	%f76, [%rd55+512];
	ld.global.f32 	%f77, [%rd56+512];
	sub.f32 	%f78, %f76, %f77;
	st.global.f32 	[%rd57+512], %f78;
	ld.global.f32 	%f79, [%rd55+1024];
	ld.global.f32 	%f80, [%rd56+1024];
	sub.f32 	%f81, %f79, %f80;
	st.global.f32 	[%rd57+1024], %f81;
	ld.global.f32 	%f82, [%rd55+1536];
	ld.global.f32 	%f83, [%rd56+1536];
	sub.f32 	%f84, %f82, %f83;
	st.global.f32 	[%rd57+1536], %f84;
	add.s32 	%r82, %r82, 4;
$L__BB3_16:
	setp.eq.s32 	%p12, %r42, 0;
	@%p12 bra 	$L__BB3_60;
	mul.wide.s32 	%rd58, %r2, 4;
	add.s64 	%rd26, %rd1, %rd58;
	shl.b32 	%r59, %r82, 7;
	add.s32 	%r86, %r6, %r59;
	add.s64 	%rd27, %rd3, %rd58;
	add.s64 	%rd28, %rd2, %rd58;
	neg.s32 	%r85, %r42;
$L__BB3_18:
	.pragma "nounroll";
	mul.wide.s32 	%rd59, %r86, 4;
	add.s64 	%rd60, %rd26, %rd59;
	add.s64 	%rd61, %rd27, %rd59;
	add.s64 	%rd62, %rd28, %rd59;
	ld.global.f32 	%f85, [%rd62];
	ld.global.f32 	%f86, [%rd61];
	sub.f32 	%f87, %f85, %f86;
	st.global.f32 	[%rd60], %f87;
	add.s32 	%r86, %r86, 128;
	add.s32 	%r85, %r85, 1;
	setp.ne.s32 	%p13, %r85, 0;
	@%p13 bra 	$L__BB3_18;
	bra.uni 	$L__BB3_60;
$L__BB3_19:
	setp.lt.s32 	%p14, %r51, 1;
	@%p14 bra 	$L__BB3_60;
	and.b32  	%r16, %r51, 7;
	setp.lt.u32 	%p15, %r51, 8;
	mov.b32 	%r79, 0;
	@%p15 bra 	$L__BB3_39;
	and.b32  	%r79, %r51, 2147483640;
	mov.b32 	%r78, 0;
$L__BB3_22:
	.pragma "nounroll";
	shl.b32 	%r62, %r78, 7;
	add.s32 	%r23, %r62, %r6;
	setp.ge.s32 	%p16, %r23, %r4;
	@%p16 bra 	$L__BB3_24;
	mul.wide.u32 	%rd63, %r23, 4;
	add.s64 	%rd64, %rd12, %rd63;
	add.s64 	%rd65, %rd13, %rd63;
	ld.global.f32 	%f88, [%rd64];
	ld.global.f32 	%f89, [%rd65];
	sub.f32 	%f90, %f88, %f89;
	add.s64 	%rd66, %rd14, %rd63;
	st.global.f32 	[%rd66], %f90;
$L__BB3_24:
	add.s32 	%r63, %r23, 128;
	setp.ge.s32 	%p17, %r63, %r4;
	mul.wide.s32 	%rd67, %r63, 4;
	add.s64 	%rd23, %rd12, %rd67;
	add.s64 	%rd24, %rd13, %rd67;
	add.s64 	%rd25, %rd14, %rd67;
	@%p17 bra 	$L__BB3_26;
	ld.global.f32 	%f91, [%rd23];
	ld.global.f32 	%f92, [%rd24];
	sub.f32 	%f93, %f91, %f92;
	st.global.f32 	[%rd25], %f93;
$L__BB3_26:
	add.s32 	%r64, %r23, 256;
	setp.ge.s32 	%p18, %r64, %r4;
	@%p18 bra 	$L__BB3_28;
	ld.global.f32 	%f94, [%rd23+512];
	ld.global.f32 	%f95, [%rd24+512];
	sub.f32 	%f96, %f94, %f95;
	st.global.f32 	[%rd25+512], %f96;
$L__BB3_28:
	add.s32 	%r65, %r23, 384;
	setp.ge.s32 	%p19, %r65, %r4;
	@%p19 bra 	$L__BB3_30;
	ld.global.f32 	%f97, [%rd23+1024];
	ld.global.f32 	%f98, [%rd24+1024];
	sub.f32 	%f99, %f97, %f98;
	st.global.f32 	[%rd25+1024], %f99;
$L__BB3_30:
	add.s32 	%r66, %r23, 512;
	setp.ge.s32 	%p20, %r66, %r4;
	@%p20 bra 	$L__BB3_32;
	ld.global.f32 	%f100, [%rd23+1536];
	ld.global.f32 	%f101, [%rd24+1536];
	sub.f32 	%f102, %f100, %f101;
	st.global.f32 	[%rd25+1536], %f102;
$L__BB3_32:
	add.s32 	%r67, %r23, 640;
	setp.ge.s32 	%p21, %r67, %r4;
	@%p21 bra 	$L__BB3_34;
	ld.global.f32 	%f103, [%rd23+2048];
	ld.global.f32 	%f104, [%rd24+2048];
	sub.f32 	%f105, %f103, %f104;
	st.global.f32 	[%rd25+2048], %f105;
$L__BB3_34:
	add.s32 	%r68, %r23, 768;
	setp.ge.s32 	%p22, %r68, %r4;
	@%p22 bra 	$L__BB3_36;
	ld.global.f32 	%f106, [%rd23+2560];
	ld.global.f32 	%f107, [%rd24+2560];
	sub.f32 	%f108, %f106, %f107;
	st.global.f32 	[%rd25+2560], %f108;
$L__BB3_36:
	add.s32 	%r69, %r23, 896;
	setp.ge.s32 	%p23, %r69, %r4;
	@%p23 bra 	$L__BB3_38;
	ld.global.f32 	%f109, [%rd23+3072];
	ld.global.f32 	%f110, [%rd24+3072];
	sub.f32 	%f111, %f109, %f110;
	st.global.f32 	[%rd25+3072], %f111;
$L__BB3_38:
	add.s32 	%r78, %r78, 8;
	setp.ne.s32 	%p24, %r78, %r79;
	@%p24 bra 	$L__BB3_22;
$L__BB3_39:
	setp.eq.s32 	%p25, %r16, 0;
	@%p25 bra 	$L__BB3_60;
	and.b32  	%r26, %r51, 3;
	setp.lt.u32 	%p26, %r16, 4;
	@%p26 bra 	$L__BB3_50;
	shl.b32 	%r70, %r79, 7;
	add.s32 	%r27, %r70, %r6;
	setp.ge.s32 	%p27, %r27, %r4;
	@%p27 bra 	$L__BB3_43;
	mul.wide.s32 	%rd68, %r27, 4;
	add.s64 	%rd69, %rd12, %rd68;
	add.s64 	%rd70, %rd13, %rd68;
	ld.global.f32 	%f112, [%rd69];
	ld.global.f32 	%f113, [%rd70];
	sub.f32 	%f114, %f112, %f113;
	add.s64 	%rd71, %rd14, %rd68;
	st.global.f32 	[%rd71], %f114;
$L__BB3_43:
	add.s32 	%r28, %r27, 128;
	setp.ge.s32 	%p28, %r28, %r4;
	@%p28 bra 	$L__BB3_45;
	mul.wide.s32 	%rd72, %r28, 4;
	add.s64 	%rd73, %rd12, %rd72;
	add.s64 	%rd74, %rd13, %rd72;
	ld.global.f32 	%f115, [%rd73];
	ld.global.f32 	%f116, [%rd74];
	sub.f32 	%f117, %f115, %f116;
	add.s64 	%rd75, %rd14, %rd72;
	st.global.f32 	[%rd75], %f117;
$L__BB3_45:
	add.s32 	%r29, %r27, 256;
	setp.ge.s32 	%p29, %r29, %r4;
	@%p29 bra 	$L__BB3_47;
	mul.wide.s32 	%rd76, %r29, 4;
	add.s64 	%rd77, %rd12, %rd76;
	add.s64 	%rd78, %rd13, %rd76;
	ld.global.f32 	%f118, [%rd77];
	ld.global.f32 	%f119, [%rd78];
	sub.f32 	%f120, %f118, %f119;
	add.s64 	%rd79, %rd14, %rd76;
	st.global.f32 	[%rd79], %f120;
$L__BB3_47:
	add.s32 	%r30, %r27, 384;
	setp.ge.s32 	%p30, %r30, %r4;
	@%p30 bra 	$L__BB3_49;
	mul.wide.s32 	%rd80, %r30, 4;
	add.s64 	%rd81, %rd12, %rd80;
	add.s64 	%rd82, %rd13, %rd80;
	ld.global.f32 	%f121, [%rd81];
	ld.global.f32 	%f122, [%rd82];
	sub.f32 	%f123, %f121, %f122;
	add.s64 	%rd83, %rd14, %rd80;
	st.global.f32 	[%rd83], %f123;
$L__BB3_49:
	add.s32 	%r79, %r79, 4;
$L__BB3_50:
	setp.eq.s32 	%p31, %r26, 0;
	@%p31 bra 	$L__BB3_60;
	setp.eq.s32 	%p32, %r26, 1;
	@%p32 bra 	$L__BB3_57;
	shl.b32 	%r71, %r79, 7;
	add.s32 	%r33, %r71, %r6;
	setp.ge.s32 	%p33, %r33, %r4;
	@%p33 bra 	$L__BB3_54;
	mul.wide.s32 	%rd84, %r33, 4;
	add.s64 	%rd85, %rd12, %rd84;
	add.s64 	%rd86, %rd13, %rd84;
	ld.global.f32 	%f124, [%rd85];
	ld.global.f32 	%f125, [%rd86];
	sub.f32 	%f126, %f124, %f125;
	add.s64 	%rd87, %rd14, %rd84;
	st.global.f32 	[%rd87], %f126;
$L__BB3_54:
	add.s32 	%r34, %r33, 128;
	setp.ge.s32 	%p34, %r34, %r4;
	@%p34 bra 	$L__BB3_56;
	mul.wide.s32 	%rd88, %r34, 4;
	add.s64 	%rd89, %rd12, %rd88;
	add.s64 	%rd90, %rd13, %rd88;
	ld.global.f32 	%f127, [%rd89];
	ld.global.f32 	%f128, [%rd90];
	sub.f32 	%f129, %f127, %f128;
	add.s64 	%rd91, %rd14, %rd88;
	st.global.f32 	[%rd91], %f129;
$L__BB3_56:
	add.s32 	%r79, %r79, 2;
$L__BB3_57:
	and.b32  	%r72, %r51, 1;
	setp.eq.b32 	%p35, %r72, 1;
	not.pred 	%p36, %p35;
	@%p36 bra 	$L__BB3_60;
	shl.b32 	%r73, %r79, 7;
	add.s32 	%r37, %r73, %r6;
	setp.ge.s32 	%p37, %r37, %r4;
	@%p37 bra 	$L__BB3_60;
	mul.wide.s32 	%rd92, %r37, 4;
	add.s64 	%rd93, %rd12, %rd92;
	add.s64 	%rd94, %rd13, %rd92;
	ld.global.f32 	%f130, [%rd93];
	ld.global.f32 	%f131, [%rd94];
	sub.f32 	%f132, %f130, %f131;
	add.s64 	%rd95, %rd14, %rd92;
	st.global.f32 	[%rd95], %f132;
$L__BB3_60:
	ret;

}
	// .globl	_ZN3cub18CUB_300001_SM_10006detail9transform16transform_kernelINS2_10policy_hubILb1EN4cuda3std3__45tupleIJN6thrust24THRUST_300001_SM_1000_NS6detail15normal_iteratorINSA_10device_ptrIfEEEESF_EEEE10policy1000El18daily_gain_functorSF_JPfSK_EEEvT0_iT1_T2_DpNS2_10kernel_argIT3_EE
.visible .entry _ZN3cub18CUB_300001_SM_10006detail9transform16transform_kernelINS2_10policy_hubILb1EN4cuda3std3__45tupleIJN6thrust24THRUST_300001_SM_1000_NS6detail15normal_iteratorINSA_10device_ptrIfEEEESF_EEEE10policy1000El18daily_gain_functorSF_JPfSK_EEEvT0_iT1_T2_DpNS2_10kernel_argIT3_EE(
	.param .u64 _ZN3cub18CUB_300001_SM_10006detail9transform16transform_kernelINS2_10policy_hubILb1EN4cuda3std3__45tupleIJN6thrust24THRUST_300001_SM_1000_NS6detail15normal_iteratorINSA_10device_ptrIfEEEESF_EEEE10policy1000El18daily_gain_functorSF_JPfSK_EEEvT0_iT1_T2_DpNS2_10kernel_argIT3_EE_param_0,
	.param .u32 _ZN3cub18CUB_300001_SM_10006detail9transform16transform_kernelINS2_10policy_hubILb1EN4cuda3std3__45tupleIJN6thrust24THRUST_300001_SM_1000_NS6detail15normal_iteratorINSA_10device_ptrIfEEEESF_EEEE10policy1000El18daily_gain_functorSF_JPfSK_EEEvT0_iT1_T2_DpNS2_10kernel_argIT3_EE_param_1,
	.param .align 1 .b8 _ZN3cub18CUB_300001_SM_10006detail9transform16transform_kernelINS2_10policy_hubILb1EN4cuda3std3__45tupleIJN6thrust24THRUST_300001_SM_1000_NS6detail15normal_iteratorINSA_10device_ptrIfEEEESF_EEEE10policy1000El18daily_gain_functorSF_JPfSK_EEEvT0_iT1_T2_DpNS2_10kernel_argIT3_EE_param_2[1],
	.param .align 8 .b8 _ZN3cub18CUB_300001_SM_10006detail9transform16transform_kernelINS2_10policy_hubILb1EN4cuda3std3__45tupleIJN6thrust24THRUST_300001_SM_1000_NS6detail15normal_iteratorINSA_10device_ptrIfEEEESF_EEEE10policy1000El18daily_gain_functorSF_JPfSK_EEEvT0_iT1_T2_DpNS2_10kernel_argIT3_EE_param_3[8],
	.param .align 8 .b8 _ZN3cub18CUB_300001_SM_10006detail9transform16transform_kernelINS2_10policy_hubILb1EN4cuda3std3__45tupleIJN6thrust24THRUST_300001_SM_1000_NS6detail15normal_iteratorINSA_10device_ptrIfEEEESF_EEEE10policy1000El18daily_gain_functorSF_JPfSK_EEEvT0_iT1_T2_DpNS2_10kernel_argIT3_EE_param_4[16],
	.param .align 8 .b8 _ZN3cub18CUB_300001_SM_10006detail9transform16transform_kernelINS2_10policy_hubILb1EN4cuda3std3__45tupleIJN6thrust24THRUST_300001_SM_1000_NS6detail15normal_iteratorINSA_10device_ptrIfEEEESF_EEEE10policy1000El18daily_gain_functorSF_JPfSK_EEEvT0_iT1_T2_DpNS2_10kernel_argIT3_EE_param_5[16]
)
.maxntid 128
{
	.reg .pred 	%p<38>;
	.reg .b32 	%r<84>;
	.reg .b32 	%f<133>;
	.reg .b64 	%rd<106>;

	ld.param.u64 	%rd29, [_ZN3cub18CUB_300001_SM_10006detail9transform16transform_kernelINS2_10policy_hubILb1EN4cuda3std3__45tupleIJN6thrust24THRUST_300001_SM_1000_NS6detail15normal_iteratorINSA_10device_ptrIfEEEESF_EEEE10policy1000El18daily_gain_functorSF_JPfSK_EEEvT0_iT1_T2_DpNS2_10kernel_argIT3_EE_param_0];
	ld.param.u64 	%rd30, [_ZN3cub18CUB_300001_SM_10006detail9transform16transform_kernelINS2_10policy_hubILb1EN4cuda3std3__45tupleIJN6thrust24THRUST_300001_SM_1000_NS6detail15normal_iteratorINSA_10device_ptrIfEEEESF_EEEE10policy1000El18daily_gain_functorSF_JPfSK_EEEvT0_iT1_T2_DpNS2_10kernel_argIT3_EE_param_5];
	ld.param.u64 	%rd31, [_ZN3cub18CUB_300001_SM_10006detail9transform16transform_kernelINS2_10policy_hubILb1EN4cuda3std3__45tupleIJN6thrust24THRUST_300001_SM_1000_NS6detail15normal_iteratorINSA_10device_ptrIfEEEESF_EEEE10policy1000El18daily_gain_functorSF_JPfSK_EEEvT0_iT1_T2_DpNS2_10kernel_argIT3_EE_param_4];
	ld.param.u64 	%rd32, [_ZN3cub18CUB_300001_SM_10006detail9transform16transform_kernelINS2_10policy_hubILb1EN4cuda3std3__45tupleIJN6thrust24THRUST_300001_SM_1000_NS6detail15normal_iteratorINSA_10device_ptrIfEEEESF_EEEE10policy1000El18daily_gain_functorSF_JPfSK_EEEvT0_iT1_T2_DpNS2_10kernel_argIT3_EE_param_3];
	ld.param.u32 	%r49, [_ZN3cub18CUB_300001_SM_10006detail9transform16transform_kernelINS2_10policy_hubILb1EN4cuda3std3__45tupleIJN6thrust24THRUST_300001_SM_1000_NS6detail15normal_iteratorINSA_10device_ptrIfEEEESF_EEEE10policy1000El18daily_gain_functorSF_JPfSK_EEEvT0_iT1_T2_DpNS2_10kernel_argIT3_EE_param_1];
	cvta.to.global.u64 	%rd1, %rd32;
	cvta.to.global.u64 	%rd2, %rd31;
	cvta.to.global.u64 	%rd3, %rd30;
	shl.b32 	%r1, %r49, 7;
	mov.u32 	%r50, %ctaid.x;
	cvt.u64.u32 	%rd33, %r50;
	cvt.s64.s32 	%rd34, %r1;
	mul.lo.s64 	%rd4, %rd34, %rd33;
	sub.s64 	%rd35, %rd29, %rd4;
	min.s64 	%rd36, %rd35, %rd34;
	cvt.u32.u64 	%r2, %rd36;
	shl.b32 	%r3, %r2, 2;
	mov.u32 	%r4, %tid.x;
	shl.b32 	%r72, %r4, 7;
	setp.ge.s32 	%p1, %r72, %r3;
	@%p1 bra 	$L__BB4_5;
	shl.b64 	%rd5, %rd4, 2;
	add.s64 	%rd37, %rd2, %rd5;
	mul.wide.u32 	%rd6, %r4, 128;
	add.s64 	%rd103, %rd37, %rd6;
	mov.u32 	%r71, %r72;
$L__BB4_2:
	.pragma "nounroll";
	// begin inline asm
	prefetch.global.L2 [%rd103];
	// end inline asm
	add.s32 	%r71, %r71, 16384;
	add.s64 	%rd103, %rd103, 16384;
	setp.lt.s32 	%p2, %r71, %r3;
	@%p2 bra 	$L__BB4_2;
	add.s64 	%rd39, %rd3, %rd5;
	add.s64 	%rd104, %rd39, %rd6;
$L__BB4_4:
	.pragma "nounroll";
	// begin inline asm
	prefetch.global.L2 [%rd104];
	// end inline asm
	add.s32 	%r72, %r72, 16384;
	add.s64 	%rd104, %rd104, 16384;
	setp.lt.s32 	%p3, %r72, %r3;
	@%p3 bra 	$L__BB4_4;
$L__BB4_5:
	shl.b64 	%rd105, %rd4, 2;
	add.s64 	%rd13, %rd2, %rd105;
	add.s64 	%rd14, %rd3, %rd105;
	add.s64 	%rd15, %rd1, %rd105;
	setp.eq.s32 	%p4, %r1, %r2;
	@%p4 bra 	$L__BB4_47;
	setp.lt.s32 	%p5, %r49, 1;
	@%p5 bra 	$L__BB4_60;
	and.b32  	%r10, %r49, 7;
	setp.lt.u32 	%p6, %r49, 8;
	mov.b32 	%r81, 0;
	@%p6 bra 	$L__BB4_26;
	and.b32  	%r81, %r49, 2147483640;
	mov.b32 	%r75, 0;
$L__BB4_9:
	.pragma "nounroll";
	shl.b32 	%r53, %r75, 7;
	add.s32 	%r21, %r53, %r4;
	setp.ge.s32 	%p7, %r21, %r2;
	@%p7 bra 	$L__BB4_11;
	mul.wide.u32 	%rd42, %r21, 4;
	add.s64 	%rd43, %rd13, %rd42;
	add.s64 	%rd44, %rd14, %rd42;
	ld.global.f32 	%f1, [%rd43];
	ld.global.f32 	%f2, [%rd44];
	sub.f32 	%f3, %f1, %f2;
	add.s64 	%rd45, %rd15, %rd42;
	st.global.f32 	[%rd45], %f3;
$L__BB4_11:
	add.s32 	%r54, %r21, 128;
	setp.ge.s32 	%p8, %r54, %r2;
	mul.wide.s32 	%rd46, %r54, 4;
	add.s64 	%rd23, %rd13, %rd46;
	add.s64 	%rd24, %rd14, %rd46;
	add.s64 	%rd25, %rd15, %rd46;
	@%p8 bra 	$L__BB4_13;
	ld.global.f32 	%f4, [%rd23];
	ld.global.f32 	%f5, [%rd24];
	sub.f32 	%f6, %f4, %f5;
	st.global.f32 	[%rd25], %f6;
$L__BB4_13:
	add.s32 	%r55, %r21, 256;
	setp.ge.s32 	%p9, %r55, %r2;
	@%p9 bra 	$L__BB4_15;
	ld.global.f32 	%f7, [%rd23+512];
	ld.global.f32 	%f8, [%rd24+512];
	sub.f32 	%f9, %f7, %f8;
	st.global.f32 	[%rd25+512], %f9;
$L__BB4_15:
	add.s32 	%r56, %r21, 384;
	setp.ge.s32 	%p10, %r56, %r2;
	@%p10 bra 	$L__BB4_17;
	ld.global.f32 	%f10, [%rd23+1024];
	ld.global.f32 	%f11, [%rd24+1024];
	sub.f32 	%f12, %f10, %f11;
	st.global.f32 	[%rd25+1024], %f12;
$L__BB4_17:
	add.s32 	%r57, %r21, 512;
	setp.ge.s32 	%p11, %r57, %r2;
	@%p11 bra 	$L__BB4_19;
	ld.global.f32 	%f13, [%rd23+1536];
	ld.global.f32 	%f14, [%rd24+1536];
	sub.f32 	%f15, %f13, %f14;
	st.global.f32 	[%rd25+1536], %f15;
$L__BB4_19:
	add.s32 	%r58, %r21, 640;
	setp.ge.s32 	%p12, %r58, %r2;
	@%p12 bra 	$L__BB4_21;
	ld.global.f32 	%f16, [%rd23+2048];
	ld.global.f32 	%f17, [%rd24+2048];
	sub.f32 	%f18, %f16, %f17;
	st.global.f32 	[%rd25+2048], %f18;
$L__BB4_21:
	add.s32 	%r59, %r21, 768;
	setp.ge.s32 	%p13, %r59, %r2;
	@%p13 bra 	$L__BB4_23;
	ld.global.f32 	%f19, [%rd23+2560];
	ld.global.f32 	%f20, [%rd24+2560];
	sub.f32 	%f21, %f19, %f20;
	st.global.f32 	[%rd25+2560], %f21;
$L__BB4_23:
	add.s32 	%r60, %r21, 896;
	setp.ge.s32 	%p14, %r60, %r2;
	@%p14 bra 	$L__BB4_25;
	ld.global.f32 	%f22, [%rd23+3072];
	ld.global.f32 	%f23, [%rd24+3072];
	sub.f32 	%f24, %f22, %f23;
	st.global.f32 	[%rd25+3072], %f24;
$L__BB4_25:
	add.s32 	%r75, %r75, 8;
	setp.eq.s32 	%p15, %r75, %r81;
	@%p15 bra 	$L__BB4_26;
	bra.uni 	$L__BB4_9;
$L__BB4_26:
	setp.eq.s32 	%p16, %r10, 0;
	@%p16 bra 	$L__BB4_60;
	and.b32  	%r37, %r49, 3;
	setp.lt.u32 	%p17, %r10, 4;
	@%p17 bra 	$L__BB4_37;
	shl.b32 	%r61, %r81, 7;
	add.s32 	%r38, %r61, %r4;
	setp.ge.s32 	%p18, %r38, %r2;
	@%p18 bra 	$L__BB4_30;
	mul.wide.s32 	%rd47, %r38, 4;
	add.s64 	%rd48, %rd13, %rd47;
	add.s64 	%rd49, %rd14, %rd47;
	ld.global.f32 	%f25, [%rd48];
	ld.global.f32 	%f26, [%rd49];
	sub.f32 	%f27, %f25, %f26;
	add.s64 	%rd50, %rd15, %rd47;
	st.global.f32 	[%rd50], %f27;
$L__BB4_30:
	add.s32 	%r39, %r38, 128;
	setp.ge.s32 	%p19, %r39, %r2;
	@%p19 bra 	$L__BB4_32;
	mul.wide.s32 	%rd51, %r39, 4;
	add.s64 	%rd52, %rd13, %rd51;
	add.s64 	%rd53, %rd14, %rd51;
	ld.global.f32 	%f28, [%rd52];
	ld.global.f32 	%f29, [%rd53];
	sub.f32 	%f30, %f28, %f29;
	add.s64 	%rd54, %rd15, %rd51;
	st.global.f32 	[%rd54], %f30;
$L__BB4_32:
	add.s32 	%r40, %r38, 256;
	setp.ge.s32 	%p20, %r40, %r2;
	@%p20 bra 	$L__BB4_34;
	mul.wide.s32 	%rd55, %r40, 4;
	add.s64 	%rd56, %rd13, %rd55;
	add.s64 	%rd57, %rd14, %rd55;
	ld.global.f32 	%f31, [%rd56];
	ld.global.f32 	%f32, [%rd57];
	sub.f32 	%f33, %f31, %f32;
	add.s64 	%rd58, %rd15, %rd55;
	st.global.f32 	[%rd58], %f33;
$L__BB4_34:
	add.s32 	%r41, %r38, 384;
	setp.ge.s32 	%p21, %r41, %r2;
	@%p21 bra 	$L__BB4_36;
	mul.wide.s32 	%rd59, %r41, 4;
	add.s64 	%rd60, %rd13, %rd59;
	add.s64 	%rd61, %rd14, %rd59;
	ld.global.f32 	%f34, [%rd60];
	ld.global.f32 	%f35, [%rd61];
	sub.f32 	%f36, %f34, %f35;
	add.s64 	%rd62, %rd15, %rd59;
	st.global.f32 	[%rd62], %f36;
$L__BB4_36:
	add.s32 	%r81, %r81, 4;
$L__BB4_37:
	setp.eq.s32 	%p22, %r37, 0;
	@%p22 bra 	$L__BB4_60;
	setp.eq.s32 	%p23, %r37, 1;
	@%p23 bra 	$L__BB4_44;
	shl.b32 	%r62, %r81, 7;
	add.s32 	%r44, %r62, %r4;
	setp.ge.s32 	%p24, %r44, %r2;
	@%p24 bra 	$L__BB4_41;
	mul.wide.s32 	%rd63, %r44, 4;
	add.s64 	%rd64, %rd13, %rd63;
	add.s64 	%rd65, %rd14, %rd63;
	ld.global.f32 	%f37, [%rd64];
	ld.global.f32 	%f38, [%rd65];
	sub.f32 	%f39, %f37, %f38;
	add.s64 	%rd66, %rd15, %rd63;
	st.global.f32 	[%rd66], %f39;
$L__BB4_41:
	add.s32 	%r45, %r44, 128;
	setp.ge.s32 	%p25, %r45, %r2;
	@%p25 bra 	$L__BB4_43;
	mul.wide.s32 	%rd67, %r45, 4;
	add.s64 	%rd68, %rd13, %rd67;
	add.s64 	%rd69, %rd14, %rd67;
	ld.global.f32 	%f40, [%rd68];
	ld.global.f32 	%f41, [%rd69];
	sub.f32 	%f42, %f40, %f41;
	add.s64 	%rd70, %rd15, %rd67;
	st.global.f32 	[%rd70], %f42;
$L__BB4_43:
	add.s32 	%r81, %r81, 2;
$L__BB4_44:
	and.b32  	%r63, %r49, 1;
	setp.eq.b32 	%p26, %r63, 1;
	not.pred 	%p27, %p26;
	@%p27 bra 	$L__BB4_60;
	shl.b32 	%r64, %r81, 7;
	add.s32 	%r48, %r64, %r4;
	setp.ge.s32 	%p28, %r48, %r2;
	@%p28 bra 	$L__BB4_60;
	mul.wide.s32 	%rd71, %r48, 4;
	add.s64 	%rd72, %rd13, %rd71;
	add.s64 	%rd73, %rd14, %rd71;
	ld.global.f32 	%f43, [%rd72];
	ld.global.f32 	%f44, [%rd73];
	sub.f32 	%f45, %f43, %f44;
	add.s64 	%rd74, %rd15, %rd71;
	st.global.f32 	[%rd74], %f45;
	bra.uni 	$L__BB4_60;
$L__BB4_47:
	setp.lt.s32 	%p29, %r49, 1;
	@%p29 bra 	$L__BB4_60;
	and.b32  	%r12, %r49, 15;
	setp.lt.u32 	%p30, %r49, 16;
	mov.b32 	%r77, 0;
	@%p30 bra 	$L__BB4_51;
	and.b32  	%r77, %r49, 2147483632;
	neg.s32 	%r74, %r77;
	add.s64 	%rd75, %rd105, %rd1;
	add.s32 	%r73, %r4, 1152;
	add.s64 	%rd17, %rd75, 1536;
	mul.wide.u32 	%rd76, %r4, 4;
	add.s64 	%rd77, %rd76, %rd2;
	add.s64 	%rd18, %rd77, 4096;
	add.s64 	%rd78, %rd76, 2048;
	add.s64 	%rd19, %rd3, %rd78;
	add.s64 	%rd20, %rd1, %rd78;
$L__BB4_50:
	.pragma "nounroll";
	mul.wide.s32 	%rd79, %r73, 4;
	shl.b64 	%rd80, %rd4, 2;
	add.s64 	%rd81, %rd80, 1536;
	add.s64 	%rd82, %rd2, %rd81;
	add.s64 	%rd83, %rd82, %rd79;
	add.s64 	%rd84, %rd3, %rd81;
	add.s64 	%rd85, %rd84, %rd79;
	add.s64 	%rd86, %rd17, %rd79;
	add.s64 	%rd87, %rd18, %rd105;
	add.s64 	%rd88, %rd19, %rd105;
	ld.global.f32 	%f46, [%rd87+-4096];
	ld.global.f32 	%f47, [%rd88+-2048];
	sub.f32 	%f48, %f46, %f47;
	add.s64 	%rd89, %rd20, %rd105;
	st.global.f32 	[%rd89+-2048], %f48;
	ld.global.f32 	%f49, [%rd87+-3584];
	ld.global.f32 	%f50, [%rd88+-1536];
	sub.f32 	%f51, %f49, %f50;
	st.global.f32 	[%rd89+-1536], %f51;
	ld.global.f32 	%f52, [%rd87+-3072];
	ld.global.f32 	%f53, [%rd88+-1024];
	sub.f32 	%f54, %f52, %f53;
	st.global.f32 	[%rd89+-1024], %f54;
	ld.global.f32 	%f55, [%rd87+-2560];
	ld.global.f32 	%f56, [%rd88+-512];
	sub.f32 	%f57, %f55, %f56;
	st.global.f32 	[%rd89+-512], %f57;
	ld.global.f32 	%f58, [%rd87+-2048];
	ld.global.f32 	%f59, [%rd88];
	sub.f32 	%f60, %f58, %f59;
	st.global.f32 	[%rd89], %f60;
	ld.global.f32 	%f61, [%rd87+-1536];
	ld.global.f32 	%f62, [%rd88+512];
	sub.f32 	%f63, %f61, %f62;
	st.global.f32 	[%rd89+512], %f63;
	ld.global.f32 	%f64, [%rd87+-1024];
	ld.global.f32 	%f65, [%rd88+1024];
	sub.f32 	%f66, %f64, %f65;
	st.global.f32 	[%rd89+1024], %f66;
	ld.global.f32 	%f67, [%rd87+-512];
	ld.global.f32 	%f68, [%rd88+1536];
	sub.f32 	%f69, %f67, %f68;
	st.global.f32 	[%rd89+1536], %f69;
	ld.global.f32 	%f70, [%rd87];
	ld.global.f32 	%f71, [%rd88+2048];
	sub.f32 	%f72, %f70, %f71;
	st.global.f32 	[%rd89+2048], %f72;
	ld.global.f32 	%f73, [%rd83+-1536];
	ld.global.f32 	%f74, [%rd85+-1536];
	sub.f32 	%f75, %f73, %f74;
	st.global.f32 	[%rd86+-1536], %f75;
	ld.global.f32 	%f76, [%rd83+-1024];
	ld.global.f32 	%f77, [%rd85+-1024];
	sub.f32 	%f78, %f76, %f77;
	st.global.f32 	[%rd86+-1024], %f78;
	ld.global.f32 	%f79, [%rd83+-512];
	ld.global.f32 	%f80, [%rd85+-512];
	sub.f32 	%f81, %f79, %f80;
	st.global.f32 	[%rd86+-512], %f81;
	ld.global.f32 	%f82, [%rd83];
	ld.global.f32 	%f83, [%rd85];
	sub.f32 	%f84, %f82, %f83;
	st.global.f32 	[%rd86], %f84;
	ld.global.f32 	%f85, [%rd83+512];
	ld.global.f32 	%f86, [%rd85+512];
	sub.f32 	%f87, %f85, %f86;
	st.global.f32 	[%rd86+512], %f87;
	ld.global.f32 	%f88, [%rd83+1024];
	ld.global.f32 	%f89, [%rd85+1024];
	sub.f32 	%f90, %f88, %f89;
	st.global.f32 	[%rd86+1024], %f90;
	ld.global.f32 	%f91, [%rd83+1536];
	ld.global.f32 	%f92, [%rd85+1536];
	sub.f32 	%f93, %f91, %f92;
	st.global.f32 	[%rd86+1536], %f93;
	add.s32 	%r74, %r74, 16;
	add.s32 	%r73, %r73, 2048;
	add.s64 	%rd105, %rd105, 8192;
	setp.eq.s32 	%p31, %r74, 0;
	@%p31 bra 	$L__BB4_51;
	bra.uni 	$L__BB4_50;
$L__BB4_51:
	setp.eq.s32 	%p32, %r12, 0;
	@%p32 bra 	$L__BB4_60;
	and.b32  	%r24, %r49, 7;
	setp.lt.u32 	%p33, %r12, 8;
	@%p33 bra 	$L__BB4_54;
	shl.b32 	%r66, %r77, 7;
	add.s32 	%r67, %r66, %r4;
	mul.wide.s32 	%rd90, %r67, 4;
	add.s64 	%rd91, %rd13, %rd90;
	add.s64 	%rd92, %rd14, %rd90;
	ld.global.f32 	%f94, [%rd91];
	ld.global.f32 	%f95, [%rd92];
	sub.f32 	%f96, %f94, %f95;
	add.s64 	%rd93, %rd15, %rd90;
	st.global.f32 	[%rd93], %f96;
	ld.global.f32 	%f97, [%rd91+512];
	ld.global.f32 	%f98, [%rd92+512];
	sub.f32 	%f99, %f97, %f98;
	st.global.f32 	[%rd93+512], %f99;
	ld.global.f32 	%f100, [%rd91+1024];
	ld.global.f32 	%f101, [%rd92+1024];
	sub.f32 	%f102, %f100, %f101;
	st.global.f32 	[%rd93+1024], %f102;
	ld.global.f32 	%f103, [%rd91+1536];
	ld.global.f32 	%f104, [%rd92+1536];
	sub.f32 	%f105, %f103, %f104;
	st.global.f32 	[%rd93+1536], %f105;
	ld.global.f32 	%f106, [%rd91+2048];
	ld.global.f32 	%f107, [%rd92+2048];
	sub.f32 	%f108, %f106, %f107;
	st.global.f32 	[%rd93+2048], %f108;
	ld.global.f32 	%f109, [%rd91+2560];
	ld.global.f32 	%f110, [%rd92+2560];
	sub.f32 	%f111, %f109, %f110;
	st.global.f32 	[%rd93+2560], %f111;
	ld.global.f32 	%f112, [%rd91+3072];
	ld.global.f32 	%f113, [%rd92+3072];
	sub.f32 	%f114, %f112, %f113;
	st.global.f32 	[%rd93+3072], %f114;
	ld.global.f32 	%f115, [%rd91+3584];
	ld.global.f32 	%f116, [%rd92+3584];
	sub.f32 	%f117, %f115, %f116;
	st.global.f32 	[%rd93+3584], %f117;
	add.s32 	%r77, %r77, 8;
$L__BB4_54:
	setp.eq.s32 	%p34, %r24, 0;
	@%p34 bra 	$L__BB4_60;
	and.b32  	%r27, %r49, 3;
	setp.lt.u32 	%p35, %r24, 4;
	@%p35 bra 	$L__BB4_57;
	shl.b32 	%r68, %r77, 7;
	add.s32 	%r69, %r68, %r4;
	mul.wide.s32 	%rd94, %r69, 4;
	add.s64 	%rd95, %rd13, %rd94;
	add.s64 	%rd96, %rd14, %rd94;
	ld.global.f32 	%f118, [%rd95];
	ld.global.f32 	%f119, [%rd96];
	sub.f32 	%f120, %f118, %f119;
	add.s64 	%rd97, %rd15, %rd94;
	st.global.f32 	[%rd97], %f120;
	ld.global.f32 	%f121, [%rd95+512];
	ld.global.f32 	%f122, [%rd96+512];
	sub.f32 	%f123, %f121, %f122;
	st.global.f32 	[%rd97+512], %f123;
	ld.global.f32 	%f124, [%rd95+1024];
	ld.global.f32 	%f125, [%rd96+1024];
	sub.f32 	%f126, %f124, %f125;
	st.global.f32 	[%rd97+1024], %f126;
	ld.global.f32 	%f127, [%rd95+1536];
	ld.global.f32 	%f128, [%rd96+1536];
	sub.f32 	%f129, %f127, %f128;
	st.global.f32 	[%rd97+1536], %f129;
	add.s32 	%r77, %r77, 4;
$L__BB4_57:
	setp.eq.s32 	%p36, %r27, 0;
	@%p36 bra 	$L__BB4_60;
	shl.b64 	%rd98, %rd4, 2;
	add.s64 	%rd26, %rd1, %rd98;
	shl.b32 	%r70, %r77, 7;
	add.s32 	%r80, %r4, %r70;
	add.s64 	%rd27, %rd3, %rd98;
	add.s64 	%rd28, %rd2, %rd98;
	neg.s32 	%r79, %r27;
$L__BB4_59:
	.pragma "nounroll";
	mul.wide.s32 	%rd99, %r80, 4;
	add.s64 	%rd100, %rd26, %rd99;
	add.s64 	%rd101, %rd27, %rd99;
	add.s64 	%rd102, %rd28, %rd99;
	ld.global.f32 	%f130, [%rd102];
	ld.global.f32 	%f131, [%rd101];
	sub.f32 	%f132, %f130, %f131;
	st.global.f32 	[%rd100], %f132;
	add.s32 	%r80, %r80, 128;
	add.s32 	%r79, %r79, 1;
	setp.eq.s32 	%p37, %r79, 0;
	@%p37 bra 	$L__BB4_60;
	bra.uni 	$L__BB4_59;
$L__BB4_60:
	ret;

}
	// .globl	_ZN3cub18CUB_300001_SM_10006detail6reduce28DeviceReduceSingleTileKernelINS2_10policy_hubIljN4cuda3std3__44plusIlEEE10Policy1000EN6thrust24THRUST_300001_SM_1000_NS18transform_iteratorI16is_positive_gainNSD_6detail15normal_iteratorINSD_10device_ptrIfEEEEllEEPljS9_llNS7_10__identityEEEvT0_T1_T2_T3_T4_T6_
.visible .entry _ZN3cub18CUB_300001_SM_10006detail6reduce28DeviceReduceSingleTileKernelINS2_10policy_hubIljN4cuda3std3__44plusIlEEE10Policy1000EN6thrust24THRUST_300001_SM_1000_NS18transform_iteratorI16is_positive_gainNSD_6detail15normal_iteratorINSD_10device_ptrIfEEEEllEEPljS9_llNS7_10__identityEEEvT0_T1_T2_T3_T4_T6_(
	.param .align 8 .b8 _ZN3cub18CUB_300001_SM_10006detail6reduce28DeviceReduceSingleTileKernelINS2_10policy_hubIljN4cuda3std3__44plusIlEEE10Policy1000EN6thrust24THRUST_300001_SM_1000_NS18transform_iteratorI16is_positive_gainNSD_6detail15normal_iteratorINSD_10device_ptrIfEEEEllEEPljS9_llNS7_10__identityEEEvT0_T1_T2_T3_T4_T6__param_0[16],
	.param .u64 .ptr .align 1 _ZN3cub18CUB_300001_SM_10006detail6reduce28DeviceReduceSingleTileKernelINS2_10policy_hubIljN4cuda3std3__44plusIlEEE10Policy1000EN6thrust24THRUST_300001_SM_1000_NS18transform_iteratorI16is_positive_gainNSD_6detail15normal_iteratorINSD_10device_ptrIfEEEEllEEPljS9_llNS7_10__identityEEEvT0_T1_T2_T3_T4_T6__param_1,
	.param .u32 _ZN3cub18CUB_300001_SM_10006detail6reduce28DeviceReduceSingleTileKernelINS2_10policy_hubIljN4cuda3std3__44plusIlEEE10Policy1000EN6thrust24THRUST_300001_SM_1000_NS18transform_iteratorI16is_positive_gainNSD_6detail15normal_iteratorINSD_10device_ptrIfEEEEllEEPljS9_llNS7_10__identityEEEvT0_T1_T2_T3_T4_T6__param_2,
	.param .align 1 .b8 _ZN3cub18CUB_300001_SM_10006detail6reduce28DeviceReduceSingleTileKernelINS2_10policy_hubIljN4cuda3std3__44plusIlEEE10Policy1000EN6thrust24THRUST_300001_SM_1000_NS18transform_iteratorI16is_positive_gainNSD_6detail15normal_iteratorINSD_10device_ptrIfEEEEllEEPljS9_llNS7_10__identityEEEvT0_T1_T2_T3_T4_T6__param_3[1],
	.param .u64 _ZN3cub18CUB_300001_SM_10006detail6reduce28DeviceReduceSingleTileKernelINS2_10policy_hubIljN4cuda3std3__44plusIlEEE10Policy1000EN6thrust24THRUST_300001_SM_1000_NS18transform_iteratorI16is_positive_gainNSD_6detail15normal_iteratorINSD_10device_ptrIfEEEEllEEPljS9_llNS7_10__identityEEEvT0_T1_T2_T3_T4_T6__param_4,
	.param .align 1 .b8 _ZN3cub18CUB_300001_SM_10006detail6reduce28DeviceReduceSingleTileKernelINS2_10policy_hubIljN4cuda3std3__44plusIlEEE10Policy1000EN6thrust24THRUST_300001_SM_1000_NS18transform_iteratorI16is_positive_gainNSD_6detail15normal_iteratorINSD_10device_ptrIfEEEEllEEPljS9_llNS7_10__identityEEEvT0_T1_T2_T3_T4_T6__param_5[1]
)
.maxntid 512
.minnctapersm 1
{
	.reg .pred 	%p<140>;
	.reg .b16 	%rs<9>;
	.reg .b32 	%r<295>;
	.reg .b32 	%f<74>;
	.reg .b64 	%rd<431>;
	// demoted variable
	.shared .align 8 .b8 _ZZN3cub18CUB_300001_SM_10006detail6reduce28DeviceReduceSingleTileKernelINS2_10policy_hubIljN4cuda3std3__44plusIlEEE10Policy1000EN6thrust24THRUST_300001_SM_1000_NS18transform_iteratorI16is_positive_gainNSD_6detail15normal_iteratorINSD_10device_ptrIfEEEEllEEPljS9_llNS7_10__identityEEEvT0_T1_T2_T3_T4_T6_E12temp_storage[152];
	ld.param.u64 	%rd49, [_ZN3cub18CUB_300001_SM_10006detail6reduce28DeviceReduceSingleTileKernelINS2_10policy_hubIljN4cuda3std3__44plusIlEEE10Policy1000EN6thrust24THRUST_300001_SM_1000_NS18transform_iteratorI16is_positive_gainNSD_6detail15normal_iteratorINSD_10device_ptrIfEEEEllEEPljS9_llNS7_10__identityEEEvT0_T1_T2_T3_T4_T6__param_0];
	ld.param.u64 	%rd51, [_ZN3cub18CUB_300001_SM_10006detail6reduce28DeviceReduceSingleTileKernelINS2_10policy_hubIljN4cuda3std3__44plusIlEEE10Policy1000EN6thrust24THRUST_300001_SM_1000_NS18transform_iteratorI16is_positive_gainNSD_6detail15normal_iteratorINSD_10device_ptrIfEEEEllEEPljS9_llNS7_10__identityEEEvT0_T1_T2_T3_T4_T6__param_1];
	ld.param.u32 	%r51, [_ZN3cub18CUB_300001_SM_10006detail6reduce28DeviceReduceSingleTileKernelINS2_10policy_hubIljN4cuda3std3__44plusIlEEE10Policy1000EN6thrust24THRUST_300001_SM_1000_NS18transform_iteratorI16is_positive_gainNSD_6detail15normal_iteratorINSD_10device_ptrIfEEEEllEEPljS9_llNS7_10__identityEEEvT0_T1_T2_T3_T4_T6__param_2];
	ld.param.u64 	%rd50, [_ZN3cub18CUB_300001_SM_10006detail6reduce28DeviceReduceSingleTileKernelINS2_10policy_hubIljN4cuda3std3__44plusIlEEE10Policy1000EN6thrust24THRUST_300001_SM_1000_NS18transform_iteratorI16is_positive_gainNSD_6detail15normal_iteratorINSD_10device_ptrIfEEEEllEEPljS9_llNS7_10__identityEEEvT0_T1_T2_T3_T4_T6__param_4];
	cvta.to.global.u64 	%rd1, %rd51;
	setp.ne.s32 	%p1, %r51, 0;
	@%p1 bra 	$L__BB5_3;
	mov.u32 	%r277, %tid.x;
	setp.ne.s32 	%p139, %r277, 0;
	@%p139 bra 	$L__BB5_52;
	st.global.u64 	[%rd1], %rd50;
	bra.uni 	$L__BB5_52;
$L__BB5_3:
	cvta.to.global.u64 	%rd2, %rd49;
	setp.gt.u32 	%p2, %r51, 3583;
	@%p2 bra 	$L__BB5_28;
	mov.u32 	%r1, %tid.x;
	setp.ge.u32 	%p67, %r1, %r51;
	mov.b64 	%rd418, 0;
	mov.u32 	%r281, %r1;
	@%p67 bra 	$L__BB5_6;
	mul.wide.u32 	%rd239, %r1, 4;
	add.s64 	%rd240, %rd2, %rd239;
	ld.global.f32 	%f44, [%rd240];
	setp.gt.f32 	%p68, %f44, 0f00000000;
	selp.u64 	%rd418, 1, 0, %p68;
	add.s32 	%r281, %r1, 512;
$L__BB5_6:
	setp.ge.u32 	%p69, %r281, %r51;
	@%p69 bra 	$L__BB5_19;
	not.b32 	%r154, %r281;
	add.s32 	%r155, %r51, %r154;
	shr.u32 	%r156, %r155, 9;
	add.s32 	%r4, %r156, 1;
	and.b32  	%r5, %r4, 15;
	setp.lt.u32 	%p70, %r155, 7680;
	@%p70 bra 	$L__BB5_10;
	and.b32  	%r157, %r4, 16777200;
	neg.s32 	%r279, %r157;
	mul.wide.u32 	%rd242, %r281, 4;
	add.s64 	%rd243, %rd242, %rd2;
	add.s64 	%rd408, %rd243, 16384;
$L__BB5_9:
	.pragma "nounroll";
	ld.global.f32 	%f45, [%rd408+-16384];
	setp.gt.f32 	%p71, %f45, 0f00000000;
	selp.u64 	%rd244, 1, 0, %p71;
	add.s64 	%rd245, %rd418, %rd244;
	ld.global.f32 	%f46, [%rd408+-14336];
	setp.gt.f32 	%p72, %f46, 0f00000000;
	selp.u64 	%rd246, 1, 0, %p72;
	add.s64 	%rd247, %rd245, %rd246;
	ld.global.f32 	%f47, [%rd408+-12288];
	setp.gt.f32 	%p73, %f47, 0f00000000;
	selp.u64 	%rd248, 1, 0, %p73;
	add.s64 	%rd249, %rd247, %rd248;
	ld.global.f32 	%f48, [%rd408+-10240];
	setp.gt.f32 	%p74, %f48, 0f00000000;
	selp.u64 	%rd250, 1, 0, %p74;
	add.s64 	%rd251, %rd249, %rd250;
	ld.global.f32 	%f49, [%rd408+-8192];
	setp.gt.f32 	%p75, %f49, 0f00000000;
	selp.u64 	%rd252, 1, 0, %p75;
	add.s64 	%rd253, %rd251, %rd252;
	ld.global.f32 	%f50, [%rd408+-6144];
	setp.gt.f32 	%p76, %f50, 0f00000000;
	selp.u64 	%rd254, 1, 0, %p76;
	add.s64 	%rd255, %rd253, %rd254;
	ld.global.f32 	%f51, [%rd408+-4096];
	setp.gt.f32 	%p77, %f51, 0f00000000;
	selp.u64 	%rd256, 1, 0, %p77;
	add.s64 	%rd257, %rd255, %rd256;
	ld.global.f32 	%f52, [%rd408+-2048];
	setp.gt.f32 	%p78, %f52, 0f00000000;
	selp.u64 	%rd258, 1, 0, %p78;
	add.s64 	%rd259, %rd257, %rd258;
	ld.global.f32 	%f53, [%rd408];
	setp.gt.f32 	%p79, %f53, 0f00000000;
	selp.u64 	%rd260, 1, 0, %p79;
	add.s64 	%rd261, %rd259, %rd260;
	ld.global.f32 	%f54, [%rd408+2048];
	setp.gt.f32 	%p80, %f54, 0f00000000;
	selp.u64 	%rd262, 1, 0, %p80;
	add.s64 	%rd263, %rd261, %rd262;
	ld.global.f32 	%f55, [%rd408+4096];
	setp.gt.f32 	%p81, %f55, 0f00000000;
	selp.u64 	%rd264, 1, 0, %p81;
	add.s64 	%rd265, %rd263, %rd264;
	ld.global.f32 	%f56, [%rd408+6144];
	setp.gt.f32 	%p82, %f56, 0f00000000;
	selp.u64 	%rd266, 1, 0, %p82;
	add.s64 	%rd267, %rd265, %rd266;
	ld.global.f32 	%f57, [%rd408+8192];
	setp.gt.f32 	%p83, %f57, 0f00000000;
	selp.u64 	%rd268, 1, 0, %p83;
	add.s64 	%rd269, %rd267, %rd268;
	ld.global.f32 	%f58, [%rd408+10240];
	setp.gt.f32 	%p84, %f58, 0f00000000;
	selp.u64 	%rd270, 1, 0, %p84;
	add.s64 	%rd271, %rd269, %rd270;
	ld.global.f32 	%f59, [%rd408+12288];
	setp.gt.f32 	%p85, %f59, 0f00000000;
	selp.u64 	%rd272, 1, 0, %p85;
	add.s64 	%rd273, %rd271, %rd272;
	ld.global.f32 	%f60, [%rd408+14336];
	setp.gt.f32 	%p86, %f60, 0f00000000;
	selp.u64 	%rd274, 1, 0, %p86;
	add.s64 	%rd418, %rd273, %rd274;
	add.s32 	%r281, %r281, 8192;
	add.s32 	%r279, %r279, 16;
	add.s64 	%rd408, %rd408, 32768;
	setp.ne.s32 	%p87, %r279, 0;
	@%p87 bra 	$L__BB5_9;
$L__BB5_10:
	setp.eq.s32 	%p88, %r5, 0;
	@%p88 bra 	$L__BB5_19;
	and.b32  	%r12, %r4, 7;
	setp.lt.u32 	%p89, %r5, 8;
	@%p89 bra 	$L__BB5_13;
	mul.wide.u32 	%rd276, %r281, 4;
	add.s64 	%rd277, %rd2, %rd276;
	ld.global.f32 	%f61, [%rd277];
	setp.gt.f32 	%p90, %f61, 0f00000000;
	selp.u64 	%rd278, 1, 0, %p90;
	add.s64 	%rd279, %rd418, %rd278;
	ld.global.f32 	%f62, [%rd277+2048];
	setp.gt.f32 	%p91, %f62, 0f00000000;
	selp.u64 	%rd280, 1, 0, %p91;
	add.s64 	%rd281, %rd279, %rd280;
	ld.global.f32 	%f63, [%rd277+4096];
	setp.gt.f32 	%p92, %f63, 0f00000000;
	selp.u64 	%rd282, 1, 0, %p92;
	add.s64 	%rd283, %rd281, %rd282;
	ld.global.f32 	%f64, [%rd277+6144];
	setp.gt.f32 	%p93, %f64, 0f00000000;
	selp.u64 	%rd284, 1, 0, %p93;
	add.s64 	%rd285, %rd283, %rd284;
	ld.global.f32 	%f65, [%rd277+8192];
	setp.gt.f32 	%p94, %f65, 0f00000000;
	selp.u64 	%rd286, 1, 0, %p94;
	add.s64 	%rd287, %rd285, %rd286;
	ld.global.f32 	%f66, [%rd277+10240];
	setp.gt.f32 	%p95, %f66, 0f00000000;
	selp.u64 	%rd288, 1, 0, %p95;
	add.s64 	%rd289, %rd287, %rd288;
	ld.global.f32 	%f67, [%rd277+12288];
	setp.gt.f32 	%p96, %f67, 0f00000000;
	selp.u64 	%rd290, 1, 0, %p96;
	add.s64 	%rd291, %rd289, %rd290;
	ld.global.f32 	%f68, [%rd277+14336];
	setp.gt.f32 	%p97, %f68, 0f00000000;
	selp.u64 	%rd292, 1, 0, %p97;
	add.s64 	%rd418, %rd291, %rd292;
	add.s32 	%r281, %r281, 4096;
$L__BB5_13:
	setp.eq.s32 	%p98, %r12, 0;
	@%p98 bra 	$L__BB5_19;
	and.b32  	%r15, %r4, 3;
	setp.lt.u32 	%p99, %r12, 4;
	@%p99 bra 	$L__BB5_16;
	mul.wide.u32 	%rd294, %r281, 4;
	add.s64 	%rd295, %rd2, %rd294;
	ld.global.f32 	%f69, [%rd295];
	setp.gt.f32 	%p100, %f69, 0f00000000;
	selp.u64 	%rd296, 1, 0, %p100;
	add.s64 	%rd297, %rd418, %rd296;
	ld.global.f32 	%f70, [%rd295+2048];
	setp.gt.f32 	%p101, %f70, 0f00000000;
	selp.u64 	%rd298, 1, 0, %p101;
	add.s64 	%rd299, %rd297, %rd298;
	ld.global.f32 	%f71, [%rd295+4096];
	setp.gt.f32 	%p102, %f71, 0f00000000;
	selp.u64 	%rd300, 1, 0, %p102;
	add.s64 	%rd301, %rd299, %rd300;
	ld.global.f32 	%f72, [%rd295+6144];
	setp.gt.f32 	%p103, %f72, 0f00000000;
	selp.u64 	%rd302, 1, 0, %p103;
	add.s64 	%rd418, %rd301, %rd302;
	add.s32 	%r281, %r281, 2048;
$L__BB5_16:
	setp.eq.s32 	%p104, %r15, 0;
	@%p104 bra 	$L__BB5_19;
	mul.wide.u32 	%rd303, %r281, 4;
	add.s64 	%rd416, %rd2, %rd303;
	neg.s32 	%r284, %r15;
$L__BB5_18:
	.pragma "nounroll";
	ld.global.f32 	%f73, [%rd416];
	setp.gt.f32 	%p105, %f73, 0f00000000;
	selp.u64 	%rd304, 1, 0, %p105;
	add.s64 	%rd418, %rd418, %rd304;
	add.s64 	%rd416, %rd416, 2048;
	add.s32 	%r284, %r284, 1;
	setp.ne.s32 	%p106, %r284, 0;
	@%p106 bra 	$L__BB5_18;
$L__BB5_19:
	setp.lt.u32 	%p107, %r51, 512;
	@%p107 bra 	$L__BB5_24;
	// begin inline asm
	mov.u32 %r221, %laneid;
	// end inline asm
	mov.b64 	{%r223, %r228}, %rd418;
	mov.b32 	%r229, 1;
	mov.b32 	%r270, 31;
	mov.b32 	%r271, -1;
	// begin inline asm
	shfl.sync.down.b32 %r222, %r223, %r229, %r270, %r271;
	// end inline asm
	// begin inline asm
	shfl.sync.down.b32 %r227, %r228, %r229, %r270, %r271;
	// end inline asm
	mov.b64 	%rd363, {%r222, %r227};
	setp.gt.s32 	%p131, %r221, 30;
	selp.b64 	%rd364, 0, %rd363, %p131;
	add.s64 	%rd365, %rd364, %rd418;
	mov.b64 	{%r233, %r238}, %rd365;
	mov.b32 	%r239, 2;
	// begin inline asm
	shfl.sync.down.b32 %r232, %r233, %r239, %r270, %r271;
	// end inline asm
	// begin inline asm
	shfl.sync.down.b32 %r237, %r238, %r239, %r270, %r271;
	// end inline asm
	mov.b64 	%rd366, {%r232, %r237};
	setp.gt.s32 	%p132, %r221, 29;
	selp.b64 	%rd367, 0, %rd366, %p132;
	add.s64 	%rd368, %rd367, %rd365;
	mov.b64 	{%r243, %r248}, %rd368;
	mov.b32 	%r249, 4;
	// begin inline asm
	shfl.sync.down.b32 %r242, %r243, %r249, %r270, %r271;
	// end inline asm
	// begin inline asm
	shfl.sync.down.b32 %r247, %r248, %r249, %r270, %r271;
	// end inline asm
	mov.b64 	%rd369, {%r242, %r247};
	setp.gt.s32 	%p133, %r221, 27;
	selp.b64 	%rd370, 0, %rd369, %p133;
	add.s64 	%rd371, %rd370, %rd368;
	mov.b64 	{%r253, %r258}, %rd371;
	mov.b32 	%r259, 8;
	// begin inline asm
	shfl.sync.down.b32 %r252, %r253, %r259, %r270, %r271;
	// end inline asm
	// begin inline asm
	shfl.sync.down.b32 %r257, %r258, %r259, %r270, %r271;
	// end inline asm
	mov.b64 	%rd372, {%r252, %r257};
	setp.gt.s32 	%p134, %r221, 23;
	selp.b64 	%rd373, 0, %rd372, %p134;
	add.s64 	%rd374, %rd373, %rd371;
	mov.b64 	{%r263, %r268}, %rd374;
	mov.b32 	%r269, 16;
	// begin inline asm
	shfl.sync.down.b32 %r262, %r263, %r269, %r270, %r271;
	// end inline asm
	// begin inline asm
	shfl.sync.down.b32 %r267, %r268, %r269, %r270, %r271;
	// end inline asm
	mov.b64 	%rd375, {%r262, %r267};
	setp.gt.s32 	%p135, %r221, 15;
	selp.b64 	%rd376, 0, %rd375, %p135;
	add.s64 	%rd430, %rd376, %rd374;
	setp.ne.s32 	%p136, %r221, 0;
	@%p136 bra 	$L__BB5_22;
	shr.u32 	%r272, %r1, 2;
	and.b32  	%r273, %r272, 248;
	mov.u32 	%r274, _ZZN3cub18CUB_300001_SM_10006detail6reduce28DeviceReduceSingleTileKernelINS2_10policy_hubIljN4cuda3std3__44plusIlEEE10Policy1000EN6thrust24THRUST_300001_SM_1000_NS18transform_iteratorI16is_positive_gainNSD_6detail15normal_iteratorINSD_10device_ptrIfEEEEllEEPljS9_llNS7_10__identityEEEvT0_T1_T2_T3_T4_T6_E12temp_storage;
	add.s32 	%r275, %r274, %r273;
	st.shared.u64 	[%r275+16], %rd430;
$L__BB5_22:
	bar.sync 	0;
	setp.ne.s32 	%p137, %r1, 0;
	@%p137 bra 	$L__BB5_50;
	ld.shared.u64 	%rd377, [_ZZN3cub18CUB_300001_SM_10006detail6reduce28DeviceReduceSingleTileKernelINS2_10policy_hubIljN4cuda3std3__44plusIlEEE10Policy1000EN6thrust24THRUST_300001_SM_1000_NS18transform_iteratorI16is_positive_gainNSD_6detail15normal_iteratorINSD_10device_ptrIfEEEEllEEPljS9_llNS7_10__identityEEEvT0_T1_T2_T3_T4_T6_E12temp_storage+24];
	add.s64 	%rd378, %rd377, %rd430;
	ld.shared.u64 	%rd379, [_ZZN3cub18CUB_300001_SM_10006detail6reduce28DeviceReduceSingleTileKernelINS2_10policy_hubIljN4cuda3std3__44plusIlEEE10Policy1000EN6thrust24THRUST_300001_SM_1000_NS18transform_iteratorI16is_positive_gainNSD_6detail15normal_iteratorINSD_10device_ptrIfEEEEllEEPljS9_llNS7_10__identityEEEvT0_T1_T2_T3_T4_T6_E12temp_storage+32];
	add.s64 	%rd380, %rd378, %rd379;
	ld.shared.u64 	%rd381, [_ZZN3cub18CUB_300001_SM_10006detail6reduce28DeviceReduceSingleTileKernelINS2_10policy_hubIljN4cuda3std3__44plusIlEEE10Policy1000EN6thrust24THRUST_300001_SM_1000_NS18transform_iteratorI16is_positive_gainNSD_6detail15normal_iteratorINSD_10device_ptrIfEEEEllEEPljS9_llNS7_10__identityEEEvT0_T1_T2_T3_T4_T6_E12temp_storage+40];
	add.s64 	%rd382, %rd380, %rd381;
	ld.shared.u64 	%rd383, [_ZZN3cub18CUB_300001_SM_10006detail6reduce28DeviceReduceSingleTileKernelINS2_10policy_hubIljN4cuda3std3__44plusIlEEE10Policy1000EN6thrust24THRUST_300001_SM_1000_NS18transform_iteratorI16is_positive_gainNSD_6detail15normal_iteratorINSD_10device_ptrIfEEEEllEEPljS9_llNS7_10__identityEEEvT0_T1_T2_T3_T4_T6_E12temp_storage+48];
	add.s64 	%rd384, %rd382, %rd383;
	ld.shared.u64 	%rd385, [_ZZN3cub18CUB_300001_SM_10006detail6reduce28DeviceReduceSingleTileKernelINS2_10policy_hubIljN4cuda3std3__44plusIlEEE10Policy1000EN6thrust24THRUST_300001_SM_1000_NS18transform_iteratorI16is_positive_gainNSD_6detail15normal_iteratorINSD_10device_ptrIfEEEEllEEPljS9_llNS7_10__identityEEEvT0_T1_T2_T3_T4_T6_E12temp_storage+56];
	add.s64 	%rd386, %rd384, %rd385;
	ld.shared.u64 	%rd387, [_ZZN3cub18CUB_300001_SM_10006detail6reduce28DeviceReduceSingleTileKernelINS2_10policy_hubIljN4cuda3std3__44plusIlEEE10Policy1000EN6thrust24THRUST_300001_SM_1000_NS18transform_iteratorI16is_positive_gainNSD_6detail15normal_iteratorINSD_10device_ptrIfEEEEllEEPljS9_llNS7_10__identityEEEvT0_T1_T2_T3_T4_T6_E12temp_storage+64];
	add.s64 	%rd388, %rd386, %rd387;
	ld.shared.u64 	%rd389, [_ZZN3cub18CUB_300001_SM_10006detail6reduce28DeviceReduceSingleTileKernelINS2_10policy_hubIljN4cuda3std3__44plusIlEEE10Policy1000EN6thrust24THRUST_300001_SM_1000_NS18transform_iteratorI16is_positive_gainNSD_6detail15normal_iteratorINSD_10device_ptrIfEEEEllEEPljS9_llNS7_10__identityEEEvT0_T1_T2_T3_T4_T6_E12temp_storage+72];
	add.s64 	%rd390, %rd388, %rd389;
	ld.shared.u64 	%rd391, [_ZZN3cub18CUB_300001_SM_10006detail6reduce28DeviceReduceSingleTileKernelINS2_10policy_hubIljN4cuda3std3__44plusIlEEE10Policy1000EN6thrust24THRUST_300001_SM_1000_NS18transform_iteratorI16is_positive_gainNSD_6detail15normal_iteratorINSD_10device_ptrIfEEEEllEEPljS9_llNS7_10__identityEEEvT0_T1_T2_T3_T4_T6_E12temp_storage+80];
	add.s64 	%rd392, %rd390, %rd391;
	ld.shared.u64 	%rd393, [_ZZN3cub18CUB_300001_SM_10006detail6reduce28DeviceReduceSingleTileKernelINS2_10policy_hubIljN4cuda3std3__44plusIlEEE10Policy1000EN6thrust24THRUST_300001_SM_1000_NS18transform_iteratorI16is_positive_gainNSD_6detail15normal_iteratorINSD_10device_ptrIfEEEEllEEPljS9_llNS7_10__identityEEEvT0_T1_T2_T3_T4_T6_E12temp_storage+88];
	add.s64 	%rd394, %rd392, %rd393;
	ld.shared.u64 	%rd395, [_ZZN3cub18CUB_300001_SM_10006detail6reduce28DeviceReduceSingleTileKernelINS2_10policy_hubIljN4cuda3std3__44plusIlEEE10Policy1000EN6thrust24THRUST_300001_SM_1000_NS18transform_iteratorI16is_positive_gainNSD_6detail15normal_iteratorINSD_10device_ptrIfEEEEllEEPljS9_llNS7_10__identityEEEvT0_T1_T2_T3_T4_T6_E12temp_storage+96];
	add.s64 	%rd396, %rd394, %rd395;
	ld.shared.u64 	%rd397, [_ZZN3cub18CUB_300001_SM_10006detail6reduce28DeviceReduceSingleTileKernelINS2_10policy_hubIljN4cuda3std3__44plusIlEEE10Policy1000EN6thrust24THRUST_300001_SM_1000_NS18transform_iteratorI16is_positive_gainNSD_6detail15normal_iteratorINSD_10device_ptrIfEEEEllEEPljS9_llNS7_10__identityEEEvT0_T1_T2_T3_T4_T6_E12temp_storage+104];
	add.s64 	%rd398, %rd396, %rd397;
	ld.shared.u64 	%rd399, [_ZZN3cub18CUB_300001_SM_10006detail6reduce28DeviceReduceSingleTileKernelINS2_10policy_hubIljN4cuda3std3__44plusIlEEE10Policy1000EN6thrust24THRUST_300001_SM_1000_NS18transform_iteratorI16is_positive_gainNSD_6detail15normal_iteratorINSD_10device_ptrIfEEEEllEEPljS9_llNS7_10__identityEEEvT0_T1_T2_T3_T4_T6_E12temp_storage+112];
	add.s64 	%rd400, %rd398, %rd399;
	ld.shared.u64 	%rd401, [_ZZN3cub18CUB_300001_SM_10006detail6reduce28DeviceReduceSingleTileKernelINS2_10policy_hubIljN4cuda3std3__44plusIlEEE10Policy1000EN6thrust24THRUST_300001_SM_1000_NS18transform_iteratorI16is_positive_gainNSD_6detail15normal_iteratorINSD_10device_ptrIfEEEEllEEPljS9_llNS7_10__identityEEEvT0_T1_T2_T3_T4_T6_E12temp_storage+120];
	add.s64 	%rd402, %rd400, %rd401;
	ld.shared.u64 	%rd403, [_ZZN3cub18CUB_300001_SM_10006detail6reduce28DeviceReduceSingleTileKernelINS2_10policy_hubIljN4cuda3std3__44plusIlEEE10Policy1000EN6thrust24THRUST_300001_SM_1000_NS18transform_iteratorI16is_positive_gainNSD_6detail15normal_iteratorINSD_10device_ptrIfEEEEllEEPljS9_llNS7_10__identityEEEvT0_T1_T2_T3_T4_T6_E12temp_storage+128];
	add.s64 	%rd404, %rd402, %rd403;
	ld.shared.u64 	%rd405, [_ZZN3cub18CUB_300001_SM_10006detail6reduce28DeviceReduceSingleTileKernelINS2_10policy_hubIljN4cuda3std3__44plusIlEEE10Policy1000EN6thrust24THRUST_300001_SM_1000_NS18transform_iteratorI16is_positive_gainNSD_6detail15normal_iteratorINSD_10device_ptrIfEEEEllEEPljS9_llNS7_10__identityEEEvT0_T1_T2_T3_T4_T6_E12temp_storage+136];
	add.s64 	%rd430, %rd404, %rd405;
	bra.uni 	$L__BB5_50;
$L__BB5_24:
	// begin inline asm
	mov.u32 %r158, %laneid;
	// end inline asm
	and.b32  	%r209, %r1, 992;
	add.s32 	%r210, %r209, 32;
	setp.gt.u32 	%p108, %r210, %r51;
	not.b32 	%r211, %r209;
	add.s32 	%r212, %r51, %r211;
	selp.b32 	%r207, %r212, 31, %p108;
	mov.b64 	{%r160, %r165}, %rd418;
	mov.b32 	%r166, 1;
	mov.b32 	%r208, -1;
	// begin inline asm
	shfl.sync.down.b32 %r159, %r160, %r166, %r207, %r208;
	// end inline asm
	// begin inline asm
	shfl.sync.down.b32 %r164, %r165, %r166, %r207, %r208;
	// end inline asm
	mov.b64 	%rd305, {%r159, %r164};
	setp.lt.s32 	%p109, %r158, %r207;
	selp.b64 	%rd306, %rd305, 0, %p109;
	add.s64 	%rd307, %rd306, %rd418;
	mov.b64 	{%r170, %r175}, %rd307;
	mov.b32 	%r176, 2;
	// begin inline asm
	shfl.sync.down.b32 %r169, %r170, %r176, %r207, %r208;
	// end inline asm
	// begin inline asm
	shfl.sync.down.b32 %r174, %r175, %r176, %r207, %r208;
	// end inline asm
	mov.b64 	%rd308, {%r169, %r174};
	add.s32 	%r213, %r158, 2;
	setp.gt.s32 	%p110, %r213, %r207;
	selp.b64 	%rd309, 0, %rd308, %p110;
	add.s64 	%rd310, %rd309, %rd307;
	mov.b64 	{%r180, %r185}, %rd310;
	mov.b32 	%r186, 4;
	// begin inline asm
	shfl.sync.down.b32 %r179, %r180, %r186, %r207, %r208;
	// end inline asm
	// begin inline asm
	shfl.sync.down.b32 %r184, %r185, %r186, %r207, %r208;
	// end inline asm
	mov.b64 	%rd311, {%r179, %r184};
	add.s32 	%r214, %r158, 4;
	setp.gt.s32 	%p111, %r214, %r207;
	selp.b64 	%rd312, 0, %rd311, %p111;
	add.s64 	%rd313, %rd312, %rd310;
	mov.b64 	{%r190, %r195}, %rd313;
	mov.b32 	%r196, 8;
	// begin inline asm
	shfl.sync.down.b32 %r189, %r190, %r196, %r207, %r208;
	// end inline asm
	// begin inline asm
	shfl.sync.down.b32 %r194, %r195, %r196, %r207, %r208;
	// end inline asm
	mov.b64 	%rd314, {%r189, %r194};
	add.s32 	%r215, %r158, 8;
	setp.gt.s32 	%p112, %r215, %r207;
	selp.b64 	%rd315, 0, %rd314, %p112;
	add.s64 	%rd316, %rd315, %rd313;
	mov.b64 	{%r200, %r205}, %rd316;
	mov.b32 	%r206, 16;
	// begin inline asm
	shfl.sync.down.b32 %r199, %r200, %r206, %r207, %r208;
	// end inline asm
	// begin inline asm
	shfl.sync.down.b32 %r204, %r205, %r206, %r207, %r208;
	// end inline asm
	mov.b64 	%rd317, {%r199, %r204};
	add.s32 	%r216, %r158, 16;
	setp.gt.s32 	%p113, %r216, %r207;
	selp.b64 	%rd318, 0, %rd317, %p113;
	add.s64 	%rd430, %rd318, %rd316;
	setp.ne.s32 	%p114, %r158, 0;
	@%p114 bra 	$L__BB5_26;
	shr.u32 	%r217, %r1, 2;
	and.b32  	%r218, %r217, 248;
	mov.u32 	%r219, _ZZN3cub18CUB_300001_SM_10006detail6reduce28DeviceReduceSingleTileKernelINS2_10policy_hubIljN4cuda3std3__44plusIlEEE10Policy1000EN6thrust24THRUST_300001_SM_1000_NS18transform_iteratorI16is_positive_gainNSD_6detail15normal_iteratorINSD_10device_ptrIfEEEEllEEPljS9_llNS7_10__identityEEEvT0_T1_T2_T3_T4_T6_E12temp_storage;
	add.s32 	%r220, %r219, %r218;
	st.shared.u64 	[%r220+16], %rd430;
$L__BB5_26:
	bar.sync 	0;
	setp.ne.s32 	%p115, %r1, 0;
	@%p115 bra 	$L__BB5_50;
	setp.gt.u32 	%p116, %r51, 32;
	ld.shared.u64 	%rd319, [_ZZN3cub18CUB_300001_SM_10006detail6reduce28DeviceReduceSingleTileKernelINS2_10policy_hubIljN4cuda3std3__44plusIlEEE10Policy1000EN6thrust24THRUST_300001_SM_1000_NS18transform_iteratorI16is_positive_gainNSD_6detail15normal_iteratorINSD_10device_ptrIfEEEEllEEPljS9_llNS7_10__identityEEEvT0_T1_T2_T3_T4_T6_E12temp_storage+24];
	selp.b64 	%rd320, %rd319, 0, %p116;
	add.s64 	%rd321, %rd320, %rd430;
	setp.gt.u32 	%p117, %r51, 64;
	ld.shared.u64 	%rd322, [_ZZN3cub18CUB_300001_SM_10006detail6reduce28DeviceReduceSingleTileKernelINS2_10policy_hubIljN4cuda3std3__44plusIlEEE10Policy1000EN6thrust24THRUST_300001_SM_1000_NS18transform_iteratorI16is_positive_gainNSD_6detail15normal_iteratorINSD_10device_ptrIfEEEEllEEPljS9_llNS7_10__identityEEEvT0_T1_T2_T3_T4_T6_E12temp_storage+32];
	selp.b64 	%rd323, %rd322, 0, %p117;
	add.s64 	%rd324, %rd321, %rd323;
	setp.gt.u32 	%p118, %r51, 96;
	ld.shared.u64 	%rd325, [_ZZN3cub18CUB_300001_SM_10006detail6reduce28DeviceReduceSingleTileKernelINS2_10policy_hubIljN4cuda3std3__44plusIlEEE10Policy1000EN6thrust24THRUST_300001_SM_1000_NS18transform_iteratorI16is_positive_gainNSD_6detail15normal_iteratorINSD_10device_ptrIfEEEEllEEPljS9_llNS7_10__identityEEEvT0_T1_T2_T3_T4_T6_E12temp_storage+40];
	selp.b64 	%rd326, %rd325, 0, %p118;
	add.s64 	%rd327, %rd324, %rd326;
	setp.gt.u32 	%p119, %r51, 128;
	ld.shared.u64 	%rd328, [_ZZN3cub18CUB_300001_SM_10006detail6reduce28DeviceReduceSingleTileKernelINS2_10policy_hubIljN4cuda3std3__44plusIlEEE10Policy1000EN6thrust24THRUST_300001_SM_1000_NS18transform_iteratorI16is_positive_gainNSD_6detail15normal_iteratorINSD_10device_ptrIfEEEEllEEPljS9_llNS7_10__identityEEEvT0_T1_T2_T3_T4_T6_E12temp_storage+48];
	selp.b64 	%rd329, %rd328, 0, %p119;
	add.s64 	%rd330, %rd327, %rd329;
	setp.gt.u32 	%p120, %r51, 160;
	ld.shared.u64 	%rd331, [_ZZN3cub18CUB_300001_SM_10006detail6reduce28DeviceReduceSingleTileKernelINS2_10policy_hubIljN4cuda3std3__44plusIlEEE10Policy1000EN6thrust24THRUST_300001_SM_1000_NS18transform_iteratorI16is_positive_gainNSD_6detail15normal_iteratorINSD_10device_ptrIfEEEEllEEPljS9_llNS7_10__identityEEEvT0_T1_T2_T3_T4_T6_E12temp_storage+56];
	selp.b64 	%rd332, %rd331, 0, %p120;
	add.s64 	%rd333, %rd330, %rd332;
	setp.gt.u32 	%p121, %r51, 192;
	ld.shared.u64 	%rd334, [_ZZN3cub18CUB_300001_SM_10006detail6reduce28DeviceReduceSingleTileKernelINS2_10policy_hubIljN4cuda3std3__44plusIlEEE10Policy1000EN6thrust24THRUST_300001_SM_1000_NS18transform_iteratorI16is_positive_gainNSD_6detail15normal_iteratorINSD_10device_ptrIfEEEEllEEPljS9_llNS7_10__identityEEEvT0_T1_T2_T3_T4_T6_E12temp_storage+64];
	selp.b64 	%rd335, %rd334, 0, %p121;
	add.s64 	%rd336, %rd333, %rd335;
	setp.gt.u32 	%p122, %r51, 224;
	ld.shared.u64 	%rd337, [_ZZN3cub18CUB_300001_SM_10006detail6reduce28DeviceReduceSingleTileKernelINS2_10policy_hubIljN4cuda3std3__44plusIlEEE10Policy1000EN6thrust24THRUST_300001_SM_1000_NS18transform_iteratorI16is_positive_gainNSD_6detail15normal_iteratorINSD_10device_ptrIfEEEEllEEPljS9_llNS7_10__identityEEEvT0_T1_T2_T3_T4_T6_E12temp_storage+72];
	selp.b64 	%rd338, %rd337, 0, %p122;
	add.s64 	%rd339, %rd336, %rd338;
	setp.gt.u32 	%p123, %r51, 256;
	ld.shared.u64 	%rd340, [_ZZN3cub18CUB_300001_SM_10006detail6reduce28DeviceReduceSingleTileKernelINS2_10policy_hubIljN4cuda3std3__44plusIlEEE10Policy1000EN6thrust24THRUST_300001_SM_1000_NS18transform_iteratorI16is_positive_gainNSD_6detail15normal_iteratorINSD_10device_ptrIfEEEEllEEPljS9_llNS7_10__identityEEEvT0_T1_T2_T3_T4_T6_E12temp_storage+80];
	selp.b64 	%rd341, %rd340, 0, %p123;
	add.s64 	%rd342, %rd339, %rd341;
	setp.gt.u32 	%p124, %r51, 288;
	ld.shared.u64 	%rd343, [_ZZN3cub18CUB_300001_SM_10006detail6reduce28DeviceReduceSingleTileKernelINS2_10policy_hubIljN4cuda3std3__44plusIlEEE10Policy1000EN6thrust24THRUST_300001_SM_1000_NS18transform_iteratorI16is_positive_gainNSD_6detail15normal_iteratorINSD_10device_ptrIfEEEEllEEPljS9_llNS7_10__identityEEEvT0_T1_T2_T3_T4_T6_E12temp_storage+88];
	selp.b64 	%rd344, %rd343, 0, %p124;
	add.s64 	%rd345, %rd342, %rd344;
	setp.gt.u32 	%p125, %r51, 320;
	ld.shared.u64 	%rd346, [_ZZN3cub18CUB_300001_SM_10006detail6reduce28DeviceReduceSingleTileKernelINS2_10policy_hubIljN4cuda3std3__44plusIlEEE10Policy1000EN6thrust24THRUST_300001_SM_1000_NS18transform_iteratorI16is_positive_gainNSD_6detail15normal_iteratorINSD_10device_ptrIfEEEEllEEPljS9_llNS7_10__identityEEEvT0_T1_T2_T3_T4_T6_E12temp_storage+96];
	selp.b64 	%rd347, %rd346, 0, %p125;
	add.s64 	%rd348, %rd345, %rd347;
	setp.gt.u32 	%p126, %r51, 352;
	ld.shared.u64 	%rd349, [_ZZN3cub18CUB_300001_SM_10006detail6reduce28DeviceReduceSingleTileKernelINS2_10policy_hubIljN4cuda3std3__44plusIlEEE10Policy1000EN6thrust24THRUST_300001_SM_1000_NS18transform_iteratorI16is_positive_gainNSD_6detail15normal_iteratorINSD_10device_ptrIfEEEEllEEPljS9_llNS7_10__identityEEEvT0_T1_T2_T3_T4_T6_E12temp_storage+104];
	selp.b64 	%rd350, %rd349, 0, %p126;
	add.s64 	%rd351, %rd348, %rd350;
	setp.gt.u32 	%p127, %r51, 384;
	ld.shared.u64 	%rd352, [_ZZN3cub18CUB_300001_SM_10006detail6reduce28DeviceReduceSingleTileKernelINS2_10policy_hubIljN4cuda3std3__44plusIlEEE10Policy1000EN6thrust24THRUST_300001_SM_1000_NS18transform_iteratorI16is_positive_gainNSD_6detail15normal_iteratorINSD_10device_ptrIfEEEEllEEPljS9_llNS7_10__identityEEEvT0_T1_T2_T3_T4_T6_E12temp_storage+112];
	selp.b64 	%rd353, %rd352, 0, %p127;
	add.s64 	%rd354, %rd351, %rd353;
	setp.gt.u32 	%p128, %r51, 416;
	ld.shared.u64 	%rd355, [_ZZN3cub18CUB_300001_SM_10006detail6reduce28DeviceReduceSingleTileKernelINS2_10policy_hubIljN4cuda3std3__44plusIlEEE10Policy1000EN6thrust24THRUST_300001_SM_1000_NS18transform_iteratorI16is_positive_gainNSD_6detail15normal_iteratorINSD_10device_ptrIfEEEEllEEPljS9_llNS7_10__identityEEEvT0_T1_T2_T3_T4_T6_E12temp_storage+120];
	selp.b64 	%rd356, %rd355, 0, %p128;
	add.s64 	%rd357, %rd354, %rd356;
	setp.gt.u32 	%p129, %r51, 448;
	ld.shared.u64 	%rd358, [_ZZN3cub18CUB_300001_SM_10006detail6reduce28DeviceReduceSingleTileKernelINS2_10policy_hubIljN4cuda3std3__44plusIlEEE10Policy1000EN6thrust24THRUST_300001_SM_1000_NS18transform_iteratorI16is_positive_gainNSD_6detail15normal_iteratorINSD_10device_ptrIfEEEEllEEPljS9_llNS7_10__identityEEEvT0_T1_T2_T3_T4_T6_E12temp_storage+128];
	selp.b64 	%rd359, %rd358, 0, %p129;
	add.s64 	%rd360, %rd357, %rd359;
	setp.gt.u32 	%p130, %r51, 480;
	ld.shared.u64 	%rd361, [_ZZN3cub18CUB_300001_SM_10006detail6reduce28DeviceReduceSingleTileKernelINS2_10policy_hubIljN4cuda3std3__44plusIlEEE10Policy1000EN6thrust24THRUST_300001_SM_1000_NS18transform_iteratorI16is_positive_gainNSD_6detail15normal_iteratorINSD_10device_ptrIfEEEEllEEPljS9_llNS7_10__identityEEEvT0_T1_T2_T3_T4_T6_E12temp_storage+136];
	selp.b64 	%rd362, %rd361, 0, %p130;
	add.s64 	%rd430, %rd360, %rd362;
	bra.uni 	$L__BB5_50;
$L__BB5_28:
	mov.u32 	%r21, %tid.x;
	mul.wide.u32 	%rd52, %r21, 4;
	add.s64 	%rd28, %rd2, %rd52;
	ld.global.f32 	%f1, [%rd28];
	setp.gt.f32 	%p3, %f1, 0f00000000;
	selp.u64 	%rd53, 1, 0, %p3;
	ld.global.f32 	%f2, [%rd28+2048];
	setp.gt.f32 	%p4, %f2, 0f00000000;
	selp.u64 	%rd54, 1, 0, %p4;
	ld.global.f32 	%f3, [%rd28+4096];
	setp.gt.f32 	%p5, %f3, 0f00000000;
	selp.u64 	%rd55, 1, 0, %p5;
	ld.global.f32 	%f4, [%rd28+6144];
	setp.gt.f32 	%p6, %f4, 0f00000000;
	selp.u64 	%rd56, 1, 0, %p6;
	ld.global.f32 	%f5, [%rd28+8192];
	setp.gt.f32 	%p7, %f5, 0f00000000;
	selp.u64 	%rd57, 1, 0, %p7;
	ld.global.f32 	%f6, [%rd28+10240];
	setp.gt.f32 	%p8, %f6, 0f00000000;
	selp.u64 	%rd58, 1, 0, %p8;
	ld.global.f32 	%f7, [%rd28+12288];
	setp.gt.f32 	%p9, %f7, 0f00000000;
	selp.u64 	%rd59, 1, 0, %p9;
	add.s64 	%rd60, %rd54, %rd53;
	add.s64 	%rd61, %rd60, %rd55;
	add.s64 	%rd62, %rd61, %rd56;
	add.s64 	%rd63, %rd62, %rd57;
	add.s64 	%rd64, %rd63, %rd58;
	add.s64 	%rd429, %rd64, %rd59;
	add.s32 	%r22, %r51, -3584;
	setp.lt.u32 	%p10, %r22, 3584;
	mov.b32 	%r286, 3584;
	@%p10 bra 	$L__BB5_32;
	mov.b32 	%r286, 3584;
$L__BB5_30:
	mul.wide.u32 	%rd65, %r286, 4;
	add.s64 	%rd66, %rd28, %rd65;
	ld.global.f32 	%f8, [%rd66];
	setp.gt.f32 	%p11, %f8, 0f00000000;
	selp.u64 	%rd67, 1, 0, %p11;
	ld.global.f32 	%f9, [%rd66+2048];
	setp.gt.f32 	%p12, %f9, 0f00000000;
	selp.u64 	%rd68, 1, 0, %p12;
	ld.global.f32 	%f10, [%rd66+4096];
	setp.gt.f32 	%p13, %f10, 0f00000000;
	selp.u64 	%rd69, 1, 0, %p13;
	ld.global.f32 	%f11, [%rd66+6144];
	setp.gt.f32 	%p14, %f11, 0f00000000;
	selp.u64 	%rd70, 1, 0, %p14;
	ld.global.f32 	%f12, [%rd66+8192];
	setp.gt.f32 	%p15, %f12, 0f00000000;
	selp.u64 	%rd71, 1, 0, %p15;
	ld.global.f32 	%f13, [%rd66+10240];
	setp.gt.f32 	%p16, %f13, 0f00000000;
	selp.u64 	%rd72, 1, 0, %p16;
	ld.global.f32 	%f14, [%rd66+12288];
	setp.gt.f32 	%p17, %f14, 0f00000000;
	selp.u64 	%rd73, 1, 0, %p17;
	add.s64 	%rd74, %rd429, %rd67;
	add.s64 	%rd75, %rd74, %rd68;
	add.s64 	%rd76, %rd75, %rd69;
	add.s64 	%rd77, %rd76, %rd70;
	add.s64 	%rd78, %rd77, %rd71;
	add.s64 	%rd79, %rd78, %rd72;
	add.s64 	%rd429, %rd79, %rd73;
	sub.s32 	%r64, %r51, %r286;
	setp.lt.u32 	%p18, %r64, 3584;
	@%p18 bra 	$L__BB5_46;
	add.s32 	%r286, %r286, 3584;
	setp.le.u32 	%p19, %r286, %r22;
	@%p19 bra 	$L__BB5_30;
$L__BB5_32:
	setp.le.u32 	%p20, %r51, %r286;
	sub.s32 	%r65, %r51, %r286;
	setp.ge.s32 	%p21, %r21, %r65;
	or.pred  	%p22, %p20, %p21;
	@%p22 bra 	$L__BB5_46;
	not.b32 	%r67, %r21;
	add.s32 	%r68, %r51, %r67;
	sub.s32 	%r69, %r68, %r286;
	shr.u32 	%r70, %r69, 9;
	add.s32 	%r26, %r70, 1;
	and.b32  	%r27, %r26, 15;
	setp.lt.u32 	%p23, %r69, 7680;
	mov.u32 	%r291, %r21;
	@%p23 bra 	$L__BB5_37;
	or.b32  	%r289, %r21, 4096;
	add.s32 	%r288, %r21, %r286;
	and.b32  	%r71, %r26, 16777200;
	neg.s32 	%r287, %r71;
$L__BB5_35:
	.pragma "nounroll";
	mul.wide.u32 	%rd81, %r288, 4;
	add.s64 	%rd82, %rd2, %rd81;
	ld.global.f32 	%f15, [%rd82];
	setp.gt.f32 	%p24, %f15, 0f00000000;
	selp.u64 	%rd83, 1, 0, %p24;
	add.s64 	%rd84, %rd429, %rd83;
	add.s32 	%r72, %r288, 512;
	mul.wide.u32 	%rd85, %r72, 4;
	add.s64 	%rd86, %rd2, %rd85;
	ld.global.f32 	%f16, [%rd86];
	setp.gt.f32 	%p25, %f16, 0f00000000;
	selp.u64 	%rd87, 1, 0, %p25;
	add.s64 	%rd88, %rd84, %rd87;
	add.s32 	%r73, %r288, 1024;
	mul.wide.u32 	%rd89, %r73, 4;
	add.s64 	%rd90, %rd2, %rd89;
	ld.global.f32 	%f17, [%rd90];
	setp.gt.f32 	%p26, %f17, 0f00000000;
	selp.u64 	%rd91, 1, 0, %p26;
	add.s64 	%rd92, %rd88, %rd91;
	add.s32 	%r74, %r288, 1536;
	mul.wide.u32 	%rd93, %r74, 4;
	add.s64 	%rd94, %rd2, %rd93;
	ld.global.f32 	%f18, [%rd94];
	setp.gt.f32 	%p27, %f18, 0f00000000;
	selp.u64 	%rd95, 1, 0, %p27;
	add.s64 	%rd96, %rd92, %rd95;
	add.s32 	%r75, %r288, 2048;
	mul.wide.u32 	%rd97, %r75, 4;
	add.s64 	%rd98, %rd2, %rd97;
	ld.global.f32 	%f19, [%rd98];
	setp.gt.f32 	%p28, %f19, 0f00000000;
	selp.u64 	%rd99, 1, 0, %p28;
	add.s64 	%rd100, %rd96, %rd99;
	add.s32 	%r76, %r288, 2560;
	mul.wide.u32 	%rd101, %r76, 4;
	add.s64 	%rd102, %rd2, %rd101;
	ld.global.f32 	%f20, [%rd102];
	setp.gt.f32 	%p29, %f20, 0f00000000;
	selp.u64 	%rd103, 1, 0, %p29;
	add.s64 	%rd104, %rd100, %rd103;
	add.s32 	%r77, %r288, 3072;
	mul.wide.u32 	%rd105, %r77, 4;
	add.s64 	%rd106, %rd2, %rd105;
	ld.global.f32 	%f21, [%rd106];
	setp.gt.f32 	%p30, %f21, 0f00000000;
	selp.u64 	%rd107, 1, 0, %p30;
	add.s64 	%rd108, %rd104, %rd107;
	add.s32 	%r78, %r288, 3584;
	mul.wide.u32 	%rd109, %r78, 4;
	add.s64 	%rd110, %rd2, %rd109;
	ld.global.f32 	%f22, [%rd110];
	setp.gt.f32 	%p31, %f22, 0f00000000;
	selp.u64 	%rd111, 1, 0, %p31;
	add.s64 	%rd112, %rd108, %rd111;
	add.s32 	%r79, %r288, 4096;
	mul.wide.u32 	%rd113, %r79, 4;
	add.s64 	%rd114, %rd2, %rd113;
	ld.global.f32 	%f23, [%rd114];
	setp.gt.f32 	%p32, %f23, 0f00000000;
	selp.u64 	%rd115, 1, 0, %p32;
	add.s64 	%rd116, %rd112, %rd115;
	add.s32 	%r80, %r288, 4608;
	mul.wide.u32 	%rd117, %r80, 4;
	add.s64 	%rd118, %rd2, %rd117;
	ld.global.f32 	%f24, [%rd118];
	setp.gt.f32 	%p33, %f24, 0f00000000;
	selp.u64 	%rd119, 1, 0, %p33;
	add.s64 	%rd120, %rd116, %rd119;
	add.s32 	%r81, %r288, 5120;
	mul.wide.u32 	%rd121, %r81, 4;
	add.s64 	%rd122, %rd2, %rd121;
	ld.global.f32 	%f25, [%rd122];
	setp.gt.f32 	%p34, %f25, 0f00000000;
	selp.u64 	%rd123, 1, 0, %p34;
	add.s64 	%rd124, %rd120, %rd123;
	add.s32 	%r82, %r288, 5632;
	mul.wide.u32 	%rd125, %r82, 4;
	add.s64 	%rd126, %rd2, %rd125;
	ld.global.f32 	%f26, [%rd126];
	setp.gt.f32 	%p35, %f26, 0f00000000;
	selp.u64 	%rd127, 1, 0, %p35;
	add.s64 	%rd128, %rd124, %rd127;
	add.s32 	%r83, %r288, 6144;
	mul.wide.u32 	%rd129, %r83, 4;
	add.s64 	%rd130, %rd2, %rd129;
	ld.global.f32 	%f27, [%rd130];
	setp.gt.f32 	%p36, %f27, 0f00000000;
	selp.u64 	%rd131, 1, 0, %p36;
	add.s64 	%rd132, %rd128, %rd131;
	add.s32 	%r84, %r288, 6656;
	mul.wide.u32 	%rd133, %r84, 4;
	add.s64 	%rd134, %rd2, %rd133;
	ld.global.f32 	%f28, [%rd134];
	setp.gt.f32 	%p37, %f28, 0f00000000;
	selp.u64 	%rd135, 1, 0, %p37;
	add.s64 	%rd136, %rd132, %rd135;
	add.s32 	%r85, %r288, 7168;
	mul.wide.u32 	%rd137, %r85, 4;
	add.s64 	%rd138, %rd2, %rd137;
	ld.global.f32 	%f29, [%rd138];
	setp.gt.f32 	%p38, %f29, 0f00000000;
	selp.u64 	%rd139, 1, 0, %p38;
	add.s64 	%rd140, %rd136, %rd139;
	add.s32 	%r86, %r288, 7680;
	mul.wide.u32 	%rd141, %r86, 4;
	add.s64 	%rd142, %rd2, %rd141;
	ld.global.f32 	%f30, [%rd142];
	setp.gt.f32 	%p39, %f30, 0f00000000;
	selp.u64 	%rd143, 1, 0, %p39;
	add.s64 	%rd429, %rd140, %rd143;
	add.s32 	%r289, %r289, 8192;
	add.s32 	%r288, %r288, 8192;
	add.s32 	%r287, %r287, 16;
	setp.ne.s32 	%p40, %r287, 0;
	@%p40 bra 	$L__BB5_35;
	add.s32 	%r291, %r289, -4096;
$L__BB5_37:
	setp.eq.s32 	%p41, %r27, 0;
	@%p41 bra 	$L__BB5_46;
	and.b32  	%r39, %r26, 7;
	setp.lt.u32 	%p42, %r27, 8;
	@%p42 bra 	$L__BB5_40;
	add.s32 	%r87, %r291, %r286;
	mul.wide.u32 	%rd145, %r87, 4;
	add.s64 	%rd146, %rd2, %rd145;
	ld.global.f32 	%f31, [%rd146];
	setp.gt.f32 	%p43, %f31, 0f00000000;
	selp.u64 	%rd147, 1, 0, %p43;
	add.s64 	%rd148, %rd429, %rd147;
	add.s32 	%r88, %r87, 512;
	mul.wide.u32 	%rd149, %r88, 4;
	add.s64 	%rd150, %rd2, %rd149;
	ld.global.f32 	%f32, [%rd150];
	setp.gt.f32 	%p44, %f32, 0f00000000;
	selp.u64 	%rd151, 1, 0, %p44;
	add.s64 	%rd152, %rd148, %rd151;
	add.s32 	%r89, %r87, 1024;
	mul.wide.u32 	%rd153, %r89, 4;
	add.s64 	%rd154, %rd2, %rd153;
	ld.global.f32 	%f33, [%rd154];
	setp.gt.f32 	%p45, %f33, 0f00000000;
	selp.u64 	%rd155, 1, 0, %p45;
	add.s64 	%rd156, %rd152, %rd155;
	add.s32 	%r90, %r87, 1536;
	mul.wide.u32 	%rd157, %r90, 4;
	add.s64 	%rd158, %rd2, %rd157;
	ld.global.f32 	%f34, [%rd158];
	setp.gt.f32 	%p46, %f34, 0f00000000;
	selp.u64 	%rd159, 1, 0, %p46;
	add.s64 	%rd160, %rd156, %rd159;
	add.s32 	%r91, %r87, 2048;
	mul.wide.u32 	%rd161, %r91, 4;
	add.s64 	%rd162, %rd2, %rd161;
	ld.global.f32 	%f35, [%rd162];
	setp.gt.f32 	%p47, %f35, 0f00000000;
	selp.u64 	%rd163, 1, 0, %p47;
	add.s64 	%rd164, %rd160, %rd163;
	add.s32 	%r92, %r87, 2560;
	mul.wide.u32 	%rd165, %r92, 4;
	add.s64 	%rd166, %rd2, %rd165;
	ld.global.f32 	%f36, [%rd166];
	setp.gt.f32 	%p48, %f36, 0f00000000;
	selp.u64 	%rd167, 1, 0, %p48;
	add.s64 	%rd168, %rd164, %rd167;
	add.s32 	%r93, %r87, 3072;
	mul.wide.u32 	%rd169, %r93, 4;
	add.s64 	%rd170, %rd2, %rd169;
	ld.global.f32 	%f37, [%rd170];
	setp.gt.f32 	%p49, %f37, 0f00000000;
	selp.u64 	%rd171, 1, 0, %p49;
	add.s64 	%rd172, %rd168, %rd171;
	add.s32 	%r94, %r87, 3584;
	mul.wide.u32 	%rd173, %r94, 4;
	add.s64 	%rd174, %rd2, %rd173;
	ld.global.f32 	%f38, [%rd174];
	setp.gt.f32 	%p50, %f38, 0f00000000;
	selp.u64 	%rd175, 1, 0, %p50;
	add.s64 	%rd429, %rd172, %rd175;
	add.s32 	%r291, %r291, 4096;
$L__BB5_40:
	setp.eq.s32 	%p51, %r39, 0;
	@%p51 bra 	$L__BB5_46;
	and.b32  	%r42, %r26, 3;
	setp.lt.u32 	%p52, %r39, 4;
	@%p52 bra 	$L__BB5_43;
	add.s32 	%r95, %r291, %r286;
	mul.wide.u32 	%rd177, %r95, 4;
	add.s64 	%rd178, %rd2, %rd177;
	ld.global.f32 	%f39, [%rd178];
	setp.gt.f32 	%p53, %f39, 0f00000000;
	selp.u64 	%rd179, 1, 0, %p53;
	add.s64 	%rd180, %rd429, %rd179;
	add.s32 	%r96, %r95, 512;
	mul.wide.u32 	%rd181, %r96, 4;
	add.s64 	%rd182, %rd2, %rd181;
	ld.global.f32 	%f40, [%rd182];
	setp.gt.f32 	%p54, %f40, 0f00000000;
	selp.u64 	%rd183, 1, 0, %p54;
	add.s64 	%rd184, %rd180, %rd183;
	add.s32 	%r97, %r95, 1024;
	mul.wide.u32 	%rd185, %r97, 4;
	add.s64 	%rd186, %rd2, %rd185;
	ld.global.f32 	%f41, [%rd186];
	setp.gt.f32 	%p55, %f41, 0f00000000;
	selp.u64 	%rd187, 1, 0, %p55;
	add.s64 	%rd188, %rd184, %rd187;
	add.s32 	%r98, %r95, 1536;
	mul.wide.u32 	%rd189, %r98, 4;
	add.s64 	%rd190, %rd2, %rd189;
	ld.global.f32 	%f42, [%rd190];
	setp.gt.f32 	%p56, %f42, 0f00000000;
	selp.u64 	%rd191, 1, 0, %p56;
	add.s64 	%rd429, %rd188, %rd191;
	add.s32 	%r291, %r291, 2048;
$L__BB5_43:
	setp.eq.s32 	%p57, %r42, 0;
	@%p57 bra 	$L__BB5_46;
	add.s32 	%r294, %r291, %r286;
	neg.s32 	%r293, %r42;
$L__BB5_45:
	.pragma "nounroll";
	mul.wide.u32 	%rd192, %r294, 4;
	add.s64 	%rd193, %rd2, %rd192;
	ld.global.f32 	%f43, [%rd193];
	setp.gt.f32 	%p58, %f43, 0f00000000;
	selp.u64 	%rd194, 1, 0, %p58;
	add.s64 	%rd429, %rd429, %rd194;
	add.s32 	%r294, %r294, 512;
	add.s32 	%r293, %r293, 1;
	setp.ne.s32 	%p59, %r293, 0;
	@%p59 bra 	$L__BB5_45;
$L__BB5_46:
	// begin inline asm
	mov.u32 %r99, %laneid;
	// end inline asm
	mov.b64 	{%r101, %r106}, %rd429;
	mov.b32 	%r107, 1;
	mov.b32 	%r148, 31;
	mov.b32 	%r149, -1;
	// begin inline asm
	shfl.sync.down.b32 %r100, %r101, %r107, %r148, %r149;
	// end inline asm
	// begin inline asm
	shfl.sync.down.b32 %r105, %r106, %r107, %r148, %r149;
	// end inline asm
	mov.b64 	%rd195, {%r100, %r105};
	setp.gt.s32 	%p60, %r99, 30;
	selp.b64 	%rd196, 0, %rd195, %p60;
	add.s64 	%rd197, %rd196, %rd429;
	mov.b64 	{%r111, %r116}, %rd197;
	mov.b32 	%r117, 2;
	// begin inline asm
	shfl.sync.down.b32 %r110, %r111, %r117, %r148, %r149;
	// end inline asm
	// begin inline asm
	shfl.sync.down.b32 %r115, %r116, %r117, %r148, %r149;
	// end inline asm
	mov.b64 	%rd198, {%r110, %r115};
	setp.gt.s32 	%p61, %r99, 29;
	selp.b64 	%rd199, 0, %rd198, %p61;
	add.s64 	%rd200, %rd199, %rd197;
	mov.b64 	{%r121, %r126}, %rd200;
	mov.b32 	%r127, 4;
	// begin inline asm
	shfl.sync.down.b32 %r120, %r121, %r127, %r148, %r149;
	// end inline asm
	// begin inline asm
	shfl.sync.down.b32 %r125, %r126, %r127, %r148, %r149;
	// end inline asm
	mov.b64 	%rd201, {%r120, %r125};
	setp.gt.s32 	%p62, %r99, 27;
	selp.b64 	%rd202, 0, %rd201, %p62;
	add.s64 	%rd203, %rd202, %rd200;
	mov.b64 	{%r131, %r136}, %rd203;
	mov.b32 	%r137, 8;
	// begin inline asm
	shfl.sync.down.b32 %r130, %r131, %r137, %r148, %r149;
	// end inline asm
	// begin inline asm
	shfl.sync.down.b32 %r135, %r136, %r137, %r148, %r149;
	// end inline asm
	mov.b64 	%rd204, {%r130, %r135};
	setp.gt.s32 	%p63, %r99, 23;
	selp.b64 	%rd205, 0, %rd204, %p63;
	add.s64 	%rd206, %rd205, %rd203;
	mov.b64 	{%r141, %r146}, %rd206;
	mov.b32 	%r147, 16;
	// begin inline asm
	shfl.sync.down.b32 %r140, %r141, %r147, %r148, %r149;
	// end inline asm
	// begin inline asm
	shfl.sync.down.b32 %r145, %r146, %r147, %r148, %r149;
	// end inline asm
	mov.b64 	%rd207, {%r140, %r145};
	setp.gt.s32 	%p64, %r99, 15;
	selp.b64 	%rd208, 0, %rd207, %p64;
	add.s64 	%rd430, %rd208, %rd206;
	setp.ne.s32 	%p65, %r99, 0;
	@%p65 bra 	$L__BB5_48;
	shr.u32 	%r150, %r21, 2;
	and.b32  	%r151, %r150, 248;
	mov.u32 	%r152, _ZZN3cub18CUB_300001_SM_10006detail6reduce28DeviceReduceSingleTileKernelINS2_10policy_hubIljN4cuda3std3__44plusIlEEE10Policy1000EN6thrust24THRUST_300001_SM_1000_NS18transform_iteratorI16is_positive_gainNSD_6detail15normal_iteratorINSD_10device_ptrIfEEEEllEEPljS9_llNS7_10__identityEEEvT0_T1_T2_T3_T4_T6_E12temp_storage;
	add.s32 	%r153, %r152, %r151;
	st.shared.u64 	[%r153+16], %rd430;
$L__BB5_48:
	bar.sync 	0;
	setp.ne.s32 	%p66, %r21, 0;
	@%p66 bra 	$L__BB5_50;
	ld.shared.u64 	%rd209, [_ZZN3cub18CUB_300001_SM_10006detail6reduce28DeviceReduceSingleTileKernelINS2_10policy_hubIljN4cuda3std3__44plusIlEEE10Policy1000EN6thrust24THRUST_300001_SM_1000_NS18transform_iteratorI16is_positive_gainNSD_6detail15normal_iteratorINSD_10device_ptrIfEEEEllEEPljS9_llNS7_10__identityEEEvT0_T1_T2_T3_T4_T6_E12temp_storage+24];
	add.s64 	%rd210, %rd209, %rd430;
	ld.shared.u64 	%rd211, [_ZZN3cub18CUB_300001_SM_10006detail6reduce28DeviceReduceSingleTileKernelINS2_10policy_hubIljN4cuda3std3__44plusIlEEE10Policy1000EN6thrust24THRUST_300001_SM_1000_NS18transform_iteratorI16is_positive_gainNSD_6detail15normal_iteratorINSD_10device_ptrIfEEEEllEEPljS9_llNS7_10__identityEEEvT0_T1_T2_T3_T4_T6_E12temp_storage+32];
	add.s64 	%rd212, %rd210, %rd211;
	ld.shared.u64 	%rd213, [_ZZN3cub18CUB_300001_SM_10006detail6reduce28DeviceReduceSingleTileKernelINS2_10policy_hubIljN4cuda3std3__44plusIlEEE10Policy1000EN6thrust24THRUST_300001_SM_1000_NS18transform_iteratorI16is_positive_gainNSD_6detail15normal_iteratorINSD_10device_ptrIfEEEEllEEPljS9_llNS7_10__identityEEEvT0_T1_T2_T3_T4_T6_E12temp_storage+40];
	add.s64 	%rd214, %rd212, %rd213;
	ld.shared.u64 	%rd215, [_ZZN3cub18CUB_300001_SM_10006detail6reduce28DeviceReduceSingleTileKernelINS2_10policy_hubIljN4cuda3std3__44plusIlEEE10Policy1000EN6thrust24THRUST_300001_SM_1000_NS18transform_iteratorI16is_positive_gainNSD_6detail15normal_iteratorINSD_10device_ptrIfEEEEllEEPljS9_llNS7_10__identityEEEvT0_T1_T2_T3_T4_T6_E12temp_storage+48];
	add.s64 	%rd216, %rd214, %rd215;
	ld.shared.u64 	%rd217, [_ZZN3cub18CUB_300001_SM_10006detail6reduce28DeviceReduceSingleTileKernelINS2_10policy_hubIljN4cuda3std3__44plusIlEEE10Policy1000EN6thrust24THRUST_300001_SM_1000_NS18transform_iteratorI16is_positive_gainNSD_6detail15normal_iteratorINSD_10device_ptrIfEEEEllEEPljS9_llNS7_10__identityEEEvT0_T1_T2_T3_T4_T6_E12temp_storage+56];
	add.s64 	%rd218, %rd216, %rd217;
	ld.shared.u64 	%rd219, [_ZZN3cub18CUB_300001_SM_10006detail6reduce28DeviceReduceSingleTileKernelINS2_10policy_hubIljN4cuda3std3__44plusIlEEE10Policy1000EN6thrust24THRUST_300001_SM_1000_NS18transform_iteratorI16is_positive_gainNSD_6detail15normal_iteratorINSD_10device_ptrIfEEEEllEEPljS9_llNS7_10__identityEEEvT0_T1_T2_T3_T4_T6_E12temp_storage+64];
	add.s64 	%rd220, %rd218, %rd219;
	ld.shared.u64 	%rd221, [_ZZN3cub18CUB_300001_SM_10006detail6reduce28DeviceReduceSingleTileKernelINS2_10policy_hubIljN4cuda3std3__44plusIlEEE10Policy1000EN6thrust24THRUST_300001_SM_1000_NS18transform_iteratorI16is_positive_gainNSD_6detail15normal_iteratorINSD_10device_ptrIfEEEEllEEPljS9_llNS7_10__identityEEEvT0_T1_T2_T3_T4_T6_E12temp_storage+72];
	add.s64 	%rd222, %rd220, %rd221;
	ld.shared.u64 	%rd223, [_ZZN3cub18CUB_300001_SM_10006detail6reduce28DeviceReduceSingleTileKernelINS2_10policy_hubIljN4cuda3std3__44plusIlEEE10Policy1000EN6thrust24THRUST_300001_SM_1000_NS18transform_iteratorI16is_positive_gainNSD_6detail15normal_iteratorINSD_10device_ptrIfEEEEllEEPljS9_llNS7_10__identityEEEvT0_T1_T2_T3_T4_T6_E12temp_storage+80];
	add.s64 	%rd224, %rd222, %rd223;
	ld.shared.u64 	%rd225, [_ZZN3cub18CUB_300001_SM_10006detail6reduce28DeviceReduceSingleTileKernelINS2_10policy_hubIljN4cuda3std3__44plusIlEEE10Policy1000EN6thrust24THRUST_300001_SM_1000_NS18transform_iteratorI16is_positive_gainNSD_6detail15normal_iteratorINSD_10device_ptrIfEEEEllEEPljS9_llNS7_10__identityEEEvT0_T1_T2_T3_T4_T6_E12temp_storage+88];
	add.s64 	%rd226, %rd224, %rd225;
	ld.shared.u64 	%rd227, [_ZZN3cub18CUB_300001_SM_10006detail6reduce28DeviceReduceSingleTileKernelINS2_10policy_hubIljN4cuda3std3__44plusIlEEE10Policy1000EN6thrust24THRUST_300001_SM_1000_NS18transform_iteratorI16is_positive_gainNSD_6detail15normal_iteratorINSD_10device_ptrIfEEEEllEEPljS9_llNS7_10__identityEEEvT0_T1_T2_T3_T4_T6_E12temp_storage+96];
	add.s64 	%rd228, %rd226, %rd227;
	ld.shared.u64 	%rd229, [_ZZN3cub18CUB_300001_SM_10006detail6reduce28DeviceReduceSingleTileKernelINS2_10policy_hubIljN4cuda3std3__44plusIlEEE10Policy1000EN6thrust24THRUST_300001_SM_1000_NS18transform_iteratorI16is_positive_gainNSD_6detail15normal_iteratorINSD_10device_ptrIfEEEEllEEPljS9_llNS7_10__identityEEEvT0_T1_T2_T3_T4_T6_E12temp_storage+104];
	add.s64 	%rd230, %rd228, %rd229;
	ld.shared.u64 	%rd231, [_ZZN3cub18CUB_300001_SM_10006detail6reduce28DeviceReduceSingleTileKernelINS2_10policy_hubIljN4cuda3std3__44plusIlEEE10Policy1000EN6thrust24THRUST_300001_SM_1000_NS18transform_iteratorI16is_positive_gainNSD_6detail15normal_iteratorINSD_10device_ptrIfEEEEllEEPljS9_llNS7_10__identityEEEvT0_T1_T2_T3_T4_T6_E12temp_storage+112];
	add.s64 	%rd232, %rd230, %rd231;
	ld.shared.u64 	%rd233, [_ZZN3cub18CUB_300001_SM_10006detail6reduce28DeviceReduceSingleTileKernelINS2_10policy_hubIljN4cuda3std3__44plusIlEEE10Policy1000EN6thrust24THRUST_300001_SM_1000_NS18transform_iteratorI16is_positive_gainNSD_6detail15normal_iteratorINSD_10device_ptrIfEEEEllEEPljS9_llNS7_10__identityEEEvT0_T1_T2_T3_T4_T6_E12temp_storage+120];
	add.s64 	%rd234, %rd232, %rd233;
	ld.shared.u64 	%rd235, [_ZZN3cub18CUB_300001_SM_10006detail6reduce28DeviceReduceSingleTileKernelINS2_10policy_hubIljN4cuda3std3__44plusIlEEE10Policy1000EN6thrust24THRUST_300001_SM_1000_NS18transform_iteratorI16is_positive_gainNSD_6detail15normal_iteratorINSD_10device_ptrIfEEEEllEEPljS9_llNS7_10__identityEEEvT0_T1_T2_T3_T4_T6_E12temp_storage+128];
	add.s64 	%rd236, %rd234, %rd235;
	ld.shared.u64 	%rd237, [_ZZN3cub18CUB_300001_SM_10006detail6reduce28DeviceReduceSingleTileKernelINS2_10policy_hubIljN4cuda3std3__44plusIlEEE10Policy1000EN6thrust24THRUST_300001_SM_1000_NS18transform_iteratorI16is_positive_gainNSD_6detail15normal_iteratorINSD_10device_ptrIfEEEEllEEPljS9_llNS7_10__identityEEEvT0_T1_T2_T3_T4_T6_E12temp_storage+136];
	add.s64 	%rd430, %rd236, %rd237;
$L__BB5_50:
	mov.u32 	%r276, %tid.x;
	setp.ne.s32 	%p138, %r276, 0;
	@%p138 bra 	$L__BB5_52;
	add.s64 	%rd406, %rd430, %rd50;
	st.global.u64 	[%rd1], %rd406;
$L__BB5_52:
	ret;

}
	// .globl	_ZN3cub18CUB_300001_SM_10006detail6reduce18DeviceReduceKernelINS2_10policy_hubIljN4cuda3std3__44plusIlEEE10Policy1000EN6thrust24THRUST_300001_SM_1000_NS18transform_iteratorI16is_positive_gainNSD_6detail15normal_iteratorINSD_10device_ptrIfEEEEllEEjS9_lNS7_10__identityEEEvT0_PT3_T1_NS0_13GridEvenShareISQ_EET2_T4_
.visible .entry _ZN3cub18CUB_300001_SM_10006detail6reduce18DeviceReduceKernelINS2_10policy_hubIljN4cuda3std3__44plusIlEEE10Policy1000EN6thrust24THRUST_300001_SM_1000_NS18transform_iteratorI16is_positive_gainNSD_6detail15normal_iteratorINSD_10device_ptrIfEEEEllEEjS9_lNS7_10__identityEEEvT0_PT3_T1_NS0_13GridEvenShareISQ_EET2_T4_(
	.param .align 8 .b8 _ZN3cub18CUB_300001_SM_10006detail6reduce18DeviceReduceKernelINS2_10policy_hubIljN4cuda3std3__44plusIlEEE10Policy1000EN6thrust24THRUST_300001_SM_1000_NS18transform_iteratorI16is_positive_gainNSD_6detail15normal_iteratorINSD_10device_ptrIfEEEEllEEjS9_lNS7_10__identityEEEvT0_PT3_T1_NS0_13GridEvenShareISQ_EET2_T4__param_0[16],
	.param .u64 .ptr .align 1 _ZN3cub18CUB_300001_SM_10006detail6reduce18DeviceReduceKernelINS2_10policy_hubIljN4cuda3std3__44plusIlEEE10Policy1000EN6thrust24THRUST_300001_SM_1000_NS18transform_iteratorI16is_positive_gainNSD_6detail15normal_iteratorINSD_10device_ptrIfEEEEllEEjS9_lNS7_10__identityEEEvT0_PT3_T1_NS0_13GridEvenShareISQ_EET2_T4__param_1,
	.param .u32 _ZN3cub18CUB_300001_SM_10006detail6reduce18DeviceReduceKernelINS2_10policy_hubIljN4cuda3std3__44plusIlEEE10Policy1000EN6thrust24THRUST_300001_SM_1000_NS18transform_iteratorI16is_positive_gainNSD_6detail15normal_iteratorINSD_10device_ptrIfEEEEllEEjS9_lNS7_10__identityEEEvT0_PT3_T1_NS0_13GridEvenShareISQ_EET2_T4__param_2,
	.param .align 4 .b8 _ZN3cub18CUB_300001_SM_10006detail6reduce18DeviceReduceKernelINS2_10policy_hubIljN4cuda3std3__44plusIlEEE10Policy1000EN6thrust24THRUST_300001_SM_1000_NS18transform_iteratorI16is_positive_gainNSD_6detail15normal_iteratorINSD_10device_ptrIfEEEEllEEjS9_lNS7_10__identityEEEvT0_PT3_T1_NS0_13GridEvenShareISQ_EET2_T4__param_3[40],
	.param .align 1 .b8 _ZN3cub18CUB_300001_SM_10006detail6reduce18DeviceReduceKernelINS2_10policy_hubIljN4cuda3std3__44plusIlEEE10Policy1000EN6thrust24THRUST_300001_SM_1000_NS18transform_iteratorI16is_positive_gainNSD_6detail15normal_iteratorINSD_10device_ptrIfEEEEllEEjS9_lNS7_10__identityEEEvT0_PT3_T1_NS0_13GridEvenShareISQ_EET2_T4__param_4[1],
	.param .align 1 .b8 _ZN3cub18CUB_300001_SM_10006detail6reduce18DeviceReduceKernelINS2_10policy_hubIljN4cuda3std3__44plusIlEEE10Policy1000EN6thrust24THRUST_300001_SM_1000_NS18transform_iteratorI16is_positive_gainNSD_6detail15normal_iteratorINSD_10device_ptrIfEEEEllEEjS9_lNS7_10__identityEEEvT0_PT3_T1_NS0_13GridEvenShareISQ_EET2_T4__param_5[1]
)
.maxntid 512
{
	.reg .pred 	%p<138>;
	.reg .b16 	%rs<4>;
	.reg .b32 	%r<350>;
	.reg .b32 	%f<74>;
	.reg .b64 	%rd<476>;
	// demoted variable
	.shared .align 8 .b8 _ZZN3cub18CUB_300001_SM_10006detail6reduce18DeviceReduceKernelINS2_10policy_hubIljN4cuda3std3__44plusIlEEE10Policy1000EN6thrust24THRUST_300001_SM_1000_NS18transform_iteratorI16is_positive_gainNSD_6detail15normal_iteratorINSD_10device_ptrIfEEEEllEEjS9_lNS7_10__identityEEEvT0_PT3_T1_NS0_13GridEvenShareISQ_EET2_T4_E12temp_storage[152];
	ld.param.u32 	%r1, [_ZN3cub18CUB_300001_SM_10006detail6reduce18DeviceReduceKernelINS2_10policy_hubIljN4cuda3std3__44plusIlEEE10Policy1000EN6thrust24THRUST_300001_SM_1000_NS18transform_iteratorI16is_positive_gainNSD_6detail15normal_iteratorINSD_10device_ptrIfEEEEllEEjS9_lNS7_10__identityEEEvT0_PT3_T1_NS0_13GridEvenShareISQ_EET2_T4__param_3+20];
	ld.param.u32 	%r2, [_ZN3cub18CUB_300001_SM_10006detail6reduce18DeviceReduceKernelINS2_10policy_hubIljN4cuda3std3__44plusIlEEE10Policy1000EN6thrust24THRUST_300001_SM_1000_NS18transform_iteratorI16is_positive_gainNSD_6detail15normal_iteratorINSD_10device_ptrIfEEEEllEEjS9_lNS7_10__identityEEEvT0_PT3_T1_NS0_13GridEvenShareISQ_EET2_T4__param_3+24];
	ld.param.u64 	%rd41, [_ZN3cub18CUB_300001_SM_10006detail6reduce18DeviceReduceKernelINS2_10policy_hubIljN4cuda3std3__44plusIlEEE10Policy1000EN6thrust24THRUST_300001_SM_1000_NS18transform_iteratorI16is_positive_gainNSD_6detail15normal_iteratorINSD_10device_ptrIfEEEEllEEjS9_lNS7_10__identityEEEvT0_PT3_T1_NS0_13GridEvenShareISQ_EET2_T4__param_0];
	cvta.to.global.u64 	%rd1, %rd41;
	mov.u32 	%r3, %ctaid.x;
	mul.lo.s32 	%r4, %r2, 3584;
	mul.lo.s32 	%r341, %r3, 3584;
	sub.s32 	%r6, %r1, %r341;
	setp.gt.u32 	%p1, %r6, 3583;
	@%p1 bra 	$L__BB6_26;
	mov.u32 	%r7, %tid.x;
	setp.ge.u32 	%p66, %r7, %r6;
	mov.b64 	%rd464, 0;
	mov.u32 	%r332, %r7;
	@%p66 bra 	$L__BB6_3;
	add.s32 	%r176, %r341, %r7;
	mul.wide.u32 	%rd233, %r176, 4;
	add.s64 	%rd234, %rd1, %rd233;
	ld.global.f32 	%f44, [%rd234];
	setp.gt.f32 	%p67, %f44, 0f00000000;
	selp.u64 	%rd464, 1, 0, %p67;
	add.s32 	%r332, %r7, 512;
$L__BB6_3:
	setp.ge.u32 	%p68, %r332, %r6;
	@%p68 bra 	$L__BB6_17;
	not.b32 	%r177, %r332;
	add.s32 	%r178, %r1, %r177;
	sub.s32 	%r179, %r178, %r341;
	shr.u32 	%r180, %r179, 9;
	add.s32 	%r10, %r180, 1;
	and.b32  	%r11, %r10, 15;
	setp.lt.u32 	%p69, %r179, 7680;
	@%p69 bra 	$L__BB6_8;
	or.b32  	%r331, %r332, 4096;
	add.s32 	%r330, %r332, %r341;
	and.b32  	%r181, %r10, 16777200;
	neg.s32 	%r329, %r181;
$L__BB6_6:
	.pragma "nounroll";
	mul.wide.u32 	%rd236, %r330, 4;
	add.s64 	%rd237, %rd1, %rd236;
	ld.global.f32 	%f45, [%rd237];
	setp.gt.f32 	%p70, %f45, 0f00000000;
	selp.u64 	%rd238, 1, 0, %p70;
	add.s64 	%rd239, %rd464, %rd238;
	add.s32 	%r182, %r330, 512;
	mul.wide.u32 	%rd240, %r182, 4;
	add.s64 	%rd241, %rd1, %rd240;
	ld.global.f32 	%f46, [%rd241];
	setp.gt.f32 	%p71, %f46, 0f00000000;
	selp.u64 	%rd242, 1, 0, %p71;
	add.s64 	%rd243, %rd239, %rd242;
	add.s32 	%r183, %r330, 1024;
	mul.wide.u32 	%rd244, %r183, 4;
	add.s64 	%rd245, %rd1, %rd244;
	ld.global.f32 	%f47, [%rd245];
	setp.gt.f32 	%p72, %f47, 0f00000000;
	selp.u64 	%rd246, 1, 0, %p72;
	add.s64 	%rd247, %rd243, %rd246;
	add.s32 	%r184, %r330, 1536;
	mul.wide.u32 	%rd248, %r184, 4;
	add.s64 	%rd249, %rd1, %rd248;
	ld.global.f32 	%f48, [%rd249];
	setp.gt.f32 	%p73, %f48, 0f00000000;
	selp.u64 	%rd250, 1, 0, %p73;
	add.s64 	%rd251, %rd247, %rd250;
	add.s32 	%r185, %r330, 2048;
	mul.wide.u32 	%rd252, %r185, 4;
	add.s64 	%rd253, %rd1, %rd252;
	ld.global.f32 	%f49, [%rd253];
	setp.gt.f32 	%p74, %f49, 0f00000000;
	selp.u64 	%rd254, 1, 0, %p74;
	add.s64 	%rd255, %rd251, %rd254;
	add.s32 	%r186, %r330, 2560;
	mul.wide.u32 	%rd256, %r186, 4;
	add.s64 	%rd257, %rd1, %rd256;
	ld.global.f32 	%f50, [%rd257];
	setp.gt.f32 	%p75, %f50, 0f00000000;
	selp.u64 	%rd258, 1, 0, %p75;
	add.s64 	%rd259, %rd255, %rd258;
	add.s32 	%r187, %r330, 3072;
	mul.wide.u32 	%rd260, %r187, 4;
	add.s64 	%rd261, %rd1, %rd260;
	ld.global.f32 	%f51, [%rd261];
	setp.gt.f32 	%p76, %f51, 0f00000000;
	selp.u64 	%rd262, 1, 0, %p76;
	add.s64 	%rd263, %rd259, %rd262;
	add.s32 	%r188, %r330, 3584;
	mul.wide.u32 	%rd264, %r188, 4;
	add.s64 	%rd265, %rd1, %rd264;
	ld.global.f32 	%f52, [%rd265];
	setp.gt.f32 	%p77, %f52, 0f00000000;
	selp.u64 	%rd266, 1, 0, %p77;
	add.s64 	%rd267, %rd263, %rd266;
	add.s32 	%r189, %r330, 4096;
	mul.wide.u32 	%rd268, %r189, 4;
	add.s64 	%rd269, %rd1, %rd268;
	ld.global.f32 	%f53, [%rd269];
	setp.gt.f32 	%p78, %f53, 0f00000000;
	selp.u64 	%rd270, 1, 0, %p78;
	add.s64 	%rd271, %rd267, %rd270;
	add.s32 	%r190, %r330, 4608;
	mul.wide.u32 	%rd272, %r190, 4;
	add.s64 	%rd273, %rd1, %rd272;
	ld.global.f32 	%f54, [%rd273];
	setp.gt.f32 	%p79, %f54, 0f00000000;
	selp.u64 	%rd274, 1, 0, %p79;
	add.s64 	%rd275, %rd271, %rd274;
	add.s32 	%r191, %r330, 5120;
	mul.wide.u32 	%rd276, %r191, 4;
	add.s64 	%rd277, %rd1, %rd276;
	ld.global.f32 	%f55, [%rd277];
	setp.gt.f32 	%p80, %f55, 0f00000000;
	selp.u64 	%rd278, 1, 0, %p80;
	add.s64 	%rd279, %rd275, %rd278;
	add.s32 	%r192, %r330, 5632;
	mul.wide.u32 	%rd280, %r192, 4;
	add.s64 	%rd281, %rd1, %rd280;
	ld.global.f32 	%f56, [%rd281];
	setp.gt.f32 	%p81, %f56, 0f00000000;
	selp.u64 	%rd282, 1, 0, %p81;
	add.s64 	%rd283, %rd279, %rd282;
	add.s32 	%r193, %r330, 6144;
	mul.wide.u32 	%rd284, %r193, 4;
	add.s64 	%rd285, %rd1, %rd284;
	ld.global.f32 	%f57, [%rd285];
	setp.gt.f32 	%p82, %f57, 0f00000000;
	selp.u64 	%rd286, 1, 0, %p82;
	add.s64 	%rd287, %rd283, %rd286;
	add.s32 	%r194, %r330, 6656;
	mul.wide.u32 	%rd288, %r194, 4;
	add.s64 	%rd289, %rd1, %rd288;
	ld.global.f32 	%f58, [%rd289];
	setp.gt.f32 	%p83, %f58, 0f00000000;
	selp.u64 	%rd290, 1, 0, %p83;
	add.s64 	%rd291, %rd287, %rd290;
	add.s32 	%r195, %r330, 7168;
	mul.wide.u32 	%rd292, %r195, 4;
	add.s64 	%rd293, %rd1, %rd292;
	ld.global.f32 	%f59, [%rd293];
	setp.gt.f32 	%p84, %f59, 0f00000000;
	selp.u64 	%rd294, 1, 0, %p84;
	add.s64 	%rd295, %rd291, %rd294;
	add.s32 	%r196, %r330, 7680;
	mul.wide.u32 	%rd296, %r196, 4;
	add.s64 	%rd297, %rd1, %rd296;
	ld.global.f32 	%f60, [%rd297];
	setp.gt.f32 	%p85, %f60, 0f00000000;
	selp.u64 	%rd298, 1, 0, %p85;
	add.s64 	%rd464, %rd295, %rd298;
	add.s32 	%r331, %r331, 8192;
	add.s32 	%r330, %r330, 8192;
	add.s32 	%r329, %r329, 16;
	setp.ne.s32 	%p86, %r329, 0;
	@%p86 bra 	$L__BB6_6;
	add.s32 	%r332, %r331, -4096;
$L__BB6_8:
	setp.eq.s32 	%p87, %r11, 0;
	@%p87 bra 	$L__BB6_17;
	and.b32  	%r23, %r10, 7;
	setp.lt.u32 	%p88, %r11, 8;
	@%p88 bra 	$L__BB6_11;
	add.s32 	%r197, %r332, %r341;
	mul.wide.u32 	%rd300, %r197, 4;
	add.s64 	%rd301, %rd1, %rd300;
	ld.global.f32 	%f61, [%rd301];
	setp.gt.f32 	%p89, %f61, 0f00000000;
	selp.u64 	%rd302, 1, 0, %p89;
	add.s64 	%rd303, %rd464, %rd302;
	add.s32 	%r198, %r197, 512;
	mul.wide.u32 	%rd304, %r198, 4;
	add.s64 	%rd305, %rd1, %rd304;
	ld.global.f32 	%f62, [%rd305];
	setp.gt.f32 	%p90, %f62, 0f00000000;
	selp.u64 	%rd306, 1, 0, %p90;
	add.s64 	%rd307, %rd303, %rd306;
	add.s32 	%r199, %r197, 1024;
	mul.wide.u32 	%rd308, %r199, 4;
	add.s64 	%rd309, %rd1, %rd308;
	ld.global.f32 	%f63, [%rd309];
	setp.gt.f32 	%p91, %f63, 0f00000000;
	selp.u64 	%rd310, 1, 0, %p91;
	add.s64 	%rd311, %rd307, %rd310;
	add.s32 	%r200, %r197, 1536;
	mul.wide.u32 	%rd312, %r200, 4;
	add.s64 	%rd313, %rd1, %rd312;
	ld.global.f32 	%f64, [%rd313];
	setp.gt.f32 	%p92, %f64, 0f00000000;
	selp.u64 	%rd314, 1, 0, %p92;
	add.s64 	%rd315, %rd311, %rd314;
	add.s32 	%r201, %r197, 2048;
	mul.wide.u32 	%rd316, %r201, 4;
	add.s64 	%rd317, %rd1, %rd316;
	ld.global.f32 	%f65, [%rd317];
	setp.gt.f32 	%p93, %f65, 0f00000000;
	selp.u64 	%rd318, 1, 0, %p93;
	add.s64 	%rd319, %rd315, %rd318;
	add.s32 	%r202, %r197, 2560;
	mul.wide.u32 	%rd320, %r202, 4;
	add.s64 	%rd321, %rd1, %rd320;
	ld.global.f32 	%f66, [%rd321];
	setp.gt.f32 	%p94, %f66, 0f00000000;
	selp.u64 	%rd322, 1, 0, %p94;
	add.s64 	%rd323, %rd319, %rd322;
	add.s32 	%r203, %r197, 3072;
	mul.wide.u32 	%rd324, %r203, 4;
	add.s64 	%rd325, %rd1, %rd324;
	ld.global.f32 	%f67, [%rd325];
	setp.gt.f32 	%p95, %f67, 0f00000000;
	selp.u64 	%rd326, 1, 0, %p95;
	add.s64 	%rd327, %rd323, %rd326;
	add.s32 	%r204, %r197, 3584;
	mul.wide.u32 	%rd328, %r204, 4;
	add.s64 	%rd329, %rd1, %rd328;
	ld.global.f32 	%f68, [%rd329];
	setp.gt.f32 	%p96, %f68, 0f00000000;
	selp.u64 	%rd330, 1, 0, %p96;
	add.s64 	%rd464, %rd327, %rd330;
	add.s32 	%r332, %r332, 4096;
$L__BB6_11:
	setp.eq.s32 	%p97, %r23, 0;
	@%p97 bra 	$L__BB6_17;
	and.b32  	%r26, %r10, 3;
	setp.lt.u32 	%p98, %r23, 4;
	@%p98 bra 	$L__BB6_14;
	add.s32 	%r205, %r332, %r341;
	mul.wide.u32 	%rd332, %r205, 4;
	add.s64 	%rd333, %rd1, %rd332;
	ld.global.f32 	%f69, [%rd333];
	setp.gt.f32 	%p99, %f69, 0f00000000;
	selp.u64 	%rd334, 1, 0, %p99;
	add.s64 	%rd335, %rd464, %rd334;
	add.s32 	%r206, %r205, 512;
	mul.wide.u32 	%rd336, %r206, 4;
	add.s64 	%rd337, %rd1, %rd336;
	ld.global.f32 	%f70, [%rd337];
	setp.gt.f32 	%p100, %f70, 0f00000000;
	selp.u64 	%rd338, 1, 0, %p100;
	add.s64 	%rd339, %rd335, %rd338;
	add.s32 	%r207, %r205, 1024;
	mul.wide.u32 	%rd340, %r207, 4;
	add.s64 	%rd341, %rd1, %rd340;
	ld.global.f32 	%f71, [%rd341];
	setp.gt.f32 	%p101, %f71, 0f00000000;
	selp.u64 	%rd342, 1, 0, %p101;
	add.s64 	%rd343, %rd339, %rd342;
	add.s32 	%r208, %r205, 1536;
	mul.wide.u32 	%rd344, %r208, 4;
	add.s64 	%rd345, %rd1, %rd344;
	ld.global.f32 	%f72, [%rd345];
	setp.gt.f32 	%p102, %f72, 0f00000000;
	selp.u64 	%rd346, 1, 0, %p102;
	add.s64 	%rd464, %rd343, %rd346;
	add.s32 	%r332, %r332, 2048;
$L__BB6_14:
	setp.eq.s32 	%p103, %r26, 0;
	@%p103 bra 	$L__BB6_17;
	add.s32 	%r336, %r332, %r341;
	neg.s32 	%r335, %r26;
$L__BB6_16:
	.pragma "nounroll";
	mul.wide.u32 	%rd347, %r336, 4;
	add.s64 	%rd348, %rd1, %rd347;
	ld.global.f32 	%f73, [%rd348];
	setp.gt.f32 	%p104, %f73, 0f00000000;
	selp.u64 	%rd349, 1, 0, %p104;
	add.s64 	%rd464, %rd464, %rd349;
	add.s32 	%r336, %r336, 512;
	add.s32 	%r335, %r335, 1;
	setp.ne.s32 	%p105, %r335, 0;
	@%p105 bra 	$L__BB6_16;
$L__BB6_17:
	setp.lt.u32 	%p106, %r6, 512;
	@%p106 bra 	$L__BB6_22;
	// begin inline asm
	mov.u32 %r272, %laneid;
	// end inline asm
	mov.b64 	{%r274, %r279}, %rd464;
	mov.b32 	%r280, 1;
	mov.b32 	%r321, 31;
	mov.b32 	%r322, -1;
	// begin inline asm
	shfl.sync.down.b32 %r273, %r274, %r280, %r321, %r322;
	// end inline asm
	// begin inline asm
	shfl.sync.down.b32 %r278, %r279, %r280, %r321, %r322;
	// end inline asm
	mov.b64 	%rd408, {%r273, %r278};
	setp.gt.s32 	%p130, %r272, 30;
	selp.b64 	%rd409, 0, %rd408, %p130;
	add.s64 	%rd410, %rd409, %rd464;
	mov.b64 	{%r284, %r289}, %rd410;
	mov.b32 	%r290, 2;
	// begin inline asm
	shfl.sync.down.b32 %r283, %r284, %r290, %r321, %r322;
	// end inline asm
	// begin inline asm
	shfl.sync.down.b32 %r288, %r289, %r290, %r321, %r322;
	// end inline asm
	mov.b64 	%rd411, {%r283, %r288};
	setp.gt.s32 	%p131, %r272, 29;
	selp.b64 	%rd412, 0, %rd411, %p131;
	add.s64 	%rd413, %rd412, %rd410;
	mov.b64 	{%r294, %r299}, %rd413;
	mov.b32 	%r300, 4;
	// begin inline asm
	shfl.sync.down.b32 %r293, %r294, %r300, %r321, %r322;
	// end inline asm
	// begin inline asm
	shfl.sync.down.b32 %r298, %r299, %r300, %r321, %r322;
	// end inline asm
	mov.b64 	%rd414, {%r293, %r298};
	setp.gt.s32 	%p132, %r272, 27;
	selp.b64 	%rd415, 0, %rd414, %p132;
	add.s64 	%rd416, %rd415, %rd413;
	mov.b64 	{%r304, %r309}, %rd416;
	mov.b32 	%r310, 8;
	// begin inline asm
	shfl.sync.down.b32 %r303, %r304, %r310, %r321, %r322;
	// end inline asm
	// begin inline asm
	shfl.sync.down.b32 %r308, %r309, %r310, %r321, %r322;
	// end inline asm
	mov.b64 	%rd417, {%r303, %r308};
	setp.gt.s32 	%p133, %r272, 23;
	selp.b64 	%rd418, 0, %rd417, %p133;
	add.s64 	%rd419, %rd418, %rd416;
	mov.b64 	{%r314, %r319}, %rd419;
	mov.b32 	%r320, 16;
	// begin inline asm
	shfl.sync.down.b32 %r313, %r314, %r320, %r321, %r322;
	// end inline asm
	// begin inline asm
	shfl.sync.down.b32 %r318, %r319, %r320, %r321, %r322;
	// end inline asm
	mov.b64 	%rd420, {%r313, %r318};
	setp.gt.s32 	%p134, %r272, 15;
	selp.b64 	%rd421, 0, %rd420, %p134;
	add.s64 	%rd475, %rd421, %rd419;
	setp.ne.s32 	%p135, %r272, 0;
	@%p135 bra 	$L__BB6_20;
	shr.u32 	%r323, %r7, 2;
	and.b32  	%r324, %r323, 248;
	mov.u32 	%r325, _ZZN3cub18CUB_300001_SM_10006detail6reduce18DeviceReduceKernelINS2_10policy_hubIljN4cuda3std3__44plusIlEEE10Policy1000EN6thrust24THRUST_300001_SM_1000_NS18transform_iteratorI16is_positive_gainNSD_6detail15normal_iteratorINSD_10device_ptrIfEEEEllEEjS9_lNS7_10__identityEEEvT0_PT3_T1_NS0_13GridEvenShareISQ_EET2_T4_E12temp_storage;
	add.s32 	%r326, %r325, %r324;
	st.shared.u64 	[%r326+16], %rd475;
$L__BB6_20:
	bar.sync 	0;
	setp.ne.s32 	%p136, %r7, 0;
	@%p136 bra 	$L__BB6_48;
	ld.shared.u64 	%rd422, [_ZZN3cub18CUB_300001_SM_10006detail6reduce18DeviceReduceKernelINS2_10policy_hubIljN4cuda3std3__44plusIlEEE10Policy1000EN6thrust24THRUST_300001_SM_1000_NS18transform_iteratorI16is_positive_gainNSD_6detail15normal_iteratorINSD_10device_ptrIfEEEEllEEjS9_lNS7_10__identityEEEvT0_PT3_T1_NS0_13GridEvenShareISQ_EET2_T4_E12temp_storage+24];
	add.s64 	%rd423, %rd422, %rd475;
	ld.shared.u64 	%rd424, [_ZZN3cub18CUB_300001_SM_10006detail6reduce18DeviceReduceKernelINS2_10policy_hubIljN4cuda3std3__44plusIlEEE10Policy1000EN6thrust24THRUST_300001_SM_1000_NS18transform_iteratorI16is_positive_gainNSD_6detail15normal_iteratorINSD_10device_ptrIfEEEEllEEjS9_lNS7_10__identityEEEvT0_PT3_T1_NS0_13GridEvenShareISQ_EET2_T4_E12temp_storage+32];
	add.s64 	%rd425, %rd423, %rd424;
	ld.shared.u64 	%rd426, [_ZZN3cub18CUB_300001_SM_10006detail6reduce18DeviceReduceKernelINS2_10policy_hubIljN4cuda3std3__44plusIlEEE10Policy1000EN6thrust24THRUST_300001_SM_1000_NS18transform_iteratorI16is_positive_gainNSD_6detail15normal_iteratorINSD_10device_ptrIfEEEEllEEjS9_lNS7_10__identityEEEvT0_PT3_T1_NS0_13GridEvenShareISQ_EET2_T4_E12temp_storage+40];
	add.s64 	%rd427, %rd425, %rd426;
	ld.shared.u64 	%rd428, [_ZZN3cub18CUB_300001_SM_10006detail6reduce18DeviceReduceKernelINS2_10policy_hubIljN4cuda3std3__44plusIlEEE10Policy1000EN6thrust24THRUST_300001_SM_1000_NS18transform_iteratorI16is_positive_gainNSD_6detail15normal_iteratorINSD_10device_ptrIfEEEEllEEjS9_lNS7_10__identityEEEvT0_PT3_T1_NS0_13GridEvenShareISQ_EET2_T4_E12temp_storage+48];
	add.s64 	%rd429, %rd427, %rd428;
	ld.shared.u64 	%rd430, [_ZZN3cub18CUB_300001_SM_10006detail6reduce18DeviceReduceKernelINS2_10policy_hubIljN4cuda3std3__44plusIlEEE10Policy1000EN6thrust24THRUST_300001_SM_1000_NS18transform_iteratorI16is_positive_gainNSD_6detail15normal_iteratorINSD_10device_ptrIfEEEEllEEjS9_lNS7_10__identityEEEvT0_PT3_T1_NS0_13GridEvenShareISQ_EET2_T4_E12temp_storage+56];
	add.s64 	%rd431, %rd429, %rd430;
	ld.shared.u64 	%rd432, [_ZZN3cub18CUB_300001_SM_10006detail6reduce18DeviceReduceKernelINS2_10policy_hubIljN4cuda3std3__44plusIlEEE10Policy1000EN6thrust24THRUST_300001_SM_1000_NS18transform_iteratorI16is_positive_gainNSD_6detail15normal_iteratorINSD_10device_ptrIfEEEEllEEjS9_lNS7_10__identityEEEvT0_PT3_T1_NS0_13GridEvenShareISQ_EET2_T4_E12temp_storage+64];
	add.s64 	%rd433, %rd431, %rd432;
	ld.shared.u64 	%rd434, [_ZZN3cub18CUB_300001_SM_10006detail6reduce18DeviceReduceKernelINS2_10policy_hubIljN4cuda3std3__44plusIlEEE10Policy1000EN6thrust24THRUST_300001_SM_1000_NS18transform_iteratorI16is_positive_gainNSD_6detail15normal_iteratorINSD_10device_ptrIfEEEEllEEjS9_lNS7_10__identityEEEvT0_PT3_T1_NS0_13GridEvenShareISQ_EET2_T4_E12temp_storage+72];
	add.s64 	%rd435, %rd433, %rd434;
	ld.shared.u64 	%rd436, [_ZZN3cub18CUB_300001_SM_10006detail6reduce18DeviceReduceKernelINS2_10policy_hubIljN4cuda3std3__44plusIlEEE10Policy1000EN6thrust24THRUST_300001_SM_1000_NS18transform_iteratorI16is_positive_gainNSD_6detail15normal_iteratorINSD_10device_ptrIfEEEEllEEjS9_lNS7_10__identityEEEvT0_PT3_T1_NS0_13GridEvenShareISQ_EET2_T4_E12temp_storage+80];
	add.s64 	%rd437, %rd435, %rd436;
	ld.shared.u64 	%rd438, [_ZZN3cub18CUB_300001_SM_10006detail6reduce18DeviceReduceKernelINS2_10policy_hubIljN4cuda3std3__44plusIlEEE10Policy1000EN6thrust24THRUST_300001_SM_1000_NS18transform_iteratorI16is_positive_gainNSD_6detail15normal_iteratorINSD_10device_ptrIfEEEEllEEjS9_lNS7_10__identityEEEvT0_PT3_T1_NS0_13GridEvenShareISQ_EET2_T4_E12temp_storage+88];
	add.s64 	%rd439, %rd437, %rd438;
	ld.shared.u64 	%rd440, [_ZZN3cub18CUB_300001_SM_10006detail6reduce18DeviceReduceKernelINS2_10policy_hubIljN4cuda3std3__44plusIlEEE10Policy1000EN6thrust24THRUST_300001_SM_1000_NS18transform_iteratorI16is_positive_gainNSD_6detail15normal_iteratorINSD_10device_ptrIfEEEEllEEjS9_lNS7_10__identityEEEvT0_PT3_T1_NS0_13GridEvenShareISQ_EET2_T4_E12temp_storage+96];
	add.s64 	%rd441, %rd439, %rd440;
	ld.shared.u64 	%rd442, [_ZZN3cub18CUB_300001_SM_10006detail6reduce18DeviceReduceKernelINS2_10policy_hubIljN4cuda3std3__44plusIlEEE10Policy1000EN6thrust24THRUST_300001_SM_1000_NS18transform_iteratorI16is_positive_gainNSD_6detail15normal_iteratorINSD_10device_ptrIfEEEEllEEjS9_lNS7_10__identityEEEvT0_PT3_T1_NS0_13GridEvenShareISQ_EET2_T4_E12temp_storage+104];
	add.s64 	%rd443, %rd441, %rd442;
	ld.shared.u64 	%rd444, [_ZZN3cub18CUB_300001_SM_10006detail6reduce18DeviceReduceKernelINS2_10policy_hubIljN4cuda3std3__44plusIlEEE10Policy1000EN6thrust24THRUST_300001_SM_1000_NS18transform_iteratorI16is_positive_gainNSD_6detail15normal_iteratorINSD_10device_ptrIfEEEEllEEjS9_lNS7_10__identityEEEvT0_PT3_T1_NS0_13GridEvenShareISQ_EET2_T4_E12temp_storage+112];
	add.s64 	%rd445, %rd443, %rd444;
	ld.shared.u64 	%rd446, [_ZZN3cub18CUB_300001_SM_10006detail6reduce18DeviceReduceKernelINS2_10policy_hubIljN4cuda3std3__44plusIlEEE10Policy1000EN6thrust24THRUST_300001_SM_1000_NS18transform_iteratorI16is_positive_gainNSD_6detail15normal_iteratorINSD_10device_ptrIfEEEEllEEjS9_lNS7_10__identityEEEvT0_PT3_T1_NS0_13GridEvenShareISQ_EET2_T4_E12temp_storage+120];
	add.s64 	%rd447, %rd445, %rd446;
	ld.shared.u64 	%rd448, [_ZZN3cub18CUB_300001_SM_10006detail6reduce18DeviceReduceKernelINS2_10policy_hubIljN4cuda3std3__44plusIlEEE10Policy1000EN6thrust24THRUST_300001_SM_1000_NS18transform_iteratorI16is_positive_gainNSD_6detail15normal_iteratorINSD_10device_ptrIfEEEEllEEjS9_lNS7_10__identityEEEvT0_PT3_T1_NS0_13GridEvenShareISQ_EET2_T4_E12temp_storage+128];
	add.s64 	%rd449, %rd447, %rd448;
	ld.shared.u64 	%rd450, [_ZZN3cub18CUB_300001_SM_10006detail6reduce18DeviceReduceKernelINS2_10policy_hubIljN4cuda3std3__44plusIlEEE10Policy1000EN6thrust24THRUST_300001_SM_1000_NS18transform_iteratorI16is_positive_gainNSD_6detail15normal_iteratorINSD_10device_ptrIfEEEEllEEjS9_lNS7_10__identityEEEvT0_PT3_T1_NS0_13GridEvenShareISQ_EET2_T4_E12temp_storage+136];
	add.s64 	%rd475, %rd449, %rd450;
	bra.uni 	$L__BB6_48;
$L__BB6_22:
	// begin inline asm
	mov.u32 %r209, %laneid;
	// end inline asm
	and.b32  	%r260, %r7, 992;
	add.s32 	%r261, %r260, 32;
	setp.gt.u32 	%p107, %r261, %r6;
	not.b32 	%r262, %r260;
	add.s32 	%r263, %r6, %r262;
	selp.b32 	%r258, %r263, 31, %p107;
	mov.b64 	{%r211, %r216}, %rd464;
	mov.b32 	%r217, 1;
	mov.b32 	%r259, -1;
	// begin inline asm
	shfl.sync.down.b32 %r210, %r211, %r217, %r258, %r259;
	// end inline asm
	// begin inline asm
	shfl.sync.down.b32 %r215, %r216, %r217, %r258, %r259;
	// end inline asm
	mov.b64 	%rd350, {%r210, %r215};
	setp.lt.s32 	%p108, %r209, %r258;
	selp.b64 	%rd351, %rd350, 0, %p108;
	add.s64 	%rd352, %rd351, %rd464;
	mov.b64 	{%r221, %r226}, %rd352;
	mov.b32 	%r227, 2;
	// begin inline asm
	shfl.sync.down.b32 %r220, %r221, %r227, %r258, %r259;
	// end inline asm
	// begin inline asm
	shfl.sync.down.b32 %r225, %r226, %r227, %r258, %r259;
	// end inline asm
	mov.b64 	%rd353, {%r220, %r225};
	add.s32 	%r264, %r209, 2;
	setp.gt.s32 	%p109, %r264, %r258;
	selp.b64 	%rd354, 0, %rd353, %p109;
	add.s64 	%rd355, %rd354, %rd352;
	mov.b64 	{%r231, %r236}, %rd355;
	mov.b32 	%r237, 4;
	// begin inline asm
	shfl.sync.down.b32 %r230, %r231, %r237, %r258, %r259;
	// end inline asm
	// begin inline asm
	shfl.sync.down.b32 %r235, %r236, %r237, %r258, %r259;
	// end inline asm
	mov.b64 	%rd356, {%r230, %r235};
	add.s32 	%r265, %r209, 4;
	setp.gt.s32 	%p110, %r265, %r258;
	selp.b64 	%rd357, 0, %rd356, %p110;
	add.s64 	%rd358, %rd357, %rd355;
	mov.b64 	{%r241, %r246}, %rd358;
	mov.b32 	%r247, 8;
	// begin inline asm
	shfl.sync.down.b32 %r240, %r241, %r247, %r258, %r259;
	// end inline asm
	// begin inline asm
	shfl.sync.down.b32 %r245, %r246, %r247, %r258, %r259;
	// end inline asm
	mov.b64 	%rd359, {%r240, %r245};
	add.s32 	%r266, %r209, 8;
	setp.gt.s32 	%p111, %r266, %r258;
	selp.b64 	%rd360, 0, %rd359, %p111;
	add.s64 	%rd361, %rd360, %rd358;
	mov.b64 	{%r251, %r256}, %rd361;
	mov.b32 	%r257, 16;
	// begin inline asm
	shfl.sync.down.b32 %r250, %r251, %r257, %r258, %r259;
	// end inline asm
	// begin inline asm
	shfl.sync.down.b32 %r255, %r256, %r257, %r258, %r259;
	// end inline asm
	mov.b64 	%rd362, {%r250, %r255};
	add.s32 	%r267, %r209, 16;
	setp.gt.s32 	%p112, %r267, %r258;
	selp.b64 	%rd363, 0, %rd362, %p112;
	add.s64 	%rd475, %rd363, %rd361;
	setp.ne.s32 	%p113, %r209, 0;
	@%p113 bra 	$L__BB6_24;
	shr.u32 	%r268, %r7, 2;
	and.b32  	%r269, %r268, 248;
	mov.u32 	%r270, _ZZN3cub18CUB_300001_SM_10006detail6reduce18DeviceReduceKernelINS2_10policy_hubIljN4cuda3std3__44plusIlEEE10Policy1000EN6thrust24THRUST_300001_SM_1000_NS18transform_iteratorI16is_positive_gainNSD_6detail15normal_iteratorINSD_10device_ptrIfEEEEllEEjS9_lNS7_10__identityEEEvT0_PT3_T1_NS0_13GridEvenShareISQ_EET2_T4_E12temp_storage;
	add.s32 	%r271, %r270, %r269;
	st.shared.u64 	[%r271+16], %rd475;
$L__BB6_24:
	bar.sync 	0;
	setp.ne.s32 	%p114, %r7, 0;
	@%p114 bra 	$L__BB6_48;
	setp.gt.u32 	%p115, %r6, 32;
	ld.shared.u64 	%rd364, [_ZZN3cub18CUB_300001_SM_10006detail6reduce18DeviceReduceKernelINS2_10policy_hubIljN4cuda3std3__44plusIlEEE10Policy1000EN6thrust24THRUST_300001_SM_1000_NS18transform_iteratorI16is_positive_gainNSD_6detail15normal_iteratorINSD_10device_ptrIfEEEEllEEjS9_lNS7_10__identityEEEvT0_PT3_T1_NS0_13GridEvenShareISQ_EET2_T4_E12temp_storage+24];
	selp.b64 	%rd365, %rd364, 0, %p115;
	add.s64 	%rd366, %rd365, %rd475;
	setp.gt.u32 	%p116, %r6, 64;
	ld.shared.u64 	%rd367, [_ZZN3cub18CUB_300001_SM_10006detail6reduce18DeviceReduceKernelINS2_10policy_hubIljN4cuda3std3__44plusIlEEE10Policy1000EN6thrust24THRUST_300001_SM_1000_NS18transform_iteratorI16is_positive_gainNSD_6detail15normal_iteratorINSD_10device_ptrIfEEEEllEEjS9_lNS7_10__identityEEEvT0_PT3_T1_NS0_13GridEvenShareISQ_EET2_T4_E12temp_storage+32];
	selp.b64 	%rd368, %rd367, 0, %p116;
	add.s64 	%rd369, %rd366, %rd368;
	setp.gt.u32 	%p117, %r6, 96;
	ld.shared.u64 	%rd370, [_ZZN3cub18CUB_300001_SM_10006detail6reduce18DeviceReduceKernelINS2_10policy_hubIljN4cuda3std3__44plusIlEEE10Policy1000EN6thrust24THRUST_300001_SM_1000_NS18transform_iteratorI16is_positive_gainNSD_6detail15normal_iteratorINSD_10device_ptrIfEEEEllEEjS9_lNS7_10__identityEEEvT0_PT3_T1_NS0_13GridEvenShareISQ_EET2_T4_E12temp_storage+40];
	selp.b64 	%rd371, %rd370, 0, %p117;
	add.s64 	%rd372, %rd369, %rd371;
	setp.gt.u32 	%p118, %r6, 128;
	ld.shared.u64 	%rd373, [_ZZN3cub18CUB_300001_SM_10006detail6reduce18DeviceReduceKernelINS2_10policy_hubIljN4cuda3std3__44plusIlEEE10Policy1000EN6thrust24THRUST_300001_SM_1000_NS18transform_iteratorI16is_positive_gainNSD_6detail15normal_iteratorINSD_10device_ptrIfEEEEllEEjS9_lNS7_10__identityEEEvT0_PT3_T1_NS0_13GridEvenShareISQ_EET2_T4_E12temp_storage+48];
	selp.b64 	%rd374, %rd373, 0, %p118;
	add.s64 	%rd375, %rd372, %rd374;
	setp.gt.u32 	%p119, %r6, 160;
	ld.shared.u64 	%rd376, [_ZZN3cub18CUB_300001_SM_10006detail6reduce18DeviceReduceKernelINS2_10policy_hubIljN4cuda3std3__44plusIlEEE10Policy1000EN6thrust24THRUST_300001_SM_1000_NS18transform_iteratorI16is_positive_gainNSD_6detail15normal_iteratorINSD_10device_ptrIfEEEEllEEjS9_lNS7_10__identityEEEvT0_PT3_T1_NS0_13GridEvenShareISQ_EET2_T4_E12temp_storage+56];
	selp.b64 	%rd377, %rd376, 0, %p119;
	add.s64 	%rd378, %rd375, %rd377;
	setp.gt.u32 	%p120, %r6, 192;
	ld.shared.u64 	%rd379, [_ZZN3cub18CUB_300001_SM_10006detail6reduce18DeviceReduceKernelINS2_10policy_hubIljN4cuda3std3__44plusIlEEE10Policy1000EN6thrust24THRUST_300001_SM_1000_NS18transform_iteratorI16is_positive_gainNSD_6detail15normal_iteratorINSD_10device_ptrIfEEEEllEEjS9_lNS7_10__identityEEEvT0_PT3_T1_NS0_13GridEvenShareISQ_EET2_T4_E12temp_storage+64];
	selp.b64 	%rd380, %rd379, 0, %p120;
	add.s64 	%rd381, %rd378, %rd380;
	setp.gt.u32 	%p121, %r6, 224;
	ld.shared.u64 	%rd382, [_ZZN3cub18CUB_300001_SM_10006detail6reduce18DeviceReduceKernelINS2_10policy_hubIljN4cuda3std3__44plusIlEEE10Policy1000EN6thrust24THRUST_300001_SM_1000_NS18transform_iteratorI16is_positive_gainNSD_6detail15normal_iteratorINSD_10device_ptrIfEEEEllEEjS9_lNS7_10__identityEEEvT0_PT3_T1_NS0_13GridEvenShareISQ_EET2_T4_E12temp_storage+72];
	selp.b64 	%rd383, %rd382, 0, %p121;
	add.s64 	%rd384, %rd381, %rd383;
	setp.gt.u32 	%p122, %r6, 256;
	ld.shared.u64 	%rd385, [_ZZN3cub18CUB_300001_SM_10006detail6reduce18DeviceReduceKernelINS2_10policy_hubIljN4cuda3std3__44plusIlEEE10Policy1000EN6thrust24THRUST_300001_SM_1000_NS18transform_iteratorI16is_positive_gainNSD_6detail15normal_iteratorINSD_10device_ptrIfEEEEllEEjS9_lNS7_10__identityEEEvT0_PT3_T1_NS0_13GridEvenShareISQ_EET2_T4_E12temp_storage+80];
	selp.b64 	%rd386, %rd385, 0, %p122;
	add.s64 	%rd387, %rd384, %rd386;
	setp.gt.u32 	%p123, %r6, 288;
	ld.shared.u64 	%rd388, [_ZZN3cub18CUB_300001_SM_10006detail6reduce18DeviceReduceKernelINS2_10policy_hubIljN4cuda3std3__44plusIlEEE10Policy1000EN6thrust24THRUST_300001_SM_1000_NS18transform_iteratorI16is_positive_gainNSD_6detail15normal_iteratorINSD_10device_ptrIfEEEEllEEjS9_lNS7_10__identityEEEvT0_PT3_T1_NS0_13GridEvenShareISQ_EET2_T4_E12temp_storage+88];
	selp.b64 	%rd389, %rd388, 0, %p123;
	add.s64 	%rd390, %rd387, %rd389;
	setp.gt.u32 	%p124, %r6, 320;
	ld.shared.u64 	%rd391, [_ZZN3cub18CUB_300001_SM_10006detail6reduce18DeviceReduceKernelINS2_10policy_hubIljN4cuda3std3__44plusIlEEE10Policy1000EN6thrust24THRUST_300001_SM_1000_NS18transform_iteratorI16is_positive_gainNSD_6detail15normal_iteratorINSD_10device_ptrIfEEEEllEEjS9_lNS7_10__identityEEEvT0_PT3_T1_NS0_13GridEvenShareISQ_EET2_T4_E12temp_storage+96];
	selp.b64 	%rd392, %rd391, 0, %p124;
	add.s64 	%rd393, %rd390, %rd392;
	setp.gt.u32 	%p125, %r6, 352;
	ld.shared.u64 	%rd394, [_ZZN3cub18CUB_300001_SM_10006detail6reduce18DeviceReduceKernelINS2_10policy_hubIljN4cuda3std3__44plusIlEEE10Policy1000EN6thrust24THRUST_300001_SM_1000_NS18transform_iteratorI16is_positive_gainNSD_6detail15normal_iteratorINSD_10device_ptrIfEEEEllEEjS9_lNS7_10__identityEEEvT0_PT3_T1_NS0_13GridEvenShareISQ_EET2_T4_E12temp_storage+104];
	selp.b64 	%rd395, %rd394, 0, %p125;
	add.s64 	%rd396, %rd393, %rd395;
	setp.gt.u32 	%p126, %r6, 384;
	ld.shared.u64 	%rd397, [_ZZN3cub18CUB_300001_SM_10006detail6reduce18DeviceReduceKernelINS2_10policy_hubIljN4cuda3std3__44plusIlEEE10Policy1000EN6thrust24THRUST_300001_SM_1000_NS18transform_iteratorI16is_positive_gainNSD_6detail15normal_iteratorINSD_10device_ptrIfEEEEllEEjS9_lNS7_10__identityEEEvT0_PT3_T1_NS0_13GridEvenShareISQ_EET2_T4_E12temp_storage+112];
	selp.b64 	%rd398, %rd397, 0, %p126;
	add.s64 	%rd399, %rd396, %rd398;
	setp.gt.u32 	%p127, %r6, 416;
	ld.shared.u64 	%rd400, [_ZZN3cub18CUB_300001_SM_10006detail6reduce18DeviceReduceKernelINS2_10policy_hubIljN4cuda3std3__44plusIlEEE10Policy1000EN6thrust24THRUST_300001_SM_1000_NS18transform_iteratorI16is_positive_gainNSD_6detail15normal_iteratorINSD_10device_ptrIfEEEEllEEjS9_lNS7_10__identityEEEvT0_PT3_T1_NS0_13GridEvenShareISQ_EET2_T4_E12temp_storage+120];
	selp.b64 	%rd401, %rd400, 0, %p127;
	add.s64 	%rd402, %rd399, %rd401;
	setp.gt.u32 	%p128, %r6, 448;
	ld.shared.u64 	%rd403, [_ZZN3cub18CUB_300001_SM_10006detail6reduce18DeviceReduceKernelINS2_10policy_hubIljN4cuda3std3__44plusIlEEE10Policy1000EN6thrust24THRUST_300001_SM_1000_NS18transform_iteratorI16is_positive_gainNSD_6detail15normal_iteratorINSD_10device_ptrIfEEEEllEEjS9_lNS7_10__identityEEEvT0_PT3_T1_NS0_13GridEvenShareISQ_EET2_T4_E12temp_storage+128];
	selp.b64 	%rd404, %rd403, 0, %p128;
	add.s64 	%rd405, %rd402, %rd404;
	setp.gt.u32 	%p129, %r6, 480;
	ld.shared.u64 	%rd406, [_ZZN3cub18CUB_300001_SM_10006detail6reduce18DeviceReduceKernelINS2_10policy_hubIljN4cuda3std3__44plusIlEEE10Policy1000EN6thrust24THRUST_300001_SM_1000_NS18transform_iteratorI16is_positive_gainNSD_6detail15normal_iteratorINSD_10device_ptrIfEEEEllEEjS9_lNS7_10__identityEEEvT0_PT3_T1_NS0_13GridEvenShareISQ_EET2_T4_E12temp_storage+136];
	selp.b64 	%rd407, %rd406, 0, %p129;
	add.s64 	%rd475, %rd405, %rd407;
	bra.uni 	$L__BB6_48;
$L__BB6_26:
	mov.u32 	%r35, %tid.x;
	add.s32 	%r72, %r341, %r35;
	mul.wide.u32 	%rd42, %r72, 4;
	add.s64 	%rd43, %rd1, %rd42;
	ld.global.f32 	%f1, [%rd43];
	setp.gt.f32 	%p2, %f1, 0f00000000;
	selp.u64 	%rd44, 1, 0, %p2;
	ld.global.f32 	%f2, [%rd43+2048];
	setp.gt.f32 	%p3, %f2, 0f00000000;
	selp.u64 	%rd45, 1, 0, %p3;
	ld.global.f32 	%f3, [%rd43+4096];
	setp.gt.f32 	%p4, %f3, 0f00000000;
	selp.u64 	%rd46, 1, 0, %p4;
	ld.global.f32 	%f4, [%rd43+6144];
	setp.gt.f32 	%p5, %f4, 0f00000000;
	selp.u64 	%rd47, 1, 0, %p5;
	ld.global.f32 	%f5, [%rd43+8192];
	setp.gt.f32 	%p6, %f5, 0f00000000;
	selp.u64 	%rd48, 1, 0, %p6;
	ld.global.f32 	%f6, [%rd43+10240];
	setp.gt.f32 	%p7, %f6, 0f00000000;
	selp.u64 	%rd49, 1, 0, %p7;
	ld.global.f32 	%f7, [%rd43+12288];
	setp.gt.f32 	%p8, %f7, 0f00000000;
	selp.u64 	%rd50, 1, 0, %p8;
	add.s64 	%rd51, %rd45, %rd44;
	add.s64 	%rd52, %rd51, %rd46;
	add.s64 	%rd53, %rd52, %rd47;
	add.s64 	%rd54, %rd53, %rd48;
	add.s64 	%rd55, %rd54, %rd49;
	add.s64 	%rd474, %rd55, %rd50;
	setp.lt.u32 	%p9, %r6, %r4;
	@%p9 bra 	$L__BB6_44;
	add.s32 	%r36, %r4, %r341;
	not.b32 	%r74, %r35;
	add.s32 	%r75, %r74, %r1;
	sub.s32 	%r76, %r75, %r4;
	sub.s32 	%r338, %r76, %r341;
	add.s32 	%r77, %r36, %r35;
	add.s32 	%r337, %r77, 4096;
	mov.b32 	%r340, 0;
	cvt.u64.u32 	%rd57, %r35;
	mov.u32 	%r339, %r36;
$L__BB6_28:
	add.s32 	%r341, %r341, %r4;
	add.s32 	%r78, %r1, -3584;
	setp.gt.u32 	%p10, %r341, %r78;
	@%p10 bra 	$L__BB6_30;
	cvt.u64.u32 	%rd56, %r341;
	add.s64 	%rd58, %rd57, %rd56;
	shl.b64 	%rd59, %rd58, 2;
	add.s64 	%rd60, %rd1, %rd59;
	ld.global.f32 	%f8, [%rd60];
	setp.gt.f32 	%p11, %f8, 0f00000000;
	selp.u64 	%rd61, 1, 0, %p11;
	ld.global.f32 	%f9, [%rd60+2048];
	setp.gt.f32 	%p12, %f9, 0f00000000;
	selp.u64 	%rd62, 1, 0, %p12;
	ld.global.f32 	%f10, [%rd60+4096];
	setp.gt.f32 	%p13, %f10, 0f00000000;
	selp.u64 	%rd63, 1, 0, %p13;
	ld.global.f32 	%f11, [%rd60+6144];
	setp.gt.f32 	%p14, %f11, 0f00000000;
	selp.u64 	%rd64, 1, 0, %p14;
	ld.global.f32 	%f12, [%rd60+8192];
	setp.gt.f32 	%p15, %f12, 0f00000000;
	selp.u64 	%rd65, 1, 0, %p15;
	ld.global.f32 	%f13, [%rd60+10240];
	setp.gt.f32 	%p16, %f13, 0f00000000;
	selp.u64 	%rd66, 1, 0, %p16;
	ld.global.f32 	%f14, [%rd60+12288];
	setp.gt.f32 	%p17, %f14, 0f00000000;
	selp.u64 	%rd67, 1, 0, %p17;
	add.s64 	%rd68, %rd474, %rd61;
	add.s64 	%rd69, %rd68, %rd62;
	add.s64 	%rd70, %rd69, %rd63;
	add.s64 	%rd71, %rd70, %rd64;
	add.s64 	%rd72, %rd71, %rd65;
	add.s64 	%rd73, %rd72, %rd66;
	add.s64 	%rd474, %rd73, %rd67;
	sub.s32 	%r79, %r1, %r341;
	setp.lt.u32 	%p18, %r79, %r4;
	add.s32 	%r340, %r340, 1;
	add.s32 	%r339, %r339, %r4;
	sub.s32 	%r338, %r338, %r4;
	add.s32 	%r337, %r337, %r4;
	@%p18 bra 	$L__BB6_44;
	bra.uni 	$L__BB6_28;
$L__BB6_30:
	setp.le.u32 	%p19, %r1, %r341;
	sub.s32 	%r80, %r1, %r341;
	setp.ge.s32 	%p20, %r35, %r80;
	or.pred  	%p21, %p19, %p20;
	@%p21 bra 	$L__BB6_44;
	not.b32 	%r82, %r35;
	add.s32 	%r83, %r1, %r82;
	sub.s32 	%r84, %r83, %r36;
	mul.lo.s32 	%r85, %r2, %r340;
	mad.lo.s32 	%r86, %r85, -3584, %r84;
	shr.u32 	%r87, %r86, 9;
	add.s32 	%r49, %r87, 1;
	and.b32  	%r50, %r49, 15;
	setp.lt.u32 	%p22, %r86, 7680;
	mov.u32 	%r346, %r35;
	@%p22 bra 	$L__BB6_35;
	or.b32  	%r344, %r35, 4096;
	shr.u32 	%r88, %r338, 9;
	add.s32 	%r89, %r88, 1;
	and.b32  	%r90, %r89, 16777200;
	neg.s32 	%r342, %r90;
$L__BB6_33:
	.pragma "nounroll";
	add.s32 	%r91, %r337, -4096;
	mul.wide.u32 	%rd75, %r91, 4;
	add.s64 	%rd76, %rd1, %rd75;
	ld.global.f32 	%f15, [%rd76];
	setp.gt.f32 	%p23, %f15, 0f00000000;
	selp.u64 	%rd77, 1, 0, %p23;
	add.s64 	%rd78, %rd474, %rd77;
	add.s32 	%r92, %r337, -3584;
	mul.wide.u32 	%rd79, %r92, 4;
	add.s64 	%rd80, %rd1, %rd79;
	ld.global.f32 	%f16, [%rd80];
	setp.gt.f32 	%p24, %f16, 0f00000000;
	selp.u64 	%rd81, 1, 0, %p24;
	add.s64 	%rd82, %rd78, %rd81;
	add.s32 	%r93, %r337, -3072;
	mul.wide.u32 	%rd83, %r93, 4;
	add.s64 	%rd84, %rd1, %rd83;
	ld.global.f32 	%f17, [%rd84];
	setp.gt.f32 	%p25, %f17, 0f00000000;
	selp.u64 	%rd85, 1, 0, %p25;
	add.s64 	%rd86, %rd82, %rd85;
	add.s32 	%r94, %r337, -2560;
	mul.wide.u32 	%rd87, %r94, 4;
	add.s64 	%rd88, %rd1, %rd87;
	ld.global.f32 	%f18, [%rd88];
	setp.gt.f32 	%p26, %f18, 0f00000000;
	selp.u64 	%rd89, 1, 0, %p26;
	add.s64 	%rd90, %rd86, %rd89;
	add.s32 	%r95, %r337, -2048;
	mul.wide.u32 	%rd91, %r95, 4;
	add.s64 	%rd92, %rd1, %rd91;
	ld.global.f32 	%f19, [%rd92];
	setp.gt.f32 	%p27, %f19, 0f00000000;
	selp.u64 	%rd93, 1, 0, %p27;
	add.s64 	%rd94, %rd90, %rd93;
	add.s32 	%r96, %r337, -1536;
	mul.wide.u32 	%rd95, %r96, 4;
	add.s64 	%rd96, %rd1, %rd95;
	ld.global.f32 	%f20, [%rd96];
	setp.gt.f32 	%p28, %f20, 0f00000000;
	selp.u64 	%rd97, 1, 0, %p28;
	add.s64 	%rd98, %rd94, %rd97;
	add.s32 	%r97, %r337, -1024;
	mul.wide.u32 	%rd99, %r97, 4;
	add.s64 	%rd100, %rd1, %rd99;
	ld.global.f32 	%f21, [%rd100];
	setp.gt.f32 	%p29, %f21, 0f00000000;
	selp.u64 	%rd101, 1, 0, %p29;
	add.s64 	%rd102, %rd98, %rd101;
	add.s32 	%r98, %r337, 3584;
	add.s32 	%r99, %r337, -512;
	mul.wide.u32 	%rd103, %r99, 4;
	add.s64 	%rd104, %rd1, %rd103;
	ld.global.f32 	%f22, [%rd104];
	setp.gt.f32 	%p30, %f22, 0f00000000;
	selp.u64 	%rd105, 1, 0, %p30;
	add.s64 	%rd106, %rd102, %rd105;
	mul.wide.u32 	%rd107, %r337, 4;
	add.s64 	%rd108, %rd1, %rd107;
	ld.global.f32 	%f23, [%rd108];
	setp.gt.f32 	%p31, %f23, 0f00000000;
	selp.u64 	%rd109, 1, 0, %p31;
	add.s64 	%rd110, %rd106, %rd109;
	add.s32 	%r100, %r337, 512;
	mul.wide.u32 	%rd111, %r100, 4;
	add.s64 	%rd112, %rd1, %rd111;
	ld.global.f32 	%f24, [%rd112];
	setp.gt.f32 	%p32, %f24, 0f00000000;
	selp.u64 	%rd113, 1, 0, %p32;
	add.s64 	%rd114, %rd110, %rd113;
	add.s32 	%r101, %r337, 1024;
	mul.wide.u32 	%rd115, %r101, 4;
	add.s64 	%rd116, %rd1, %rd115;
	ld.global.f32 	%f25, [%rd116];
	setp.gt.f32 	%p33, %f25, 0f00000000;
	selp.u64 	%rd117, 1, 0, %p33;
	add.s64 	%rd118, %rd114, %rd117;
	add.s32 	%r102, %r337, 1536;
	mul.wide.u32 	%rd119, %r102, 4;
	add.s64 	%rd120, %rd1, %rd119;
	ld.global.f32 	%f26, [%rd120];
	setp.gt.f32 	%p34, %f26, 0f00000000;
	selp.u64 	%rd121, 1, 0, %p34;
	add.s64 	%rd122, %rd118, %rd121;
	add.s32 	%r103, %r337, 2048;
	mul.wide.u32 	%rd123, %r103, 4;
	add.s64 	%rd124, %rd1, %rd123;
	ld.global.f32 	%f27, [%rd124];
	setp.gt.f32 	%p35, %f27, 0f00000000;
	selp.u64 	%rd125, 1, 0, %p35;
	add.s64 	%rd126, %rd122, %rd125;
	add.s32 	%r104, %r337, 2560;
	mul.wide.u32 	%rd127, %r104, 4;
	add.s64 	%rd128, %rd1, %rd127;
	ld.global.f32 	%f28, [%rd128];
	setp.gt.f32 	%p36, %f28, 0f00000000;
	selp.u64 	%rd129, 1, 0, %p36;
	add.s64 	%rd130, %rd126, %rd129;
	add.s32 	%r105, %r337, 3072;
	mul.wide.u32 	%rd131, %r105, 4;
	add.s64 	%rd132, %rd1, %rd131;
	ld.global.f32 	%f29, [%rd132];
	setp.gt.f32 	%p37, %f29, 0f00000000;
	selp.u64 	%rd133, 1, 0, %p37;
	add.s64 	%rd134, %rd130, %rd133;
	mul.wide.u32 	%rd135, %r98, 4;
	add.s64 	%rd136, %rd1, %rd135;
	ld.global.f32 	%f30, [%rd136];
	setp.gt.f32 	%p38, %f30, 0f00000000;
	selp.u64 	%rd137, 1, 0, %p38;
	add.s64 	%rd474, %rd134, %rd137;
	add.s32 	%r344, %r344, 8192;
	add.s32 	%r337, %r337, 8192;
	add.s32 	%r342, %r342, 16;
	setp.ne.s32 	%p39, %r342, 0;
	@%p39 bra 	$L__BB6_33;
	add.s32 	%r346, %r344, -4096;
$L__BB6_35:
	setp.eq.s32 	%p40, %r50, 0;
	@%p40 bra 	$L__BB6_44;
	and.b32  	%r61, %r49, 7;
	setp.lt.u32 	%p41, %r50, 8;
	@%p41 bra 	$L__BB6_38;
	add.s32 	%r106, %r346, %r341;
	mul.wide.u32 	%rd139, %r106, 4;
	add.s64 	%rd140, %rd1, %rd139;
	ld.global.f32 	%f31, [%rd140];
	setp.gt.f32 	%p42, %f31, 0f00000000;
	selp.u64 	%rd141, 1, 0, %p42;
	add.s64 	%rd142, %rd474, %rd141;
	add.s32 	%r107, %r106, 512;
	mul.wide.u32 	%rd143, %r107, 4;
	add.s64 	%rd144, %rd1, %rd143;
	ld.global.f32 	%f32, [%rd144];
	setp.gt.f32 	%p43, %f32, 0f00000000;
	selp.u64 	%rd145, 1, 0, %p43;
	add.s64 	%rd146, %rd142, %rd145;
	add.s32 	%r108, %r106, 1024;
	mul.wide.u32 	%rd147, %r108, 4;
	add.s64 	%rd148, %rd1, %rd147;
	ld.global.f32 	%f33, [%rd148];
	setp.gt.f32 	%p44, %f33, 0f00000000;
	selp.u64 	%rd149, 1, 0, %p44;
	add.s64 	%rd150, %rd146, %rd149;
	add.s32 	%r109, %r106, 1536;
	mul.wide.u32 	%rd151, %r109, 4;
	add.s64 	%rd152, %rd1, %rd151;
	ld.global.f32 	%f34, [%rd152];
	setp.gt.f32 	%p45, %f34, 0f00000000;
	selp.u64 	%rd153, 1, 0, %p45;
	add.s64 	%rd154, %rd150, %rd153;
	add.s32 	%r110, %r106, 2048;
	mul.wide.u32 	%rd155, %r110, 4;
	add.s64 	%rd156, %rd1, %rd155;
	ld.global.f32 	%f35, [%rd156];
	setp.gt.f32 	%p46, %f35, 0f00000000;
	selp.u64 	%rd157, 1, 0, %p46;
	add.s64 	%rd158, %rd154, %rd157;
	add.s32 	%r111, %r106, 2560;
	mul.wide.u32 	%rd159, %r111, 4;
	add.s64 	%rd160, %rd1, %rd159;
	ld.global.f32 	%f36, [%rd160];
	setp.gt.f32 	%p47, %f36, 0f00000000;
	selp.u64 	%rd161, 1, 0, %p47;
	add.s64 	%rd162, %rd158, %rd161;
	add.s32 	%r112, %r106, 3072;
	mul.wide.u32 	%rd163, %r112, 4;
	add.s64 	%rd164, %rd1, %rd163;
	ld.global.f32 	%f37, [%rd164];
	setp.gt.f32 	%p48, %f37, 0f00000000;
	selp.u64 	%rd165, 1, 0, %p48;
	add.s64 	%rd166, %rd162, %rd165;
	add.s32 	%r113, %r106, 3584;
	mul.wide.u32 	%rd167, %r113, 4;
	add.s64 	%rd168, %rd1, %rd167;
	ld.global.f32 	%f38, [%rd168];
	setp.gt.f32 	%p49, %f38, 0f00000000;
	selp.u64 	%rd169, 1, 0, %p49;
	add.s64 	%rd474, %rd166, %rd169;
	add.s32 	%r346, %r346, 4096;
$L__BB6_38:
	setp.eq.s32 	%p50, %r61, 0;
	@%p50 bra 	$L__BB6_44;
	setp.lt.u32 	%p51, %r61, 4;
	@%p51 bra 	$L__BB6_41;
	add.s32 	%r114, %r346, %r341;
	mul.wide.u32 	%rd171, %r114, 4;
	add.s64 	%rd172, %rd1, %rd171;
	ld.global.f32 	%f39, [%rd172];
	setp.gt.f32 	%p52, %f39, 0f00000000;
	selp.u64 	%rd173, 1, 0, %p52;
	add.s64 	%rd174, %rd474, %rd173;
	add.s32 	%r115, %r114, 512;
	mul.wide.u32 	%rd175, %r115, 4;
	add.s64 	%rd176, %rd1, %rd175;
	ld.global.f32 	%f40, [%rd176];
	setp.gt.f32 	%p53, %f40, 0f00000000;
	selp.u64 	%rd177, 1, 0, %p53;
	add.s64 	%rd178, %rd174, %rd177;
	add.s32 	%r116, %r114, 1024;
	mul.wide.u32 	%rd179, %r116, 4;
	add.s64 	%rd180, %rd1, %rd179;
	ld.global.f32 	%f41, [%rd180];
	setp.gt.f32 	%p54, %f41, 0f00000000;
	selp.u64 	%rd181, 1, 0, %p54;
	add.s64 	%rd182, %rd178, %rd181;
	add.s32 	%r117, %r114, 1536;
	mul.wide.u32 	%rd183, %r117, 4;
	add.s64 	%rd184, %rd1, %rd183;
	ld.global.f32 	%f42, [%rd184];
	setp.gt.f32 	%p55, %f42, 0f00000000;
	selp.u64 	%rd185, 1, 0, %p55;
	add.s64 	%rd474, %rd182, %rd185;
	add.s32 	%r346, %r346, 2048;
$L__BB6_41:
	and.b32  	%r118, %r49, 3;
	setp.eq.s32 	%p56, %r118, 0;
	@%p56 bra 	$L__BB6_44;
	add.s32 	%r349, %r346, %r339;
	cvt.u16.u32 	%rs1, %r338;
	shr.u16 	%rs2, %rs1, 9;
	add.s16 	%rs3, %rs2, 1;
	cvt.u32.u16 	%r119, %rs3;
	and.b32  	%r120, %r119, 3;
	neg.s32 	%r348, %r120;
$L__BB6_43:
	.pragma "nounroll";
	mul.wide.u32 	%rd186, %r349, 4;
	add.s64 	%rd187, %rd1, %rd186;
	ld.global.f32 	%f43, [%rd187];
	setp.gt.f32 	%p57, %f43, 0f00000000;
	selp.u64 	%rd188, 1, 0, %p57;
	add.s64 	%rd474, %rd474, %rd188;
	add.s32 	%r349, %r349, 512;
	add.s32 	%r348, %r348, 1;
	setp.ne.s32 	%p58, %r348, 0;
	@%p58 bra 	$L__BB6_43;
$L__BB6_44:
	// begin inline asm
	mov.u32 %r121, %laneid;
	// end inline asm
	mov.b64 	{%r123, %r128}, %rd474;
	mov.b32 	%r129, 1;
	mov.b32 	%r170, 31;
	mov.b32 	%r171, -1;
	// begin inline asm
	shfl.sync.down.b32 %r122, %r123, %r129, %r170, %r171;
	// end inline asm
	// begin inline asm
	shfl.sync.down.b32 %r127, %r128, %r129, %r170, %r171;
	// end inline asm
	mov.b64 	%rd189, {%r122, %r127};
	setp.gt.s32 	%p59, %r121, 30;
	selp.b64 	%rd190, 0, %rd189, %p59;
	add.s64 	%rd191, %rd190, %rd474;
	mov.b64 	{%r133, %r138}, %rd191;
	mov.b32 	%r139, 2;
	// begin inline asm
	shfl.sync.down.b32 %r132, %r133, %r139, %r170, %r171;
	// end inline asm
	// begin inline asm
	shfl.sync.down.b32 %r137, %r138, %r139, %r170, %r171;
	// end inline asm
	mov.b64 	%rd192, {%r132, %r137};
	setp.gt.s32 	%p60, %r121, 29;
	selp.b64 	%rd193, 0, %rd192, %p60;
	add.s64 	%rd194, %rd193, %rd191;
	mov.b64 	{%r143, %r148}, %rd194;
	mov.b32 	%r149, 4;
	// begin inline asm
	shfl.sync.down.b32 %r142, %r143, %r149, %r170, %r171;
	// end inline asm
	// begin inline asm
	shfl.sync.down.b32 %r147, %r148, %r149, %r170, %r171;
	// end inline asm
	mov.b64 	%rd195, {%r142, %r147};
	setp.gt.s32 	%p61, %r121, 27;
	selp.b64 	%rd196, 0, %rd195, %p61;
	add.s64 	%rd197, %rd196, %rd194;
	mov.b64 	{%r153, %r158}, %rd197;
	mov.b32 	%r159, 8;
	// begin inline asm
	shfl.sync.down.b32 %r152, %r153, %r159, %r170, %r171;
	// end inline asm
	// begin inline asm
	shfl.sync.down.b32 %r157, %r158, %r159, %r170, %r171;
	// end inline asm
	mov.b64 	%rd198, {%r152, %r157};
	setp.gt.s32 	%p62, %r121, 23;
	selp.b64 	%rd199, 0, %rd198, %p62;
	add.s64 	%rd200, %rd199, %rd197;
	mov.b64 	{%r163, %r168}, %rd200;
	mov.b32 	%r169, 16;
	// begin inline asm
	shfl.sync.down.b32 %r162, %r163, %r169, %r170, %r171;
	// end inline asm
	// begin inline asm
	shfl.sync.down.b32 %r167, %r168, %r169, %r170, %r171;
	// end inline asm
	mov.b64 	%rd201, {%r162, %r167};
	setp.gt.s32 	%p63, %r121, 15;
	selp.b64 	%rd202, 0, %rd201, %p63;
	add.s64 	%rd475, %rd202, %rd200;
	setp.ne.s32 	%p64, %r121, 0;
	@%p64 bra 	$L__BB6_46;
	shr.u32 	%r172, %r35, 2;
	and.b32  	%r173, %r172, 248;
	mov.u32 	%r174, _ZZN3cub18CUB_300001_SM_10006detail6reduce18DeviceReduceKernelINS2_10policy_hubIljN4cuda3std3__44plusIlEEE10Policy1000EN6thrust24THRUST_300001_SM_1000_NS18transform_iteratorI16is_positive_gainNSD_6detail15normal_iteratorINSD_10device_ptrIfEEEEllEEjS9_lNS7_10__identityEEEvT0_PT3_T1_NS0_13GridEvenShareISQ_EET2_T4_E12temp_storage;
	add.s32 	%r175, %r174, %r173;
	st.shared.u64 	[%r175+16], %rd475;
$L__BB6_46:
	bar.sync 	0;
	setp.ne.s32 	%p65, %r35, 0;
	@%p65 bra 	$L__BB6_48;
	ld.shared.u64 	%rd203, [_ZZN3cub18CUB_300001_SM_10006detail6reduce18DeviceReduceKernelINS2_10policy_hubIljN4cuda3std3__44plusIlEEE10Policy1000EN6thrust24THRUST_300001_SM_1000_NS18transform_iteratorI16is_positive_gainNSD_6detail15normal_iteratorINSD_10device_ptrIfEEEEllEEjS9_lNS7_10__identityEEEvT0_PT3_T1_NS0_13GridEvenShareISQ_EET2_T4_E12temp_storage+24];
	add.s64 	%rd204, %rd203, %rd475;
	ld.shared.u64 	%rd205, [_ZZN3cub18CUB_300001_SM_10006detail6reduce18DeviceReduceKernelINS2_10policy_hubIljN4cuda3std3__44plusIlEEE10Policy1000EN6thrust24THRUST_300001_SM_1000_NS18transform_iteratorI16is_positive_gainNSD_6detail15normal_iteratorINSD_10device_ptrIfEEEEllEEjS9_lNS7_10__identityEEEvT0_PT3_T1_NS0_13GridEvenShareISQ_EET2_T4_E12temp_storage+32];
	add.s64 	%rd206, %rd204, %rd205;
	ld.shared.u64 	%rd207, [_ZZN3cub18CUB_300001_SM_10006detail6reduce18DeviceReduceKernelINS2_10policy_hubIljN4cuda3std3__44plusIlEEE10Policy1000EN6thrust24THRUST_300001_SM_1000_NS18transform_iteratorI16is_positive_gainNSD_6detail15normal_iteratorINSD_10device_ptrIfEEEEllEEjS9_lNS7_10__identityEEEvT0_PT3_T1_NS0_13GridEvenShareISQ_EET2_T4_E12temp_storage+40];
	add.s64 	%rd208, %rd206, %rd207;
	ld.shared.u64 	%rd209, [_ZZN3cub18CUB_300001_SM_10006detail6reduce18DeviceReduceKernelINS2_10policy_hubIljN4cuda3std3__44plusIlEEE10Policy1000EN6thrust24THRUST_300001_SM_1000_NS18transform_iteratorI16is_positive_gainNSD_6detail15normal_iteratorINSD_10device_ptrIfEEEEllEEjS9_lNS7_10__identityEEEvT0_PT3_T1_NS0_13GridEvenShareISQ_EET2_T4_E12temp_storage+48];
	add.s64 	%rd210, %rd208, %rd209;
	ld.shared.u64 	%rd211, [_ZZN3cub18CUB_300001_SM_10006detail6reduce18DeviceReduceKernelINS2_10policy_hubIljN4cuda3std3__44plusIlEEE10Policy1000EN6thrust24THRUST_300001_SM_1000_NS18transform_iteratorI16is_positive_gainNSD_6detail15normal_iteratorINSD_10device_ptrIfEEEEllEEjS9_lNS7_10__identityEEEvT0_PT3_T1_NS0_13GridEvenShareISQ_EET2_T4_E12temp_storage+56];
	add.s64 	%rd212, %rd210, %rd211;
	ld.shared.u64 	%rd213, [_ZZN3cub18CUB_300001_SM_10006detail6reduce18DeviceReduceKernelINS2_10policy_hubIljN4cuda3std3__44plusIlEEE10Policy1000EN6thrust24THRUST_300001_SM_1000_NS18transform_iteratorI16is_positive_gainNSD_6detail15normal_iteratorINSD_10device_ptrIfEEEEllEEjS9_lNS7_10__identityEEEvT0_PT3_T1_NS0_13GridEvenShareISQ_EET2_T4_E12temp_storage+64];
	add.s64 	%rd214, %rd212, %rd213;
	ld.shared.u64 	%rd215, [_ZZN3cub18CUB_300001_SM_10006detail6reduce18DeviceReduceKernelINS2_10policy_hubIljN4cuda3std3__44plusIlEEE10Policy1000EN6thrust24THRUST_300001_SM_1000_NS18transform_iteratorI16is_positive_gainNSD_6detail15normal_iteratorINSD_10device_ptrIfEEEEllEEjS9_lNS7_10__identityEEEvT0_PT3_T1_NS0_13GridEvenShareISQ_EET2_T4_E12temp_storage+72];
	add.s64 	%rd216, %rd214, %rd215;
	ld.shared.u64 	%rd217, [_ZZN3cub18CUB_300001_SM_10006detail6reduce18DeviceReduceKernelINS2_10policy_hubIljN4cuda3std3__44plusIlEEE10Policy1000EN6thrust24THRUST_300001_SM_1000_NS18transform_iteratorI16is_positive_gainNSD_6detail15normal_iteratorINSD_10device_ptrIfEEEEllEEjS9_lNS7_10__identityEEEvT0_PT3_T1_NS0_13GridEvenShareISQ_EET2_T4_E12temp_storage+80];
	add.s64 	%rd218, %rd216, %rd217;
	ld.shared.u64 	%rd219, [_ZZN3cub18CUB_300001_SM_10006detail6reduce18DeviceReduceKernelINS2_10policy_hubIljN4cuda3std3__44plusIlEEE10Policy1000EN6thrust24THRUST_300001_SM_1000_NS18transform_iteratorI16is_positive_gainNSD_6detail15normal_iteratorINSD_10device_ptrIfEEEEllEEjS9_lNS7_10__identityEEEvT0_PT3_T1_NS0_13GridEvenShareISQ_EET2_T4_E12temp_storage+88];
	add.s64 	%rd220, %rd218, %rd219;
	ld.shared.u64 	%rd221, [_ZZN3cub18CUB_300001_SM_10006detail6reduce18DeviceReduceKernelINS2_10policy_hubIljN4cuda3std3__44plusIlEEE10Policy1000EN6thrust24THRUST_300001_SM_1000_NS18transform_iteratorI16is_positive_gainNSD_6detail15normal_iteratorINSD_10device_ptrIfEEEEllEEjS9_lNS7_10__identityEEEvT0_PT3_T1_NS0_13GridEvenShareISQ_EET2_T4_E12temp_storage+96];
	add.s64 	%rd222, %rd220, %rd221;
	ld.shared.u64 	%rd223, [_ZZN3cub18CUB_300001_SM_10006detail6reduce18DeviceReduceKernelINS2_10policy_hubIljN4cuda3std3__44plusIlEEE10Policy1000EN6thrust24THRUST_300001_SM_1000_NS18transform_iteratorI16is_positive_gainNSD_6detail15normal_iteratorINSD_10device_ptrIfEEEEllEEjS9_lNS7_10__identityEEEvT0_PT3_T1_NS0_13GridEvenShareISQ_EET2_T4_E12temp_storage+104];
	add.s64 	%rd224, %rd222, %rd223;
	ld.shared.u64 	%rd225, [_ZZN3cub18CUB_300001_SM_10006detail6reduce18DeviceReduceKernelINS2_10policy_hubIljN4cuda3std3__44plusIlEEE10Policy1000EN6thrust24THRUST_300001_SM_1000_NS18transform_iteratorI16is_positive_gainNSD_6detail15normal_iteratorINSD_10device_ptrIfEEEEllEEjS9_lNS7_10__identityEEEvT0_PT3_T1_NS0_13GridEvenShareISQ_EET2_T4_E12temp_storage+112];
	add.s64 	%rd226, %rd224, %rd225;
	ld.shared.u64 	%rd227, [_ZZN3cub18CUB_300001_SM_10006detail6reduce18DeviceReduceKernelINS2_10policy_hubIljN4cuda3std3__44plusIlEEE10Policy1000EN6thrust24THRUST_300001_SM_1000_NS18transform_iteratorI16is_positive_gainNSD_6detail15normal_iteratorINSD_10device_ptrIfEEEEllEEjS9_lNS7_10__identityEEEvT0_PT3_T1_NS0_13GridEvenShareISQ_EET2_T4_E12temp_storage+120];
	add.s64 	%rd228, %rd226, %rd227;
	ld.shared.u64 	%rd229, [_ZZN3cub18CUB_300001_SM_10006detail6reduce18DeviceReduceKernelINS2_10policy_hubIljN4cuda3std3__44plusIlEEE10Policy1000EN6thrust24THRUST_300001_SM_1000_NS18transform_iteratorI16is_positive_gainNSD_6detail15normal_iteratorINSD_10device_ptrIfEEEEllEEjS9_lNS7_10__identityEEEvT0_PT3_T1_NS0_13GridEvenShareISQ_EET2_T4_E12temp_storage+128];
	add.s64 	%rd230, %rd228, %rd229;
	ld.shared.u64 	%rd231, [_ZZN3cub18CUB_300001_SM_10006detail6reduce18DeviceReduceKernelINS2_10policy_hubIljN4cuda3std3__44plusIlEEE10Policy1000EN6thrust24THRUST_300001_SM_1000_NS18transform_iteratorI16is_positive_gainNSD_6detail15normal_iteratorINSD_10device_ptrIfEEEEllEEjS9_lNS7_10__identityEEEvT0_PT3_T1_NS0_13GridEvenShareISQ_EET2_T4_E12temp_storage+136];
	add.s64 	%rd475, %rd230, %rd231;
$L__BB6_48:
	mov.u32 	%r327, %tid.x;
	setp.ne.s32 	%p137, %r327, 0;
	@%p137 bra 	$L__BB6_50;
	ld.param.u64 	%rd454, [_ZN3cub18CUB_300001_SM_10006detail6reduce18DeviceReduceKernelINS2_10policy_hubIljN4cuda3std3__44plusIlEEE10Policy1000EN6thrust24THRUST_300001_SM_1000_NS18transform_iteratorI16is_positive_gainNSD_6detail15normal_iteratorINSD_10device_ptrIfEEEEllEEjS9_lNS7_10__identityEEEvT0_PT3_T1_NS0_13GridEvenShareISQ_EET2_T4__param_1];
	cvta.to.global.u64 	%rd451, %rd454;
	mul.wide.u32 	%rd452, %r3, 8;
	add.s64 	%rd453, %rd451, %rd452;
	st.global.u64 	[%rd453], %rd475;
$L__BB6_50:
	ret;

}
	// .globl	_ZN3cub18CUB_300001_SM_10006detail6reduce28DeviceReduceSingleTileKernelINS2_10policy_hubIljN4cuda3std3__44plusIlEEE10Policy1000EPlSC_iS9_llNS7_10__identityEEEvT0_T1_T2_T3_T4_T6_
.visible .entry _ZN3cub18CUB_300001_SM_10006detail6reduce28DeviceReduceSingleTileKernelINS2_10policy_hubIljN4cuda3std3__44plusIlEEE10Policy1000EPlSC_iS9_llNS7_10__identityEEEvT0_T1_T2_T3_T4_T6_(
	.param .u64 .ptr .align 1 _ZN3cub18CUB_300001_SM_10006detail6reduce28DeviceReduceSingleTileKernelINS2_10policy_hubIljN4cuda3std3__44plusIlEEE10Policy1000EPlSC_iS9_llNS7_10__identityEEEvT0_T1_T2_T3_T4_T6__param_0,
	.param .u64 .ptr .align 1 _ZN3cub18CUB_300001_SM_10006detail6reduce28DeviceReduceSingleTileKernelINS2_10policy_hubIljN4cuda3std3__44plusIlEEE10Policy1000EPlSC_iS9_llNS7_10__identityEEEvT0_T1_T2_T3_T4_T6__param_1,
	.param .u32 _ZN3cub18CUB_300001_SM_10006detail6reduce28DeviceReduceSingleTileKernelINS2_10policy_hubIljN4cuda3std3__44plusIlEEE10Policy1000EPlSC_iS9_llNS7_10__identityEEEvT0_T1_T2_T3_T4_T6__param_2,
	.param .align 1 .b8 _ZN3cub18CUB_300001_SM_10006detail6reduce28DeviceReduceSingleTileKernelINS2_10policy_hubIljN4cuda3std3__44plusIlEEE10Policy1000EPlSC_iS9_llNS7_10__identityEEEvT0_T1_T2_T3_T4_T6__param_3[1],
	.param .u64 _ZN3cub18CUB_300001_SM_10006detail6reduce28DeviceReduceSingleTileKernelINS2_10policy_hubIljN4cuda3std3__44plusIlEEE10Policy1000EPlSC_iS9_llNS7_10__identityEEEvT0_T1_T2_T3_T4_T6__param_4,
	.param .align 1 .b8 _ZN3cub18CUB_300001_SM_10006detail6reduce28DeviceReduceSingleTileKernelINS2_10policy_hubIljN4cuda3std3__44plusIlEEE10Policy1000EPlSC_iS9_llNS7_10__identityEEEvT0_T1_T2_T3_T4_T6__param_5[1]
)
.maxntid 512
.minnctapersm 1
{
	.reg .pred 	%p<58>;
	.reg .b32 	%r<238>;
	.reg .b64 	%rd<281>;
	// demoted variable
	.shared .align 8 .b8 _ZZN3cub18CUB_300001_SM_10006detail6reduce28DeviceReduceSingleTileKernelINS2_10policy_hubIljN4cuda3std3__44plusIlEEE10Policy1000EPlSC_iS9_llNS7_10__identityEEEvT0_T1_T2_T3_T4_T6_E12temp_storage[152];
	ld.param.u64 	%rd35, [_ZN3cub18CUB_300001_SM_10006detail6reduce28DeviceReduceSingleTileKernelINS2_10policy_hubIljN4cuda3std3__44plusIlEEE10Policy1000EPlSC_iS9_llNS7_10__identityEEEvT0_T1_T2_T3_T4_T6__param_0];
	ld.param.u64 	%rd37, [_ZN3cub18CUB_300001_SM_10006detail6reduce28DeviceReduceSingleTileKernelINS2_10policy_hubIljN4cuda3std3__44plusIlEEE10Policy1000EPlSC_iS9_llNS7_10__identityEEEvT0_T1_T2_T3_T4_T6__param_1];
	ld.param.u32 	%r34, [_ZN3cub18CUB_300001_SM_10006detail6reduce28DeviceReduceSingleTileKernelINS2_10policy_hubIljN4cuda3std3__44plusIlEEE10Policy1000EPlSC_iS9_llNS7_10__identityEEEvT0_T1_T2_T3_T4_T6__param_2];
	ld.param.u64 	%rd36, [_ZN3cub18CUB_300001_SM_10006detail6reduce28DeviceReduceSingleTileKernelINS2_10policy_hubIljN4cuda3std3__44plusIlEEE10Policy1000EPlSC_iS9_llNS7_10__identityEEEvT0_T1_T2_T3_T4_T6__param_4];
	cvta.to.global.u64 	%rd1, %rd37;
	setp.ne.s32 	%p1, %r34, 0;
	@%p1 bra 	$L__BB7_3;
	mov.u32 	%r224, %tid.x;
	setp.ne.s32 	%p57, %r224, 0;
	@%p57 bra 	$L__BB7_39;
	st.global.u64 	[%rd1], %rd36;
	bra.uni 	$L__BB7_39;
$L__BB7_3:
	setp.gt.s32 	%p2, %r34, 3583;
	@%p2 bra 	$L__BB7_21;
	mov.u32 	%r1, %tid.x;
	setp.ge.s32 	%p19, %r1, %r34;
	mov.b64 	%rd271, 0;
	mov.u32 	%r228, %r1;
	@%p19 bra 	$L__BB7_6;
	mul.wide.u32 	%rd146, %r1, 8;
	add.s64 	%rd145, %rd35, %rd146;
	// begin inline asm
	ld.global.nc.u64 %rd271, [%rd145];
	// end inline asm
	add.s32 	%r228, %r1, 512;
$L__BB7_6:
	setp.ge.s32 	%p20, %r228, %r34;
	@%p20 bra 	$L__BB7_12;
	not.b32 	%r100, %r228;
	add.s32 	%r4, %r34, %r100;
	and.b32  	%r101, %r4, 1536;
	setp.eq.s32 	%p21, %r101, 1536;
	@%p21 bra 	$L__BB7_10;
	mul.wide.u32 	%rd148, %r228, 8;
	add.s64 	%rd266, %rd35, %rd148;
	shr.u32 	%r102, %r4, 9;
	add.s32 	%r103, %r102, 1;
	and.b32  	%r104, %r103, 3;
	neg.s32 	%r226, %r104;
$L__BB7_9:
	.pragma "nounroll";
	// begin inline asm
	ld.global.nc.u64 %rd149, [%rd266];
	// end inline asm
	add.s64 	%rd271, %rd149, %rd271;
	add.s32 	%r228, %r228, 512;
	add.s64 	%rd266, %rd266, 4096;
	add.s32 	%r226, %r226, 1;
	setp.ne.s32 	%p22, %r226, 0;
	@%p22 bra 	$L__BB7_9;
$L__BB7_10:
	setp.lt.u32 	%p23, %r4, 1536;
	@%p23 bra 	$L__BB7_12;
$L__BB7_11:
	mul.wide.s32 	%rd159, %r228, 8;
	add.s64 	%rd152, %rd35, %rd159;
	// begin inline asm
	ld.global.nc.u64 %rd151, [%rd152];
	// end inline asm
	add.s64 	%rd160, %rd151, %rd271;
	add.s64 	%rd154, %rd152, 4096;
	// begin inline asm
	ld.global.nc.u64 %rd153, [%rd154];
	// end inline asm
	add.s64 	%rd161, %rd153, %rd160;
	add.s64 	%rd156, %rd152, 8192;
	// begin inline asm
	ld.global.nc.u64 %rd155, [%rd156];
	// end inline asm
	add.s64 	%rd162, %rd155, %rd161;
	add.s64 	%rd158, %rd152, 12288;
	// begin inline asm
	ld.global.nc.u64 %rd157, [%rd158];
	// end inline asm
	add.s64 	%rd271, %rd157, %rd162;
	add.s32 	%r228, %r228, 2048;
	setp.lt.s32 	%p24, %r228, %r34;
	@%p24 bra 	$L__BB7_11;
$L__BB7_12:
	setp.lt.s32 	%p25, %r34, 512;
	@%p25 bra 	$L__BB7_17;
	// begin inline asm
	mov.u32 %r168, %laneid;
	// end inline asm
	mov.b64 	{%r170, %r175}, %rd271;
	mov.b32 	%r176, 1;
	mov.b32 	%r217, 31;
	mov.b32 	%r218, -1;
	// begin inline asm
	shfl.sync.down.b32 %r169, %r170, %r176, %r217, %r218;
	// end inline asm
	// begin inline asm
	shfl.sync.down.b32 %r174, %r175, %r176, %r217, %r218;
	// end inline asm
	mov.b64 	%rd221, {%r169, %r174};
	setp.gt.s32 	%p49, %r168, 30;
	selp.b64 	%rd222, 0, %rd221, %p49;
	add.s64 	%rd223, %rd222, %rd271;
	mov.b64 	{%r180, %r185}, %rd223;
	mov.b32 	%r186, 2;
	// begin inline asm
	shfl.sync.down.b32 %r179, %r180, %r186, %r217, %r218;
	// end inline asm
	// begin inline asm
	shfl.sync.down.b32 %r184, %r185, %r186, %r217, %r218;
	// end inline asm
	mov.b64 	%rd224, {%r179, %r184};
	setp.gt.s32 	%p50, %r168, 29;
	selp.b64 	%rd225, 0, %rd224, %p50;
	add.s64 	%rd226, %rd225, %rd223;
	mov.b64 	{%r190, %r195}, %rd226;
	mov.b32 	%r196, 4;
	// begin inline asm
	shfl.sync.down.b32 %r189, %r190, %r196, %r217, %r218;
	// end inline asm
	// begin inline asm
	shfl.sync.down.b32 %r194, %r195, %r196, %r217, %r218;
	// end inline asm
	mov.b64 	%rd227, {%r189, %r194};
	setp.gt.s32 	%p51, %r168, 27;
	selp.b64 	%rd228, 0, %rd227, %p51;
	add.s64 	%rd229, %rd228, %rd226;
	mov.b64 	{%r200, %r205}, %rd229;
	mov.b32 	%r206, 8;
	// begin inline asm
	shfl.sync.down.b32 %r199, %r200, %r206, %r217, %r218;
	// end inline asm
	// begin inline asm
	shfl.sync.down.b32 %r204, %r205, %r206, %r217, %r218;
	// end inline asm
	mov.b64 	%rd230, {%r199, %r204};
	setp.gt.s32 	%p52, %r168, 23;
	selp.b64 	%rd231, 0, %rd230, %p52;
	add.s64 	%rd232, %rd231, %rd229;
	mov.b64 	{%r210, %r215}, %rd232;
	mov.b32 	%r216, 16;
	// begin inline asm
	shfl.sync.down.b32 %r209, %r210, %r216, %r217, %r218;
	// end inline asm
	// begin inline asm
	shfl.sync.down.b32 %r214, %r215, %r216, %r217, %r218;
	// end inline asm
	mov.b64 	%rd233, {%r209, %r214};
	setp.gt.s32 	%p53, %r168, 15;
	selp.b64 	%rd234, 0, %rd233, %p53;
	add.s64 	%rd280, %rd234, %rd232;
	setp.ne.s32 	%p54, %r168, 0;
	@%p54 bra 	$L__BB7_15;
	shr.u32 	%r219, %r1, 2;
	and.b32  	%r220, %r219, 248;
	mov.u32 	%r221, _ZZN3cub18CUB_300001_SM_10006detail6reduce28DeviceReduceSingleTileKernelINS2_10policy_hubIljN4cuda3std3__44plusIlEEE10Policy1000EPlSC_iS9_llNS7_10__identityEEEvT0_T1_T2_T3_T4_T6_E12temp_storage;
	add.s32 	%r222, %r221, %r220;
	st.shared.u64 	[%r222+16], %rd280;
$L__BB7_15:
	bar.sync 	0;
	setp.ne.s32 	%p55, %r1, 0;
	@%p55 bra 	$L__BB7_37;
	ld.shared.u64 	%rd235, [_ZZN3cub18CUB_300001_SM_10006detail6reduce28DeviceReduceSingleTileKernelINS2_10policy_hubIljN4cuda3std3__44plusIlEEE10Policy1000EPlSC_iS9_llNS7_10__identityEEEvT0_T1_T2_T3_T4_T6_E12temp_storage+24];
	add.s64 	%rd236, %rd235, %rd280;
	ld.shared.u64 	%rd237, [_ZZN3cub18CUB_300001_SM_10006detail6reduce28DeviceReduceSingleTileKernelINS2_10policy_hubIljN4cuda3std3__44plusIlEEE10Policy1000EPlSC_iS9_llNS7_10__identityEEEvT0_T1_T2_T3_T4_T6_E12temp_storage+32];
	add.s64 	%rd238, %rd236, %rd237;
	ld.shared.u64 	%rd239, [_ZZN3cub18CUB_300001_SM_10006detail6reduce28DeviceReduceSingleTileKernelINS2_10policy_hubIljN4cuda3std3__44plusIlEEE10Policy1000EPlSC_iS9_llNS7_10__identityEEEvT0_T1_T2_T3_T4_T6_E12temp_storage+40];
	add.s64 	%rd240, %rd238, %rd239;
	ld.shared.u64 	%rd241, [_ZZN3cub18CUB_300001_SM_10006detail6reduce28DeviceReduceSingleTileKernelINS2_10policy_hubIljN4cuda3std3__44plusIlEEE10Policy1000EPlSC_iS9_llNS7_10__identityEEEvT0_T1_T2_T3_T4_T6_E12temp_storage+48];
	add.s64 	%rd242, %rd240, %rd241;
	ld.shared.u64 	%rd243, [_ZZN3cub18CUB_300001_SM_10006detail6reduce28DeviceReduceSingleTileKernelINS2_10policy_hubIljN4cuda3std3__44plusIlEEE10Policy1000EPlSC_iS9_llNS7_10__identityEEEvT0_T1_T2_T3_T4_T6_E12temp_storage+56];
	add.s64 	%rd244, %rd242, %rd243;
	ld.shared.u64 	%rd245, [_ZZN3cub18CUB_300001_SM_10006detail6reduce28DeviceReduceSingleTileKernelINS2_10policy_hubIljN4cuda3std3__44plusIlEEE10Policy1000EPlSC_iS9_llNS7_10__identityEEEvT0_T1_T2_T3_T4_T6_E12temp_storage+64];
	add.s64 	%rd246, %rd244, %rd245;
	ld.shared.u64 	%rd247, [_ZZN3cub18CUB_300001_SM_10006detail6reduce28DeviceReduceSingleTileKernelINS2_10policy_hubIljN4cuda3std3__44plusIlEEE10Policy1000EPlSC_iS9_llNS7_10__identityEEEvT0_T1_T2_T3_T4_T6_E12temp_storage+72];
	add.s64 	%rd248, %rd246, %rd247;
	ld.shared.u64 	%rd249, [_ZZN3cub18CUB_300001_SM_10006detail6reduce28DeviceReduceSingleTileKernelINS2_10policy_hubIljN4cuda3std3__44plusIlEEE10Policy1000EPlSC_iS9_llNS7_10__identityEEEvT0_T1_T2_T3_T4_T6_E12temp_storage+80];
	add.s64 	%rd250, %rd248, %rd249;
	ld.shared.u64 	%rd251, [_ZZN3cub18CUB_300001_SM_10006detail6reduce28DeviceReduceSingleTileKernelINS2_10policy_hubIljN4cuda3std3__44plusIlEEE10Policy1000EPlSC_iS9_llNS7_10__identityEEEvT0_T1_T2_T3_T4_T6_E12temp_storage+88];
	add.s64 	%rd252, %rd250, %rd251;
	ld.shared.u64 	%rd253, [_ZZN3cub18CUB_300001_SM_10006detail6reduce28DeviceReduceSingleTileKernelINS2_10policy_hubIljN4cuda3std3__44plusIlEEE10Policy1000EPlSC_iS9_llNS7_10__identityEEEvT0_T1_T2_T3_T4_T6_E12temp_storage+96];
	add.s64 	%rd254, %rd252, %rd253;
	ld.shared.u64 	%rd255, [_ZZN3cub18CUB_300001_SM_10006detail6reduce28DeviceReduceSingleTileKernelINS2_10policy_hubIljN4cuda3std3__44plusIlEEE10Policy1000EPlSC_iS9_llNS7_10__identityEEEvT0_T1_T2_T3_T4_T6_E12temp_storage+104];
	add.s64 	%rd256, %rd254, %rd255;
	ld.shared.u64 	%rd257, [_ZZN3cub18CUB_300001_SM_10006detail6reduce28DeviceReduceSingleTileKernelINS2_10policy_hubIljN4cuda3std3__44plusIlEEE10Policy1000EPlSC_iS9_llNS7_10__identityEEEvT0_T1_T2_T3_T4_T6_E12temp_storage+112];
	add.s64 	%rd258, %rd256, %rd257;
	ld.shared.u64 	%rd259, [_ZZN3cub18CUB_300001_SM_10006detail6reduce28DeviceReduceSingleTileKernelINS2_10policy_hubIljN4cuda3std3__44plusIlEEE10Policy1000EPlSC_iS9_llNS7_10__identityEEEvT0_T1_T2_T3_T4_T6_E12temp_storage+120];
	add.s64 	%rd260, %rd258, %rd259;
	ld.shared.u64 	%rd261, [_ZZN3cub18CUB_300001_SM_10006detail6reduce28DeviceReduceSingleTileKernelINS2_10policy_hubIljN4cuda3std3__44plusIlEEE10Policy1000EPlSC_iS9_llNS7_10__identityEEEvT0_T1_T2_T3_T4_T6_E12temp_storage+128];
	add.s64 	%rd262, %rd260, %rd261;
	ld.shared.u64 	%rd263, [_ZZN3cub18CUB_300001_SM_10006detail6reduce28DeviceReduceSingleTileKernelINS2_10policy_hubIljN4cuda3std3__44plusIlEEE10Policy1000EPlSC_iS9_llNS7_10__identityEEEvT0_T1_T2_T3_T4_T6_E12temp_storage+136];
	add.s64 	%rd280, %rd262, %rd263;
	bra.uni 	$L__BB7_37;
$L__BB7_17:
	// begin inline asm
	mov.u32 %r105, %laneid;
	// end inline asm
	and.b32  	%r156, %r1, 992;
	add.s32 	%r157, %r156, 32;
	setp.gt.s32 	%p26, %r157, %r34;
	not.b32 	%r158, %r156;
	add.s32 	%r159, %r34, %r158;
	selp.b32 	%r154, %r159, 31, %p26;
	mov.b64 	{%r107, %r112}, %rd271;
	mov.b32 	%r113, 1;
	mov.b32 	%r155, -1;
	// begin inline asm
	shfl.sync.down.b32 %r106, %r107, %r113, %r154, %r155;
	// end inline asm
	// begin inline asm
	shfl.sync.down.b32 %r111, %r112, %r113, %r154, %r155;
	// end inline asm
	mov.b64 	%rd163, {%r106, %r111};
	setp.lt.s32 	%p27, %r105, %r154;
	selp.b64 	%rd164, %rd163, 0, %p27;
	add.s64 	%rd165, %rd164, %rd271;
	mov.b64 	{%r117, %r122}, %rd165;
	mov.b32 	%r123, 2;
	// begin inline asm
	shfl.sync.down.b32 %r116, %r117, %r123, %r154, %r155;
	// end inline asm
	// begin inline asm
	shfl.sync.down.b32 %r121, %r122, %r123, %r154, %r155;
	// end inline asm
	mov.b64 	%rd166, {%r116, %r121};
	add.s32 	%r160, %r105, 2;
	setp.gt.s32 	%p28, %r160, %r154;
	selp.b64 	%rd167, 0, %rd166, %p28;
	add.s64 	%rd168, %rd167, %rd165;
	mov.b64 	{%r127, %r132}, %rd168;
	mov.b32 	%r133, 4;
	// begin inline asm
	shfl.sync.down.b32 %r126, %r127, %r133, %r154, %r155;
	// end inline asm
	// begin inline asm
	shfl.sync.down.b32 %r131, %r132, %r133, %r154, %r155;
	// end inline asm
	mov.b64 	%rd169, {%r126, %r131};
	add.s32 	%r161, %r105, 4;
	setp.gt.s32 	%p29, %r161, %r154;
	selp.b64 	%rd170, 0, %rd169, %p29;
	add.s64 	%rd171, %rd170, %rd168;
	mov.b64 	{%r137, %r142}, %rd171;
	mov.b32 	%r143, 8;
	// begin inline asm
	shfl.sync.down.b32 %r136, %r137, %r143, %r154, %r155;
	// end inline asm
	// begin inline asm
	shfl.sync.down.b32 %r141, %r142, %r143, %r154, %r155;
	// end inline asm
	mov.b64 	%rd172, {%r136, %r141};
	add.s32 	%r162, %r105, 8;
	setp.gt.s32 	%p30, %r162, %r154;
	selp.b64 	%rd173, 0, %rd172, %p30;
	add.s64 	%rd174, %rd173, %rd171;
	mov.b64 	{%r147, %r152}, %rd174;
	mov.b32 	%r153, 16;
	// begin inline asm
	shfl.sync.down.b32 %r146, %r147, %r153, %r154, %r155;
	// end inline asm
	// begin inline asm
	shfl.sync.down.b32 %r151, %r152, %r153, %r154, %r155;
	// end inline asm
	mov.b64 	%rd175, {%r146, %r151};
	add.s32 	%r163, %r105, 16;
	setp.gt.s32 	%p31, %r163, %r154;
	selp.b64 	%rd176, 0, %rd175, %p31;
	add.s64 	%rd280, %rd176, %rd174;
	setp.ne.s32 	%p32, %r105, 0;
	@%p32 bra 	$L__BB7_19;
	shr.u32 	%r164, %r1, 2;
	and.b32  	%r165, %r164, 248;
	mov.u32 	%r166, _ZZN3cub18CUB_300001_SM_10006detail6reduce28DeviceReduceSingleTileKernelINS2_10policy_hubIljN4cuda3std3__44plusIlEEE10Policy1000EPlSC_iS9_llNS7_10__identityEEEvT0_T1_T2_T3_T4_T6_E12temp_storage;
	add.s32 	%r167, %r166, %r165;
	st.shared.u64 	[%r167+16], %rd280;
$L__BB7_19:
	bar.sync 	0;
	setp.ne.s32 	%p33, %r1, 0;
	@%p33 bra 	$L__BB7_37;
	setp.gt.s32 	%p34, %r34, 32;
	ld.shared.u64 	%rd177, [_ZZN3cub18CUB_300001_SM_10006detail6reduce28DeviceReduceSingleTileKernelINS2_10policy_hubIljN4cuda3std3__44plusIlEEE10Policy1000EPlSC_iS9_llNS7_10__identityEEEvT0_T1_T2_T3_T4_T6_E12temp_storage+24];
	selp.b64 	%rd178, %rd177, 0, %p34;
	add.s64 	%rd179, %rd178, %rd280;
	setp.gt.s32 	%p35, %r34, 64;
	ld.shared.u64 	%rd180, [_ZZN3cub18CUB_300001_SM_10006detail6reduce28DeviceReduceSingleTileKernelINS2_10policy_hubIljN4cuda3std3__44plusIlEEE10Policy1000EPlSC_iS9_llNS7_10__identityEEEvT0_T1_T2_T3_T4_T6_E12temp_storage+32];
	selp.b64 	%rd181, %rd180, 0, %p35;
	add.s64 	%rd182, %rd179, %rd181;
	setp.gt.s32 	%p36, %r34, 96;
	ld.shared.u64 	%rd183, [_ZZN3cub18CUB_300001_SM_10006detail6reduce28DeviceReduceSingleTileKernelINS2_10policy_hubIljN4cuda3std3__44plusIlEEE10Policy1000EPlSC_iS9_llNS7_10__identityEEEvT0_T1_T2_T3_T4_T6_E12temp_storage+40];
	selp.b64 	%rd184, %rd183, 0, %p36;
	add.s64 	%rd185, %rd182, %rd184;
	setp.gt.s32 	%p37, %r34, 128;
	ld.shared.u64 	%rd186, [_ZZN3cub18CUB_300001_SM_10006detail6reduce28DeviceReduceSingleTileKernelINS2_10policy_hubIljN4cuda3std3__44plusIlEEE10Policy1000EPlSC_iS9_llNS7_10__identityEEEvT0_T1_T2_T3_T4_T6_E12temp_storage+48];
	selp.b64 	%rd187, %rd186, 0, %p37;
	add.s64 	%rd188, %rd185, %rd187;
	setp.gt.s32 	%p38, %r34, 160;
	ld.shared.u64 	%rd189, [_ZZN3cub18CUB_300001_SM_10006detail6reduce28DeviceReduceSingleTileKernelINS2_10policy_hubIljN4cuda3std3__44plusIlEEE10Policy1000EPlSC_iS9_llNS7_10__identityEEEvT0_T1_T2_T3_T4_T6_E12temp_storage+56];
	selp.b64 	%rd190, %rd189, 0, %p38;
	add.s64 	%rd191, %rd188, %rd190;
	setp.gt.s32 	%p39, %r34, 192;
	ld.shared.u64 	%rd192, [_ZZN3cub18CUB_300001_SM_10006detail6reduce28DeviceReduceSingleTileKernelINS2_10policy_hubIljN4cuda3std3__44plusIlEEE10Policy1000EPlSC_iS9_llNS7_10__identityEEEvT0_T1_T2_T3_T4_T6_E12temp_storage+64];
	selp.b64 	%rd193, %rd192, 0, %p39;
	add.s64 	%rd194, %rd191, %rd193;
	setp.gt.s32 	%p40, %r34, 224;
	ld.shared.u64 	%rd195, [_ZZN3cub18CUB_300001_SM_10006detail6reduce28DeviceReduceSingleTileKernelINS2_10policy_hubIljN4cuda3std3__44plusIlEEE10Policy1000EPlSC_iS9_llNS7_10__identityEEEvT0_T1_T2_T3_T4_T6_E12temp_storage+72];
	selp.b64 	%rd196, %rd195, 0, %p40;
	add.s64 	%rd197, %rd194, %rd196;
	setp.gt.s32 	%p41, %r34, 256;
	ld.shared.u64 	%rd198, [_ZZN3cub18CUB_300001_SM_10006detail6reduce28DeviceReduceSingleTileKernelINS2_10policy_hubIljN4cuda3std3__44plusIlEEE10Policy1000EPlSC_iS9_llNS7_10__identityEEEvT0_T1_T2_T3_T4_T6_E12temp_storage+80];
	selp.b64 	%rd199, %rd198, 0, %p41;
	add.s64 	%rd200, %rd197, %rd199;
	setp.gt.s32 	%p42, %r34, 288;
	ld.shared.u64 	%rd201, [_ZZN3cub18CUB_300001_SM_10006detail6reduce28DeviceReduceSingleTileKernelINS2_10policy_hubIljN4cuda3std3__44plusIlEEE10Policy1000EPlSC_iS9_llNS7_10__identityEEEvT0_T1_T2_T3_T4_T6_E12temp_storage+88];
	selp.b64 	%rd202, %rd201, 0, %p42;
	add.s64 	%rd203, %rd200, %rd202;
	setp.gt.s32 	%p43, %r34, 320;
	ld.shared.u64 	%rd204, [_ZZN3cub18CUB_300001_SM_10006detail6reduce28DeviceReduceSingleTileKernelINS2_10policy_hubIljN4cuda3std3__44plusIlEEE10Policy1000EPlSC_iS9_llNS7_10__identityEEEvT0_T1_T2_T3_T4_T6_E12temp_storage+96];
	selp.b64 	%rd205, %rd204, 0, %p43;
	add.s64 	%rd206, %rd203, %rd205;
	setp.gt.s32 	%p44, %r34, 352;
	ld.shared.u64 	%rd207, [_ZZN3cub18CUB_300001_SM_10006detail6reduce28DeviceReduceSingleTileKernelINS2_10policy_hubIljN4cuda3std3__44plusIlEEE10Policy1000EPlSC_iS9_llNS7_10__identityEEEvT0_T1_T2_T3_T4_T6_E12temp_storage+104];
	selp.b64 	%rd208, %rd207, 0, %p44;
	add.s64 	%rd209, %rd206, %rd208;
	setp.gt.s32 	%p45, %r34, 384;
	ld.shared.u64 	%rd210, [_ZZN3cub18CUB_300001_SM_10006detail6reduce28DeviceReduceSingleTileKernelINS2_10policy_hubIljN4cuda3std3__44plusIlEEE10Policy1000EPlSC_iS9_llNS7_10__identityEEEvT0_T1_T2_T3_T4_T6_E12temp_storage+112];
	selp.b64 	%rd211, %rd210, 0, %p45;
	add.s64 	%rd212, %rd209, %rd211;
	setp.gt.s32 	%p46, %r34, 416;
	ld.shared.u64 	%rd213, [_ZZN3cub18CUB_300001_SM_10006detail6reduce28DeviceReduceSingleTileKernelINS2_10policy_hubIljN4cuda3std3__44plusIlEEE10Policy1000EPlSC_iS9_llNS7_10__identityEEEvT0_T1_T2_T3_T4_T6_E12temp_storage+120];
	selp.b64 	%rd214, %rd213, 0, %p46;
	add.s64 	%rd215, %rd212, %rd214;
	setp.gt.s32 	%p47, %r34, 448;
	ld.shared.u64 	%rd216, [_ZZN3cub18CUB_300001_SM_10006detail6reduce28DeviceReduceSingleTileKernelINS2_10policy_hubIljN4cuda3std3__44plusIlEEE10Policy1000EPlSC_iS9_llNS7_10__identityEEEvT0_T1_T2_T3_T4_T6_E12temp_storage+128];
	selp.b64 	%rd217, %rd216, 0, %p47;
	add.s64 	%rd218, %rd215, %rd217;
	setp.gt.s32 	%p48, %r34, 480;
	ld.shared.u64 	%rd219, [_ZZN3cub18CUB_300001_SM_10006detail6reduce28DeviceReduceSingleTileKernelINS2_10policy_hubIljN4cuda3std3__44plusIlEEE10Policy1000EPlSC_iS9_llNS7_10__identityEEEvT0_T1_T2_T3_T4_T6_E12temp_storage+136];
	selp.b64 	%rd220, %rd219, 0, %p48;
	add.s64 	%rd280, %rd218, %rd220;
	bra.uni 	$L__BB7_37;
$L__BB7_21:
	mov.u32 	%r13, %tid.x;
	mul.wide.u32 	%rd52, %r13, 8;
	add.s64 	%rd39, %rd35, %rd52;
	// begin inline asm
	ld.global.nc.u64 %rd38, [%rd39];
	// end inline asm
	add.s64 	%rd41, %rd39, 4096;
	// begin inline asm
	ld.global.nc.u64 %rd40, [%rd41];
	// end inline asm
	add.s64 	%rd43, %rd39, 8192;
	// begin inline asm
	ld.global.nc.u64 %rd42, [%rd43];
	// end inline asm
	add.s64 	%rd45, %rd39, 12288;
	// begin inline asm
	ld.global.nc.u64 %rd44, [%rd45];
	// end inline asm
	add.s64 	%rd47, %rd39, 16384;
	// begin inline asm
	ld.global.nc.u64 %rd46, [%rd47];
	// end inline asm
	add.s64 	%rd49, %rd39, 20480;
	// begin inline asm
	ld.global.nc.u64 %rd48, [%rd49];
	// end inline asm
	add.s64 	%rd51, %rd39, 24576;
	// begin inline asm
	ld.global.nc.u64 %rd50, [%rd51];
	// end inline asm
	add.s64 	%rd53, %rd40, %rd38;
	add.s64 	%rd54, %rd42, %rd53;
	add.s64 	%rd55, %rd44, %rd54;
	add.s64 	%rd56, %rd46, %rd55;
	add.s64 	%rd57, %rd48, %rd56;
	add.s64 	%rd279, %rd50, %rd57;
	setp.lt.u32 	%p3, %r34, 7168;
	mov.b32 	%r231, 3584;
	@%p3 bra 	$L__BB7_25;
	add.s32 	%r14, %r34, -3584;
	mov.b32 	%r231, 3584;
$L__BB7_23:
	add.s32 	%r37, %r231, %r13;
	mul.wide.u32 	%rd72, %r37, 8;
	add.s64 	%rd59, %rd35, %rd72;
	// begin inline asm
	ld.global.nc.u64 %rd58, [%rd59];
	// end inline asm
	add.s64 	%rd61, %rd59, 4096;
	// begin inline asm
	ld.global.nc.u64 %rd60, [%rd61];
	// end inline asm
	add.s64 	%rd63, %rd59, 8192;
	// begin inline asm
	ld.global.nc.u64 %rd62, [%rd63];
	// end inline asm
	add.s64 	%rd65, %rd59, 12288;
	// begin inline asm
	ld.global.nc.u64 %rd64, [%rd65];
	// end inline asm
	add.s64 	%rd67, %rd59, 16384;
	// begin inline asm
	ld.global.nc.u64 %rd66, [%rd67];
	// end inline asm
	add.s64 	%rd69, %rd59, 20480;
	// begin inline asm
	ld.global.nc.u64 %rd68, [%rd69];
	// end inline asm
	add.s64 	%rd71, %rd59, 24576;
	// begin inline asm
	ld.global.nc.u64 %rd70, [%rd71];
	// end inline asm
	add.s64 	%rd73, %rd58, %rd279;
	add.s64 	%rd74, %rd60, %rd73;
	add.s64 	%rd75, %rd62, %rd74;
	add.s64 	%rd76, %rd64, %rd75;
	add.s64 	%rd77, %rd66, %rd76;
	add.s64 	%rd78, %rd68, %rd77;
	add.s64 	%rd279, %rd70, %rd78;
	sub.s32 	%r38, %r34, %r231;
	setp.lt.s32 	%p4, %r38, 3584;
	@%p4 bra 	$L__BB7_33;
	add.s32 	%r231, %r231, 3584;
	setp.le.s32 	%p5, %r231, %r14;
	@%p5 bra 	$L__BB7_23;
$L__BB7_25:
	setp.le.s32 	%p6, %r34, %r231;
	@%p6 bra 	$L__BB7_33;
	sub.s32 	%r18, %r34, %r231;
	setp.ge.s32 	%p7, %r13, %r18;
	@%p7 bra 	$L__BB7_33;
	not.b32 	%r39, %r13;
	add.s32 	%r40, %r34, %r39;
	sub.s32 	%r19, %r40, %r231;
	and.b32  	%r41, %r19, 1536;
	setp.eq.s32 	%p8, %r41, 1536;
	mov.u32 	%r235, %r13;
	@%p8 bra 	$L__BB7_30;
	add.s32 	%r233, %r13, %r231;
	shr.u32 	%r42, %r19, 9;
	add.s32 	%r43, %r42, 1;
	and.b32  	%r44, %r43, 3;
	neg.s32 	%r232, %r44;
	mov.u32 	%r235, %r13;
$L__BB7_29:
	.pragma "nounroll";
	mul.wide.u32 	%rd82, %r233, 8;
	add.s64 	%rd81, %rd35, %rd82;
	// begin inline asm
	ld.global.nc.u64 %rd80, [%rd81];
	// end inline asm
	add.s64 	%rd279, %rd80, %rd279;
	add.s32 	%r235, %r235, 512;
	add.s32 	%r233, %r233, 512;
	add.s32 	%r232, %r232, 1;
	setp.ne.s32 	%p9, %r232, 0;
	@%p9 bra 	$L__BB7_29;
$L__BB7_30:
	setp.lt.u32 	%p10, %r19, 1536;
	@%p10 bra 	$L__BB7_33;
	cvt.u64.u32 	%rd83, %r235;
	cvt.u64.u32 	%rd84, %r231;
	add.s64 	%rd85, %rd83, %rd84;
	shl.b64 	%rd86, %rd85, 3;
	add.s64 	%rd87, %rd86, %rd35;
	add.s64 	%rd277, %rd87, 8192;
	add.s32 	%r236, %r235, %r231;
$L__BB7_32:
	mul.wide.u32 	%rd96, %r236, 8;
	add.s64 	%rd89, %rd35, %rd96;
	// begin inline asm
	ld.global.nc.u64 %rd88, [%rd89];
	// end inline asm
	add.s64 	%rd97, %rd88, %rd279;
	add.s64 	%rd91, %rd277, -4096;
	// begin inline asm
	ld.global.nc.u64 %rd90, [%rd91];
	// end inline asm
	add.s64 	%rd98, %rd90, %rd97;
	// begin inline asm
	ld.global.nc.u64 %rd92, [%rd277];
	// end inline asm
	add.s64 	%rd99, %rd92, %rd98;
	add.s64 	%rd95, %rd277, 4096;
	// begin inline asm
	ld.global.nc.u64 %rd94, [%rd95];
	// end inline asm
	add.s64 	%rd279, %rd94, %rd99;
	add.s32 	%r235, %r235, 2048;
	add.s64 	%rd277, %rd277, 16384;
	add.s32 	%r236, %r236, 2048;
	setp.lt.s32 	%p11, %r235, %r18;
	@%p11 bra 	$L__BB7_32;
$L__BB7_33:
	// begin inline asm
	mov.u32 %r45, %laneid;
	// end inline asm
	mov.b64 	{%r47, %r52}, %rd279;
	mov.b32 	%r53, 1;
	mov.b32 	%r94, 31;
	mov.b32 	%r95, -1;
	// begin inline asm
	shfl.sync.down.b32 %r46, %r47, %r53, %r94, %r95;
	// end inline asm
	// begin inline asm
	shfl.sync.down.b32 %r51, %r52, %r53, %r94, %r95;
	// end inline asm
	mov.b64 	%rd100, {%r46, %r51};
	setp.gt.s32 	%p12, %r45, 30;
	selp.b64 	%rd101, 0, %rd100, %p12;
	add.s64 	%rd102, %rd101, %rd279;
	mov.b64 	{%r57, %r62}, %rd102;
	mov.b32 	%r63, 2;
	// begin inline asm
	shfl.sync.down.b32 %r56, %r57, %r63, %r94, %r95;
	// end inline asm
	// begin inline asm
	shfl.sync.down.b32 %r61, %r62, %r63, %r94, %r95;
	// end inline asm
	mov.b64 	%rd103, {%r56, %r61};
	setp.gt.s32 	%p13, %r45, 29;
	selp.b64 	%rd104, 0, %rd103, %p13;
	add.s64 	%rd105, %rd104, %rd102;
	mov.b64 	{%r67, %r72}, %rd105;
	mov.b32 	%r73, 4;
	// begin inline asm
	shfl.sync.down.b32 %r66, %r67, %r73, %r94, %r95;
	// end inline asm
	// begin inline asm
	shfl.sync.down.b32 %r71, %r72, %r73, %r94, %r95;
	// end inline asm
	mov.b64 	%rd106, {%r66, %r71};
	setp.gt.s32 	%p14, %r45, 27;
	selp.b64 	%rd107, 0, %rd106, %p14;
	add.s64 	%rd108, %rd107, %rd105;
	mov.b64 	{%r77, %r82}, %rd108;
	mov.b32 	%r83, 8;
	// begin inline asm
	shfl.sync.down.b32 %r76, %r77, %r83, %r94, %r95;
	// end inline asm
	// begin inline asm
	shfl.sync.down.b32 %r81, %r82, %r83, %r94, %r95;
	// end inline asm
	mov.b64 	%rd109, {%r76, %r81};
	setp.gt.s32 	%p15, %r45, 23;
	selp.b64 	%rd110, 0, %rd109, %p15;
	add.s64 	%rd111, %rd110, %rd108;
	mov.b64 	{%r87, %r92}, %rd111;
	mov.b32 	%r93, 16;
	// begin inline asm
	shfl.sync.down.b32 %r86, %r87, %r93, %r94, %r95;
	// end inline asm
	// begin inline asm
	shfl.sync.down.b32 %r91, %r92, %r93, %r94, %r95;
	// end inline asm
	mov.b64 	%rd112, {%r86, %r91};
	setp.gt.s32 	%p16, %r45, 15;
	selp.b64 	%rd113, 0, %rd112, %p16;
	add.s64 	%rd280, %rd113, %rd111;
	setp.ne.s32 	%p17, %r45, 0;
	@%p17 bra 	$L__BB7_35;
	shr.u32 	%r96, %r13, 2;
	and.b32  	%r97, %r96, 248;
	mov.u32 	%r98, _ZZN3cub18CUB_300001_SM_10006detail6reduce28DeviceReduceSingleTileKernelINS2_10policy_hubIljN4cuda3std3__44plusIlEEE10Policy1000EPlSC_iS9_llNS7_10__identityEEEvT0_T1_T2_T3_T4_T6_E12temp_storage;
	add.s32 	%r99, %r98, %r97;
	st.shared.u64 	[%r99+16], %rd280;
$L__BB7_35:
	bar.sync 	0;
	setp.ne.s32 	%p18, %r13, 0;
	@%p18 bra 	$L__BB7_37;
	ld.shared.u64 	%rd114, [_ZZN3cub18CUB_300001_SM_10006detail6reduce28DeviceReduceSingleTileKernelINS2_10policy_hubIljN4cuda3std3__44plusIlEEE10Policy1000EPlSC_iS9_llNS7_10__identityEEEvT0_T1_T2_T3_T4_T6_E12temp_storage+24];
	add.s64 	%rd115, %rd114, %rd280;
	ld.shared.u64 	%rd116, [_ZZN3cub18CUB_300001_SM_10006detail6reduce28DeviceReduceSingleTileKernelINS2_10policy_hubIljN4cuda3std3__44plusIlEEE10Policy1000EPlSC_iS9_llNS7_10__identityEEEvT0_T1_T2_T3_T4_T6_E12temp_storage+32];
	add.s64 	%rd117, %rd115, %rd116;
	ld.shared.u64 	%rd118, [_ZZN3cub18CUB_300001_SM_10006detail6reduce28DeviceReduceSingleTileKernelINS2_10policy_hubIljN4cuda3std3__44plusIlEEE10Policy1000EPlSC_iS9_llNS7_10__identityEEEvT0_T1_T2_T3_T4_T6_E12temp_storage+40];
	add.s64 	%rd119, %rd117, %rd118;
	ld.shared.u64 	%rd120, [_ZZN3cub18CUB_300001_SM_10006detail6reduce28DeviceReduceSingleTileKernelINS2_10policy_hubIljN4cuda3std3__44plusIlEEE10Policy1000EPlSC_iS9_llNS7_10__identityEEEvT0_T1_T2_T3_T4_T6_E12temp_storage+48];
	add.s64 	%rd121, %rd119, %rd120;
	ld.shared.u64 	%rd122, [_ZZN3cub18CUB_300001_SM_10006detail6reduce28DeviceReduceSingleTileKernelINS2_10policy_hubIljN4cuda3std3__44plusIlEEE10Policy1000EPlSC_iS9_llNS7_10__identityEEEvT0_T1_T2_T3_T4_T6_E12temp_storage+56];
	add.s64 	%rd123, %rd121, %rd122;
	ld.shared.u64 	%rd124, [_ZZN3cub18CUB_300001_SM_10006detail6reduce28DeviceReduceSingleTileKernelINS2_10policy_hubIljN4cuda3std3__44plusIlEEE10Policy1000EPlSC_iS9_llNS7_10__identityEEEvT0_T1_T2_T3_T4_T6_E12temp_storage+64];
	add.s64 	%rd125, %rd123, %rd124;
	ld.shared.u64 	%rd126, [_ZZN3cub18CUB_300001_SM_10006detail6reduce28DeviceReduceSingleTileKernelINS2_10policy_hubIljN4cuda3std3__44plusIlEEE10Policy1000EPlSC_iS9_llNS7_10__identityEEEvT0_T1_T2_T3_T4_T6_E12temp_storage+72];
	add.s64 	%rd127, %rd125, %rd126;
	ld.shared.u64 	%rd128, [_ZZN3cub18CUB_300001_SM_10006detail6reduce28DeviceReduceSingleTileKernelINS2_10policy_hubIljN4cuda3std3__44plusIlEEE10Policy1000EPlSC_iS9_llNS7_10__identityEEEvT0_T1_T2_T3_T4_T6_E12temp_storage+80];
	add.s64 	%rd129, %rd127, %rd128;
	ld.shared.u64 	%rd130, [_ZZN3cub18CUB_300001_SM_10006detail6reduce28DeviceReduceSingleTileKernelINS2_10policy_hubIljN4cuda3std3__44plusIlEEE10Policy1000EPlSC_iS9_llNS7_10__identityEEEvT0_T1_T2_T3_T4_T6_E12temp_storage+88];
	add.s64 	%rd131, %rd129, %rd130;
	ld.shared.u64 	%rd132, [_ZZN3cub18CUB_300001_SM_10006detail6reduce28DeviceReduceSingleTileKernelINS2_10policy_hubIljN4cuda3std3__44plusIlEEE10Policy1000EPlSC_iS9_llNS7_10__identityEEEvT0_T1_T2_T3_T4_T6_E12temp_storage+96];
	add.s64 	%rd133, %rd131, %rd132;
	ld.shared.u64 	%rd134, [_ZZN3cub18CUB_300001_SM_10006detail6reduce28DeviceReduceSingleTileKernelINS2_10policy_hubIljN4cuda3std3__44plusIlEEE10Policy1000EPlSC_iS9_llNS7_10__identityEEEvT0_T1_T2_T3_T4_T6_E12temp_storage+104];
	add.s64 	%rd135, %rd133, %rd134;
	ld.shared.u64 	%rd136, [_ZZN3cub18CUB_300001_SM_10006detail6reduce28DeviceReduceSingleTileKernelINS2_10policy_hubIljN4cuda3std3__44plusIlEEE10Policy1000EPlSC_iS9_llNS7_10__identityEEEvT0_T1_T2_T3_T4_T6_E12temp_storage+112];
	add.s64 	%rd137, %rd135, %rd136;
	ld.shared.u64 	%rd138, [_ZZN3cub18CUB_300001_SM_10006detail6reduce28DeviceReduceSingleTileKernelINS2_10policy_hubIljN4cuda3std3__44plusIlEEE10Policy1000EPlSC_iS9_llNS7_10__identityEEEvT0_T1_T2_T3_T4_T6_E12temp_storage+120];
	add.s64 	%rd139, %rd137, %rd138;
	ld.shared.u64 	%rd140, [_ZZN3cub18CUB_300001_SM_10006detail6reduce28DeviceReduceSingleTileKernelINS2_10policy_hubIljN4cuda3std3__44plusIlEEE10Policy1000EPlSC_iS9_llNS7_10__identityEEEvT0_T1_T2_T3_T4_T6_E12temp_storage+128];
	add.s64 	%rd141, %rd139, %rd140;
	ld.shared.u64 	%rd142, [_ZZN3cub18CUB_300001_SM_10006detail6reduce28DeviceReduceSingleTileKernelINS2_10policy_hubIljN4cuda3std3__44plusIlEEE10Policy1000EPlSC_iS9_llNS7_10__identityEEEvT0_T1_T2_T3_T4_T6_E12temp_storage+136];
	add.s64 	%rd280, %rd141, %rd142;
$L__BB7_37:
	mov.u32 	%r223, %tid.x;
	setp.ne.s32 	%p56, %r223, 0;
	@%p56 bra 	$L__BB7_39;
	add.s64 	%rd264, %rd280, %rd36;
	st.global.u64 	[%rd1], %rd264;
$L__BB7_39:
	ret;

}
	// .globl	_ZN3cub18CUB_300001_SM_10006detail6reduce28DeviceReduceSingleTileKernelINS2_10policy_hubIlyN4cuda3std3__44plusIlEEE10Policy1000EN6thrust24THRUST_300001_SM_1000_NS18transform_iteratorI16is_positive_gainNSD_6detail15normal_iteratorINSD_10device_ptrIfEEEEllEEPlyS9_llNS7_10__identityEEEvT0_T1_T2_T3_T4_T6_
.visible .entry _ZN3cub18CUB_300001_SM_10006detail6reduce28DeviceReduceSingleTileKernelINS2_10policy_hubIlyN4cuda3std3__44plusIlEEE10Policy1000EN6thrust24THRUST_300001_SM_1000_NS18transform_iteratorI16is_positive_gainNSD_6detail15normal_iteratorINSD_10device_ptrIfEEEEllEEPlyS9_llNS7_10__identityEEEvT0_T1_T2_T3_T4_T6_(
	.param .align 8 .b8 _ZN3cub18CUB_300001_SM_10006detail6reduce28DeviceReduceSingleTileKernelINS2_10policy_hubIlyN4cuda3std3__44plusIlEEE10Policy1000EN6thrust24THRUST_300001_SM_1000_NS18transform_iteratorI16is_positive_gainNSD_6detail15normal_iteratorINSD_10device_ptrIfEEEEllEEPlyS9_llNS7_10__identityEEEvT0_T1_T2_T3_T4_T6__param_0[16],
	.param .u64 .ptr .align 1 _ZN3cub18CUB_300001_SM_10006detail6reduce28DeviceReduceSingleTileKernelINS2_10policy_hubIlyN4cuda3std3__44plusIlEEE10Policy1000EN6thrust24THRUST_300001_SM_1000_NS18transform_iteratorI16is_positive_gainNSD_6detail15normal_iteratorINSD_10device_ptrIfEEEEllEEPlyS9_llNS7_10__identityEEEvT0_T1_T2_T3_T4_T6__param_1,
	.param .u64 _ZN3cub18CUB_300001_SM_10006detail6reduce28DeviceReduceSingleTileKernelINS2_10policy_hubIlyN4cuda3std3__44plusIlEEE10Policy1000EN6thrust24THRUST_300001_SM_1000_NS18transform_iteratorI16is_positive_gainNSD_6detail15normal_iteratorINSD_10device_ptrIfEEEEllEEPlyS9_llNS7_10__identityEEEvT0_T1_T2_T3_T4_T6__param_2,
	.param .align 1 .b8 _ZN3cub18CUB_300001_SM_10006detail6reduce28DeviceReduceSingleTileKernelINS2_10policy_hubIlyN4cuda3std3__44plusIlEEE10Policy1000EN6thrust24THRUST_300001_SM_1000_NS18transform_iteratorI16is_positive_gainNSD_6detail15normal_iteratorINSD_10device_ptrIfEEEEllEEPlyS9_llNS7_10__identityEEEvT0_T1_T2_T3_T4_T6__param_3[1],
	.param .u64 _ZN3cub18CUB_300001_SM_10006detail6reduce28DeviceReduceSingleTileKernelINS2_10policy_hubIlyN4cuda3std3__44plusIlEEE10Policy1000EN6thrust24THRUST_300001_SM_1000_NS18transform_iteratorI16is_positive_gainNSD_6detail15normal_iteratorINSD_10device_ptrIfEEEEllEEPlyS9_llNS7_10__identityEEEvT0_T1_T2_T3_T4_T6__param_4,
	.param .align 1 .b8 _ZN3cub18CUB_300001_SM_10006detail6reduce28DeviceReduceSingleTileKernelINS2_10policy_hubIlyN4cuda3std3__44plusIlEEE10Policy1000EN6thrust24THRUST_300001_SM_1000_NS18transform_iteratorI16is_positive_gainNSD_6detail15normal_iteratorINSD_10device_ptrIfEEEEllEEPlyS9_llNS7_10__identityEEEvT0_T1_T2_T3_T4_T6__param_5[1]
)
.maxntid 512
.minnctapersm 1
{
	.reg .pred 	%p<140>;
	.reg .b16 	%rs<9>;
	.reg .b32 	%r<256>;
	.reg .b32 	%f<74>;
	.reg .b64 	%rd<403>;
	// demoted variable
	.shared .align 8 .b8 _ZZN3cub18CUB_300001_SM_10006detail6reduce28DeviceReduceSingleTileKernelINS2_10policy_hubIlyN4cuda3std3__44plusIlEEE10Policy1000EN6thrust24THRUST_300001_SM_1000_NS18transform_iteratorI16is_positive_gainNSD_6detail15normal_iteratorINSD_10device_ptrIfEEEEllEEPlyS9_llNS7_10__identityEEEvT0_T1_T2_T3_T4_T6_E12temp_storage[152];
	ld.param.u64 	%rd57, [_ZN3cub18CUB_300001_SM_10006detail6reduce28DeviceReduceSingleTileKernelINS2_10policy_hubIlyN4cuda3std3__44plusIlEEE10Policy1000EN6thrust24THRUST_300001_SM_1000_NS18transform_iteratorI16is_positive_gainNSD_6detail15normal_iteratorINSD_10device_ptrIfEEEEllEEPlyS9_llNS7_10__identityEEEvT0_T1_T2_T3_T4_T6__param_0];
	ld.param.u64 	%rd60, [_ZN3cub18CUB_300001_SM_10006detail6reduce28DeviceReduceSingleTileKernelINS2_10policy_hubIlyN4cuda3std3__44plusIlEEE10Policy1000EN6thrust24THRUST_300001_SM_1000_NS18transform_iteratorI16is_positive_gainNSD_6detail15normal_iteratorINSD_10device_ptrIfEEEEllEEPlyS9_llNS7_10__identityEEEvT0_T1_T2_T3_T4_T6__param_1];
	ld.param.u64 	%rd58, [_ZN3cub18CUB_300001_SM_10006detail6reduce28DeviceReduceSingleTileKernelINS2_10policy_hubIlyN4cuda3std3__44plusIlEEE10Policy1000EN6thrust24THRUST_300001_SM_1000_NS18transform_iteratorI16is_positive_gainNSD_6detail15normal_iteratorINSD_10device_ptrIfEEEEllEEPlyS9_llNS7_10__identityEEEvT0_T1_T2_T3_T4_T6__param_2];
	ld.param.u64 	%rd59, [_ZN3cub18CUB_300001_SM_10006detail6reduce28DeviceReduceSingleTileKernelINS2_10policy_hubIlyN4cuda3std3__44plusIlEEE10Policy1000EN6thrust24THRUST_300001_SM_1000_NS18transform_iteratorI16is_positive_gainNSD_6detail15normal_iteratorINSD_10device_ptrIfEEEEllEEPlyS9_llNS7_10__identityEEEvT0_T1_T2_T3_T4_T6__param_4];
	cvta.to.global.u64 	%rd1, %rd60;
	setp.ne.s64 	%p1, %rd58, 0;
	@%p1 bra 	$L__BB8_3;
	mov.u32 	%r241, %tid.x;
	setp.ne.s32 	%p139, %r241, 0;
	@%p139 bra 	$L__BB8_51;
	st.global.u64 	[%rd1], %rd59;
	bra.uni 	$L__BB8_51;
$L__BB8_3:
	cvta.to.global.u64 	%rd2, %rd57;
	setp.gt.u64 	%p2, %rd58, 3583;
	@%p2 bra 	$L__BB8_28;
	cvt.u32.u64 	%r1, %rd58;
	mov.u32 	%r2, %tid.x;
	setp.ge.u32 	%p67, %r2, %r1;
	mov.b64 	%rd386, 0;
	mov.u32 	%r245, %r2;
	@%p67 bra 	$L__BB8_6;
	mul.wide.u32 	%rd207, %r2, 4;
	add.s64 	%rd208, %rd2, %rd207;
	ld.global.f32 	%f44, [%rd208];
	setp.gt.f32 	%p68, %f44, 0f00000000;
	selp.u64 	%rd386, 1, 0, %p68;
	add.s32 	%r245, %r2, 512;
$L__BB8_6:
	setp.ge.u32 	%p69, %r245, %r1;
	@%p69 bra 	$L__BB8_19;
	not.b32 	%r118, %r245;
	add.s32 	%r119, %r118, %r1;
	shr.u32 	%r120, %r119, 9;
	add.s32 	%r5, %r120, 1;
	and.b32  	%r6, %r5, 15;
	setp.lt.u32 	%p70, %r119, 7680;
	@%p70 bra 	$L__BB8_10;
	and.b32  	%r121, %r5, 16777200;
	neg.s32 	%r243, %r121;
	mul.wide.u32 	%rd210, %r245, 4;
	add.s64 	%rd211, %rd210, %rd2;
	add.s64 	%rd377, %rd211, 16384;
$L__BB8_9:
	.pragma "nounroll";
	ld.global.f32 	%f45, [%rd377+-16384];
	setp.gt.f32 	%p71, %f45, 0f00000000;
	selp.u64 	%rd212, 1, 0, %p71;
	add.s64 	%rd213, %rd386, %rd212;
	ld.global.f32 	%f46, [%rd377+-14336];
	setp.gt.f32 	%p72, %f46, 0f00000000;
	selp.u64 	%rd214, 1, 0, %p72;
	add.s64 	%rd215, %rd213, %rd214;
	ld.global.f32 	%f47, [%rd377+-12288];
	setp.gt.f32 	%p73, %f47, 0f00000000;
	selp.u64 	%rd216, 1, 0, %p73;
	add.s64 	%rd217, %rd215, %rd216;
	ld.global.f32 	%f48, [%rd377+-10240];
	setp.gt.f32 	%p74, %f48, 0f00000000;
	selp.u64 	%rd218, 1, 0, %p74;
	add.s64 	%rd219, %rd217, %rd218;
	ld.global.f32 	%f49, [%rd377+-8192];
	setp.gt.f32 	%p75, %f49, 0f00000000;
	selp.u64 	%rd220, 1, 0, %p75;
	add.s64 	%rd221, %rd219, %rd220;
	ld.global.f32 	%f50, [%rd377+-6144];
	setp.gt.f32 	%p76, %f50, 0f00000000;
	selp.u64 	%rd222, 1, 0, %p76;
	add.s64 	%rd223, %rd221, %rd222;
	ld.global.f32 	%f51, [%rd377+-4096];
	setp.gt.f32 	%p77, %f51, 0f00000000;
	selp.u64 	%rd224, 1, 0, %p77;
	add.s64 	%rd225, %rd223, %rd224;
	ld.global.f32 	%f52, [%rd377+-2048];
	setp.gt.f32 	%p78, %f52, 0f00000000;
	selp.u64 	%rd226, 1, 0, %p78;
	add.s64 	%rd227, %rd225, %rd226;
	ld.global.f32 	%f53, [%rd377];
	setp.gt.f32 	%p79, %f53, 0f00000000;
	selp.u64 	%rd228, 1, 0, %p79;
	add.s64 	%rd229, %rd227, %rd228;
	ld.global.f32 	%f54, [%rd377+2048];
	setp.gt.f32 	%p80, %f54, 0f00000000;
	selp.u64 	%rd230, 1, 0, %p80;
	add.s64 	%rd231, %rd229, %rd230;
	ld.global.f32 	%f55, [%rd377+4096];
	setp.gt.f32 	%p81, %f55, 0f00000000;
	selp.u64 	%rd232, 1, 0, %p81;
	add.s64 	%rd233, %rd231, %rd232;
	ld.global.f32 	%f56, [%rd377+6144];
	setp.gt.f32 	%p82, %f56, 0f00000000;
	selp.u64 	%rd234, 1, 0, %p82;
	add.s64 	%rd235, %rd233, %rd234;
	ld.global.f32 	%f57, [%rd377+8192];
	setp.gt.f32 	%p83, %f57, 0f00000000;
	selp.u64 	%rd236, 1, 0, %p83;
	add.s64 	%rd237, %rd235, %rd236;
	ld.global.f32 	%f58, [%rd377+10240];
	setp.gt.f32 	%p84, %f58, 0f00000000;
	selp.u64 	%rd238, 1, 0, %p84;
	add.s64 	%rd239, %rd237, %rd238;
	ld.global.f32 	%f59, [%rd377+12288];
	setp.gt.f32 	%p85, %f59, 0f00000000;
	selp.u64 	%rd240, 1, 0, %p85;
	add.s64 	%rd241, %rd239, %rd240;
	ld.global.f32 	%f60, [%rd377+14336];
	setp.gt.f32 	%p86, %f60, 0f00000000;
	selp.u64 	%rd242, 1, 0, %p86;
	add.s64 	%rd386, %rd241, %rd242;
	add.s32 	%r245, %r245, 8192;
	add.s32 	%r243, %r243, 16;
	add.s64 	%rd377, %rd377, 32768;
	setp.ne.s32 	%p87, %r243, 0;
	@%p87 bra 	$L__BB8_9;
$L__BB8_10:
	setp.eq.s32 	%p88, %r6, 0;
	@%p88 bra 	$L__BB8_19;
	and.b32  	%r13, %r5, 7;
	setp.lt.u32 	%p89, %r6, 8;
	@%p89 bra 	$L__BB8_13;
	mul.wide.s32 	%rd244, %r245, 4;
	add.s64 	%rd245, %rd2, %rd244;
	ld.global.f32 	%f61, [%rd245];
	setp.gt.f32 	%p90, %f61, 0f00000000;
	selp.u64 	%rd246, 1, 0, %p90;
	add.s64 	%rd247, %rd386, %rd246;
	ld.global.f32 	%f62, [%rd245+2048];
	setp.gt.f32 	%p91, %f62, 0f00000000;
	selp.u64 	%rd248, 1, 0, %p91;
	add.s64 	%rd249, %rd247, %rd248;
	ld.global.f32 	%f63, [%rd245+4096];
	setp.gt.f32 	%p92, %f63, 0f00000000;
	selp.u64 	%rd250, 1, 0, %p92;
	add.s64 	%rd251, %rd249, %rd250;
	ld.global.f32 	%f64, [%rd245+6144];
	setp.gt.f32 	%p93, %f64, 0f00000000;
	selp.u64 	%rd252, 1, 0, %p93;
	add.s64 	%rd253, %rd251, %rd252;
	ld.global.f32 	%f65, [%rd245+8192];
	setp.gt.f32 	%p94, %f65, 0f00000000;
	selp.u64 	%rd254, 1, 0, %p94;
	add.s64 	%rd255, %rd253, %rd254;
	ld.global.f32 	%f66, [%rd245+10240];
	setp.gt.f32 	%p95, %f66, 0f00000000;
	selp.u64 	%rd256, 1, 0, %p95;
	add.s64 	%rd257, %rd255, %rd256;
	ld.global.f32 	%f67, [%rd245+12288];
	setp.gt.f32 	%p96, %f67, 0f00000000;
	selp.u64 	%rd258, 1, 0, %p96;
	add.s64 	%rd259, %rd257, %rd258;
	ld.global.f32 	%f68, [%rd245+14336];
	setp.gt.f32 	%p97, %f68, 0f00000000;
	selp.u64 	%rd260, 1, 0, %p97;
	add.s64 	%rd386, %rd259, %rd260;
	add.s32 	%r245, %r245, 4096;
$L__BB8_13:
	setp.eq.s32 	%p98, %r13, 0;
	@%p98 bra 	$L__BB8_19;
	and.b32  	%r16, %r5, 3;
	setp.lt.u32 	%p99, %r13, 4;
	@%p99 bra 	$L__BB8_16;
	mul.wide.s32 	%rd262, %r245, 4;
	add.s64 	%rd263, %rd2, %rd262;
	ld.global.f32 	%f69, [%rd263];
	setp.gt.f32 	%p100, %f69, 0f00000000;
	selp.u64 	%rd264, 1, 0, %p100;
	add.s64 	%rd265, %rd386, %rd264;
	ld.global.f32 	%f70, [%rd263+2048];
	setp.gt.f32 	%p101, %f70, 0f00000000;
	selp.u64 	%rd266, 1, 0, %p101;
	add.s64 	%rd267, %rd265, %rd266;
	ld.global.f32 	%f71, [%rd263+4096];
	setp.gt.f32 	%p102, %f71, 0f00000000;
	selp.u64 	%rd268, 1, 0, %p102;
	add.s64 	%rd269, %rd267, %rd268;
	ld.global.f32 	%f72, [%rd263+6144];
	setp.gt.f32 	%p103, %f72, 0f00000000;
	selp.u64 	%rd270, 1, 0, %p103;
	add.s64 	%rd386, %rd269, %rd270;
	add.s32 	%r245, %r245, 2048;
$L__BB8_16:
	setp.eq.s32 	%p104, %r16, 0;
	@%p104 bra 	$L__BB8_19;
	neg.s32 	%r248, %r16;
$L__BB8_18:
	.pragma "nounroll";
	mul.wide.s32 	%rd271, %r245, 4;
	add.s64 	%rd272, %rd2, %rd271;
	ld.global.f32 	%f73, [%rd272];
	setp.gt.f32 	%p105, %f73, 0f00000000;
	selp.u64 	%rd273, 1, 0, %p105;
	add.s64 	%rd386, %rd386, %rd273;
	add.s32 	%r245, %r245, 512;
	add.s32 	%r248, %r248, 1;
	setp.ne.s32 	%p106, %r248, 0;
	@%p106 bra 	$L__BB8_18;
$L__BB8_19:
	setp.lt.u64 	%p107, %rd58, 512;
	@%p107 bra 	$L__BB8_24;
	// begin inline asm
	mov.u32 %r185, %laneid;
	// end inline asm
	mov.b64 	{%r187, %r192}, %rd386;
	mov.b32 	%r193, 1;
	mov.b32 	%r234, 31;
	mov.b32 	%r235, -1;
	// begin inline asm
	shfl.sync.down.b32 %r186, %r187, %r193, %r234, %r235;
	// end inline asm
	// begin inline asm
	shfl.sync.down.b32 %r191, %r192, %r193, %r234, %r235;
	// end inline asm
	mov.b64 	%rd332, {%r186, %r191};
	setp.gt.s32 	%p131, %r185, 30;
	selp.b64 	%rd333, 0, %rd332, %p131;
	add.s64 	%rd334, %rd333, %rd386;
	mov.b64 	{%r197, %r202}, %rd334;
	mov.b32 	%r203, 2;
	// begin inline asm
	shfl.sync.down.b32 %r196, %r197, %r203, %r234, %r235;
	// end inline asm
	// begin inline asm
	shfl.sync.down.b32 %r201, %r202, %r203, %r234, %r235;
	// end inline asm
	mov.b64 	%rd335, {%r196, %r201};
	setp.gt.s32 	%p132, %r185, 29;
	selp.b64 	%rd336, 0, %rd335, %p132;
	add.s64 	%rd337, %rd336, %rd334;
	mov.b64 	{%r207, %r212}, %rd337;
	mov.b32 	%r213, 4;
	// begin inline asm
	shfl.sync.down.b32 %r206, %r207, %r213, %r234, %r235;
	// end inline asm
	// begin inline asm
	shfl.sync.down.b32 %r211, %r212, %r213, %r234, %r235;
	// end inline asm
	mov.b64 	%rd338, {%r206, %r211};
	setp.gt.s32 	%p133, %r185, 27;
	selp.b64 	%rd339, 0, %rd338, %p133;
	add.s64 	%rd340, %rd339, %rd337;
	mov.b64 	{%r217, %r222}, %rd340;
	mov.b32 	%r223, 8;
	// begin inline asm
	shfl.sync.down.b32 %r216, %r217, %r223, %r234, %r235;
	// end inline asm
	// begin inline asm
	shfl.sync.down.b32 %r221, %r222, %r223, %r234, %r235;
	// end inline asm
	mov.b64 	%rd341, {%r216, %r221};
	setp.gt.s32 	%p134, %r185, 23;
	selp.b64 	%rd342, 0, %rd341, %p134;
	add.s64 	%rd343, %rd342, %rd340;
	mov.b64 	{%r227, %r232}, %rd343;
	mov.b32 	%r233, 16;
	// begin inline asm
	shfl.sync.down.b32 %r226, %r227, %r233, %r234, %r235;
	// end inline asm
	// begin inline asm
	shfl.sync.down.b32 %r231, %r232, %r233, %r234, %r235;
	// end inline asm
	mov.b64 	%rd344, {%r226, %r231};
	setp.gt.s32 	%p135, %r185, 15;
	selp.b64 	%rd345, 0, %rd344, %p135;
	add.s64 	%rd402, %rd345, %rd343;
	setp.ne.s32 	%p136, %r185, 0;
	@%p136 bra 	$L__BB8_22;
	shr.u32 	%r236, %r2, 2;
	and.b32  	%r237, %r236, 248;
	mov.u32 	%r238, _ZZN3cub18CUB_300001_SM_10006detail6reduce28DeviceReduceSingleTileKernelINS2_10policy_hubIlyN4cuda3std3__44plusIlEEE10Policy1000EN6thrust24THRUST_300001_SM_1000_NS18transform_iteratorI16is_positive_gainNSD_6detail15normal_iteratorINSD_10device_ptrIfEEEEllEEPlyS9_llNS7_10__identityEEEvT0_T1_T2_T3_T4_T6_E12temp_storage;
	add.s32 	%r239, %r238, %r237;
	st.shared.u64 	[%r239+16], %rd402;
$L__BB8_22:
	bar.sync 	0;
	setp.ne.s32 	%p137, %r2, 0;
	@%p137 bra 	$L__BB8_49;
	ld.shared.u64 	%rd346, [_ZZN3cub18CUB_300001_SM_10006detail6reduce28DeviceReduceSingleTileKernelINS2_10policy_hubIlyN4cuda3std3__44plusIlEEE10Policy1000EN6thrust24THRUST_300001_SM_1000_NS18transform_iteratorI16is_positive_gainNSD_6detail15normal_iteratorINSD_10device_ptrIfEEEEllEEPlyS9_llNS7_10__identityEEEvT0_T1_T2_T3_T4_T6_E12temp_storage+24];
	add.s64 	%rd347, %rd346, %rd402;
	ld.shared.u64 	%rd348, [_ZZN3cub18CUB_300001_SM_10006detail6reduce28DeviceReduceSingleTileKernelINS2_10policy_hubIlyN4cuda3std3__44plusIlEEE10Policy1000EN6thrust24THRUST_300001_SM_1000_NS18transform_iteratorI16is_positive_gainNSD_6detail15normal_iteratorINSD_10device_ptrIfEEEEllEEPlyS9_llNS7_10__identityEEEvT0_T1_T2_T3_T4_T6_E12temp_storage+32];
	add.s64 	%rd349, %rd347, %rd348;
	ld.shared.u64 	%rd350, [_ZZN3cub18CUB_300001_SM_10006detail6reduce28DeviceReduceSingleTileKernelINS2_10policy_hubIlyN4cuda3std3__44plusIlEEE10Policy1000EN6thrust24THRUST_300001_SM_1000_NS18transform_iteratorI16is_positive_gainNSD_6detail15normal_iteratorINSD_10device_ptrIfEEEEllEEPlyS9_llNS7_10__identityEEEvT0_T1_T2_T3_T4_T6_E12temp_storage+40];
	add.s64 	%rd351, %rd349, %rd350;
	ld.shared.u64 	%rd352, [_ZZN3cub18CUB_300001_SM_10006detail6reduce28DeviceReduceSingleTileKernelINS2_10policy_hubIlyN4cuda3std3__44plusIlEEE10Policy1000EN6thrust24THRUST_300001_SM_1000_NS18transform_iteratorI16is_positive_gainNSD_6detail15normal_iteratorINSD_10device_ptrIfEEEEllEEPlyS9_llNS7_10__identityEEEvT0_T1_T2_T3_T4_T6_E12temp_storage+48];
	add.s64 	%rd353, %rd351, %rd352;
	ld.shared.u64 	%rd354, [_ZZN3cub18CUB_300001_SM_10006detail6reduce28DeviceReduceSingleTileKernelINS2_10policy_hubIlyN4cuda3std3__44plusIlEEE10Policy1000EN6thrust24THRUST_300001_SM_1000_NS18transform_iteratorI16is_positive_gainNSD_6detail15normal_iteratorINSD_10device_ptrIfEEEEllEEPlyS9_llNS7_10__identityEEEvT0_T1_T2_T3_T4_T6_E12temp_storage+56];
	add.s64 	%rd355, %rd353, %rd354;
	ld.shared.u64 	%rd356, [_ZZN3cub18CUB_300001_SM_10006detail6reduce28DeviceReduceSingleTileKernelINS2_10policy_hubIlyN4cuda3std3__44plusIlEEE10Policy1000EN6thrust24THRUST_300001_SM_1000_NS18transform_iteratorI16is_positive_gainNSD_6detail15normal_iteratorINSD_10device_ptrIfEEEEllEEPlyS9_llNS7_10__identityEEEvT0_T1_T2_T3_T4_T6_E12temp_storage+64];
	add.s64 	%rd357, %rd355, %rd356;
	ld.shared.u64 	%rd358, [_ZZN3cub18CUB_300001_SM_10006detail6reduce28DeviceReduceSingleTileKernelINS2_10policy_hubIlyN4cuda3std3__44plusIlEEE10Policy1000EN6thrust24THRUST_300001_SM_1000_NS18transform_iteratorI16is_positive_gainNSD_6detail15normal_iteratorINSD_10device_ptrIfEEEEllEEPlyS9_llNS7_10__identityEEEvT0_T1_T2_T3_T4_T6_E12temp_storage+72];
	add.s64 	%rd359, %rd357, %rd358;
	ld.shared.u64 	%rd360, [_ZZN3cub18CUB_300001_SM_10006detail6reduce28DeviceReduceSingleTileKernelINS2_10policy_hubIlyN4cuda3std3__44plusIlEEE10Policy1000EN6thrust24THRUST_300001_SM_1000_NS18transform_iteratorI16is_positive_gainNSD_6detail15normal_iteratorINSD_10device_ptrIfEEEEllEEPlyS9_llNS7_10__identityEEEvT0_T1_T2_T3_T4_T6_E12temp_storage+80];
	add.s64 	%rd361, %rd359, %rd360;
	ld.shared.u64 	%rd362, [_ZZN3cub18CUB_300001_SM_10006detail6reduce28DeviceReduceSingleTileKernelINS2_10policy_hubIlyN4cuda3std3__44plusIlEEE10Policy1000EN6thrust24THRUST_300001_SM_1000_NS18transform_iteratorI16is_positive_gainNSD_6detail15normal_iteratorINSD_10device_ptrIfEEEEllEEPlyS9_llNS7_10__identityEEEvT0_T1_T2_T3_T4_T6_E12temp_storage+88];
	add.s64 	%rd363, %rd361, %rd362;
	ld.shared.u64 	%rd364, [_ZZN3cub18CUB_300001_SM_10006detail6reduce28DeviceReduceSingleTileKernelINS2_10policy_hubIlyN4cuda3std3__44plusIlEEE10Policy1000EN6thrust24THRUST_300001_SM_1000_NS18transform_iteratorI16is_positive_gainNSD_6detail15normal_iteratorINSD_10device_ptrIfEEEEllEEPlyS9_llNS7_10__identityEEEvT0_T1_T2_T3_T4_T6_E12temp_storage+96];
	add.s64 	%rd365, %rd363, %rd364;
	ld.shared.u64 	%rd366, [_ZZN3cub18CUB_300001_SM_10006detail6reduce28DeviceReduceSingleTileKernelINS2_10policy_hubIlyN4cuda3std3__44plusIlEEE10Policy1000EN6thrust24THRUST_300001_SM_1000_NS18transform_iteratorI16is_positive_gainNSD_6detail15normal_iteratorINSD_10device_ptrIfEEEEllEEPlyS9_llNS7_10__identityEEEvT0_T1_T2_T3_T4_T6_E12temp_storage+104];
	add.s64 	%rd367, %rd365, %rd366;
	ld.shared.u64 	%rd368, [_ZZN3cub18CUB_300001_SM_10006detail6reduce28DeviceReduceSingleTileKernelINS2_10policy_hubIlyN4cuda3std3__44plusIlEEE10Policy1000EN6thrust24THRUST_300001_SM_1000_NS18transform_iteratorI16is_positive_gainNSD_6detail15normal_iteratorINSD_10device_ptrIfEEEEllEEPlyS9_llNS7_10__identityEEEvT0_T1_T2_T3_T4_T6_E12temp_storage+112];
	add.s64 	%rd369, %rd367, %rd368;
	ld.shared.u64 	%rd370, [_ZZN3cub18CUB_300001_SM_10006detail6reduce28DeviceReduceSingleTileKernelINS2_10policy_hubIlyN4cuda3std3__44plusIlEEE10Policy1000EN6thrust24THRUST_300001_SM_1000_NS18transform_iteratorI16is_positive_gainNSD_6detail15normal_iteratorINSD_10device_ptrIfEEEEllEEPlyS9_llNS7_10__identityEEEvT0_T1_T2_T3_T4_T6_E12temp_storage+120];
	add.s64 	%rd371, %rd369, %rd370;
	ld.shared.u64 	%rd372, [_ZZN3cub18CUB_300001_SM_10006detail6reduce28DeviceReduceSingleTileKernelINS2_10policy_hubIlyN4cuda3std3__44plusIlEEE10Policy1000EN6thrust24THRUST_300001_SM_1000_NS18transform_iteratorI16is_positive_gainNSD_6detail15normal_iteratorINSD_10device_ptrIfEEEEllEEPlyS9_llNS7_10__identityEEEvT0_T1_T2_T3_T4_T6_E12temp_storage+128];
	add.s64 	%rd373, %rd371, %rd372;
	ld.shared.u64 	%rd374, [_ZZN3cub18CUB_300001_SM_10006detail6reduce28DeviceReduceSingleTileKernelINS2_10policy_hubIlyN4cuda3std3__44plusIlEEE10Policy1000EN6thrust24THRUST_300001_SM_1000_NS18transform_iteratorI16is_positive_gainNSD_6detail15normal_iteratorINSD_10device_ptrIfEEEEllEEPlyS9_llNS7_10__identityEEEvT0_T1_T2_T3_T4_T6_E12temp_storage+136];
	add.s64 	%rd402, %rd373, %rd374;
	bra.uni 	$L__BB8_49;
$L__BB8_24:
	// begin inline asm
	mov.u32 %r122, %laneid;
	// end inline asm
	and.b32  	%r173, %r2, 992;
	add.s32 	%r174, %r173, 32;
	setp.gt.u32 	%p108, %r174, %r1;
	not.b32 	%r175, %r173;
	add.s32 	%r176, %r1, %r175;
	selp.b32 	%r171, %r176, 31, %p108;
	mov.b64 	{%r124, %r129}, %rd386;
	mov.b32 	%r130, 1;
	mov.b32 	%r172, -1;
	// begin inline asm
	shfl.sync.down.b32 %r123, %r124, %r130, %r171, %r172;
	// end inline asm
	// begin inline asm
	shfl.sync.down.b32 %r128, %r129, %r130, %r171, %r172;
	// end inline asm
	mov.b64 	%rd274, {%r123, %r128};
	setp.lt.s32 	%p109, %r122, %r171;
	selp.b64 	%rd275, %rd274, 0, %p109;
	add.s64 	%rd276, %rd275, %rd386;
	mov.b64 	{%r134, %r139}, %rd276;
	mov.b32 	%r140, 2;
	// begin inline asm
	shfl.sync.down.b32 %r133, %r134, %r140, %r171, %r172;
	// end inline asm
	// begin inline asm
	shfl.sync.down.b32 %r138, %r139, %r140, %r171, %r172;
	// end inline asm
	mov.b64 	%rd277, {%r133, %r138};
	add.s32 	%r177, %r122, 2;
	setp.gt.s32 	%p110, %r177, %r171;
	selp.b64 	%rd278, 0, %rd277, %p110;
	add.s64 	%rd279, %rd278, %rd276;
	mov.b64 	{%r144, %r149}, %rd279;
	mov.b32 	%r150, 4;
	// begin inline asm
	shfl.sync.down.b32 %r143, %r144, %r150, %r171, %r172;
	// end inline asm
	// begin inline asm
	shfl.sync.down.b32 %r148, %r149, %r150, %r171, %r172;
	// end inline asm
	mov.b64 	%rd280, {%r143, %r148};
	add.s32 	%r178, %r122, 4;
	setp.gt.s32 	%p111, %r178, %r171;
	selp.b64 	%rd281, 0, %rd280, %p111;
	add.s64 	%rd282, %rd281, %rd279;
	mov.b64 	{%r154, %r159}, %rd282;
	mov.b32 	%r160, 8;
	// begin inline asm
	shfl.sync.down.b32 %r153, %r154, %r160, %r171, %r172;
	// end inline asm
	// begin inline asm
	shfl.sync.down.b32 %r158, %r159, %r160, %r171, %r172;
	// end inline asm
	mov.b64 	%rd283, {%r153, %r158};
	add.s32 	%r179, %r122, 8;
	setp.gt.s32 	%p112, %r179, %r171;
	selp.b64 	%rd284, 0, %rd283, %p112;
	add.s64 	%rd285, %rd284, %rd282;
	mov.b64 	{%r164, %r169}, %rd285;
	mov.b32 	%r170, 16;
	// begin inline asm
	shfl.sync.down.b32 %r163, %r164, %r170, %r171, %r172;
	// end inline asm
	// begin inline asm
	shfl.sync.down.b32 %r168, %r169, %r170, %r171, %r172;
	// end inline asm
	mov.b64 	%rd286, {%r163, %r168};
	add.s32 	%r180, %r122, 16;
	setp.gt.s32 	%p113, %r180, %r171;
	selp.b64 	%rd287, 0, %rd286, %p113;
	add.s64 	%rd402, %rd287, %rd285;
	setp.ne.s32 	%p114, %r122, 0;
	@%p114 bra 	$L__BB8_26;
	shr.u32 	%r181, %r2, 2;
	and.b32  	%r182, %r181, 248;
	mov.u32 	%r183, _ZZN3cub18CUB_300001_SM_10006detail6reduce28DeviceReduceSingleTileKernelINS2_10policy_hubIlyN4cuda3std3__44plusIlEEE10Policy1000EN6thrust24THRUST_300001_SM_1000_NS18transform_iteratorI16is_positive_gainNSD_6detail15normal_iteratorINSD_10device_ptrIfEEEEllEEPlyS9_llNS7_10__identityEEEvT0_T1_T2_T3_T4_T6_E12temp_storage;
	add.s32 	%r184, %r183, %r182;
	st.shared.u64 	[%r184+16], %rd402;
$L__BB8_26:
	bar.sync 	0;
	setp.ne.s32 	%p115, %r2, 0;
	@%p115 bra 	$L__BB8_49;
	setp.gt.u64 	%p116, %rd58, 32;
	ld.shared.u64 	%rd288, [_ZZN3cub18CUB_300001_SM_10006detail6reduce28DeviceReduceSingleTileKernelINS2_10policy_hubIlyN4cuda3std3__44plusIlEEE10Policy1000EN6thrust24THRUST_300001_SM_1000_NS18transform_iteratorI16is_positive_gainNSD_6detail15normal_iteratorINSD_10device_ptrIfEEEEllEEPlyS9_llNS7_10__identityEEEvT0_T1_T2_T3_T4_T6_E12temp_storage+24];
	selp.b64 	%rd289, %rd288, 0, %p116;
	add.s64 	%rd290, %rd289, %rd402;
	setp.gt.u64 	%p117, %rd58, 64;
	ld.shared.u64 	%rd291, [_ZZN3cub18CUB_300001_SM_10006detail6reduce28DeviceReduceSingleTileKernelINS2_10policy_hubIlyN4cuda3std3__44plusIlEEE10Policy1000EN6thrust24THRUST_300001_SM_1000_NS18transform_iteratorI16is_positive_gainNSD_6detail15normal_iteratorINSD_10device_ptrIfEEEEllEEPlyS9_llNS7_10__identityEEEvT0_T1_T2_T3_T4_T6_E12temp_storage+32];
	selp.b64 	%rd292, %rd291, 0, %p117;
	add.s64 	%rd293, %rd290, %rd292;
	setp.gt.u64 	%p118, %rd58, 96;
	ld.shared.u64 	%rd294, [_ZZN3cub18CUB_300001_SM_10006detail6reduce28DeviceReduceSingleTileKernelINS2_10policy_hubIlyN4cuda3std3__44plusIlEEE10Policy1000EN6thrust24THRUST_300001_SM_1000_NS18transform_iteratorI16is_positive_gainNSD_6detail15normal_iteratorINSD_10device_ptrIfEEEEllEEPlyS9_llNS7_10__identityEEEvT0_T1_T2_T3_T4_T6_E12temp_storage+40];
	selp.b64 	%rd295, %rd294, 0, %p118;
	add.s64 	%rd296, %rd293, %rd295;
	setp.gt.u64 	%p119, %rd58, 128;
	ld.shared.u64 	%rd297, [_ZZN3cub18CUB_300001_SM_10006detail6reduce28DeviceReduceSingleTileKernelINS2_10policy_hubIlyN4cuda3std3__44plusIlEEE10Policy1000EN6thrust24THRUST_300001_SM_1000_NS18transform_iteratorI16is_positive_gainNSD_6detail15normal_iteratorINSD_10device_ptrIfEEEEllEEPlyS9_llNS7_10__identityEEEvT0_T1_T2_T3_T4_T6_E12temp_storage+48];
	selp.b64 	%rd298, %rd297, 0, %p119;
	add.s64 	%rd299, %rd296, %rd298;
	setp.gt.u64 	%p120, %rd58, 160;
	ld.shared.u64 	%rd300, [_ZZN3cub18CUB_300001_SM_10006detail6reduce28DeviceReduceSingleTileKernelINS2_10policy_hubIlyN4cuda3std3__44plusIlEEE10Policy1000EN6thrust24THRUST_300001_SM_1000_NS18transform_iteratorI16is_positive_gainNSD_6detail15normal_iteratorINSD_10device_ptrIfEEEEllEEPlyS9_llNS7_10__identityEEEvT0_T1_T2_T3_T4_T6_E12temp_storage+56];
	selp.b64 	%rd301, %rd300, 0, %p120;
	add.s64 	%rd302, %rd299, %rd301;
	setp.gt.u64 	%p121, %rd58, 192;
	ld.shared.u64 	%rd303, [_ZZN3cub18CUB_300001_SM_10006detail6reduce28DeviceReduceSingleTileKernelINS2_10policy_hubIlyN4cuda3std3__44plusIlEEE10Policy1000EN6thrust24THRUST_300001_SM_1000_NS18transform_iteratorI16is_positive_gainNSD_6detail15normal_iteratorINSD_10device_ptrIfEEEEllEEPlyS9_llNS7_10__identityEEEvT0_T1_T2_T3_T4_T6_E12temp_storage+64];
	selp.b64 	%rd304, %rd303, 0, %p121;
	add.s64 	%rd305, %rd302, %rd304;
	setp.gt.u64 	%p122, %rd58, 224;
	ld.shared.u64 	%rd306, [_ZZN3cub18CUB_300001_SM_10006detail6reduce28DeviceReduceSingleTileKernelINS2_10policy_hubIlyN4cuda3std3__44plusIlEEE10Policy1000EN6thrust24THRUST_300001_SM_1000_NS18transform_iteratorI16is_positive_gainNSD_6detail15normal_iteratorINSD_10device_ptrIfEEEEllEEPlyS9_llNS7_10__identityEEEvT0_T1_T2_T3_T4_T6_E12temp_storage+72];
	selp.b64 	%rd307, %rd306, 0, %p122;
	add.s64 	%rd308, %rd305, %rd307;
	setp.gt.u64 	%p123, %rd58, 256;
	ld.shared.u64 	%rd309, [_ZZN3cub18CUB_300001_SM_10006detail6reduce28DeviceReduceSingleTileKernelINS2_10policy_hubIlyN4cuda3std3__44plusIlEEE10Policy1000EN6thrust24THRUST_300001_SM_1000_NS18transform_iteratorI16is_positive_gainNSD_6detail15normal_iteratorINSD_10device_ptrIfEEEEllEEPlyS9_llNS7_10__identityEEEvT0_T1_T2_T3_T4_T6_E12temp_storage+80];
	selp.b64 	%rd310, %rd309, 0, %p123;
	add.s64 	%rd311, %rd308, %rd310;
	setp.gt.u64 	%p124, %rd58, 288;
	ld.shared.u64 	%rd312, [_ZZN3cub18CUB_300001_SM_10006detail6reduce28DeviceReduceSingleTileKernelINS2_10policy_hubIlyN4cuda3std3__44plusIlEEE10Policy1000EN6thrust24THRUST_300001_SM_1000_NS18transform_iteratorI16is_positive_gainNSD_6detail15normal_iteratorINSD_10device_ptrIfEEEEllEEPlyS9_llNS7_10__identityEEEvT0_T1_T2_T3_T4_T6_E12temp_storage+88];
	selp.b64 	%rd313, %rd312, 0, %p124;
	add.s64 	%rd314, %rd311, %rd313;
	setp.gt.u64 	%p125, %rd58, 320;
	ld.shared.u64 	%rd315, [_ZZN3cub18CUB_300001_SM_10006detail6reduce28DeviceReduceSingleTileKernelINS2_10policy_hubIlyN4cuda3std3__44plusIlEEE10Policy1000EN6thrust24THRUST_300001_SM_1000_NS18transform_iteratorI16is_positive_gainNSD_6detail15normal_iteratorINSD_10device_ptrIfEEEEllEEPlyS9_llNS7_10__identityEEEvT0_T1_T2_T3_T4_T6_E12temp_storage+96];
	selp.b64 	%rd316, %rd315, 0, %p125;
	add.s64 	%rd317, %rd314, %rd316;
	setp.gt.u64 	%p126, %rd58, 352;
	ld.shared.u64 	%rd318, [_ZZN3cub18CUB_300001_SM_10006detail6reduce28DeviceReduceSingleTileKernelINS2_10policy_hubIlyN4cuda3std3__44plusIlEEE10Policy1000EN6thrust24THRUST_300001_SM_1000_NS18transform_iteratorI16is_positive_gainNSD_6detail15normal_iteratorINSD_10device_ptrIfEEEEllEEPlyS9_llNS7_10__identityEEEvT0_T1_T2_T3_T4_T6_E12temp_storage+104];
	selp.b64 	%rd319, %rd318, 0, %p126;
	add.s64 	%rd320, %rd317, %rd319;
	setp.gt.u64 	%p127, %rd58, 384;
	ld.shared.u64 	%rd321, [_ZZN3cub18CUB_300001_SM_10006detail6reduce28DeviceReduceSingleTileKernelINS2_10policy_hubIlyN4cuda3std3__44plusIlEEE10Policy1000EN6thrust24THRUST_300001_SM_1000_NS18transform_iteratorI16is_positive_gainNSD_6detail15normal_iteratorINSD_10device_ptrIfEEEEllEEPlyS9_llNS7_10__identityEEEvT0_T1_T2_T3_T4_T6_E12temp_storage+112];
	selp.b64 	%rd322, %rd321, 0, %p127;
	add.s64 	%rd323, %rd320, %rd322;
	setp.gt.u64 	%p128, %rd58, 416;
	ld.shared.u64 	%rd324, [_ZZN3cub18CUB_300001_SM_10006detail6reduce28DeviceReduceSingleTileKernelINS2_10policy_hubIlyN4cuda3std3__44plusIlEEE10Policy1000EN6thrust24THRUST_300001_SM_1000_NS18transform_iteratorI16is_positive_gainNSD_6detail15normal_iteratorINSD_10device_ptrIfEEEEllEEPlyS9_llNS7_10__identityEEEvT0_T1_T2_T3_T4_T6_E12temp_storage+120];
	selp.b64 	%rd325, %rd324, 0, %p128;
	add.s64 	%rd326, %rd323, %rd325;
	setp.gt.u64 	%p129, %rd58, 448;
	ld.shared.u64 	%rd327, [_ZZN3cub18CUB_300001_SM_10006detail6reduce28DeviceReduceSingleTileKernelINS2_10policy_hubIlyN4cuda3std3__44plusIlEEE10Policy1000EN6thrust24THRUST_300001_SM_1000_NS18transform_iteratorI16is_positive_gainNSD_6detail15normal_iteratorINSD_10device_ptrIfEEEEllEEPlyS9_llNS7_10__identityEEEvT0_T1_T2_T3_T4_T6_E12temp_storage+128];
	selp.b64 	%rd328, %rd327, 0, %p129;
	add.s64 	%rd329, %rd326, %rd328;
	setp.gt.u64 	%p130, %rd58, 480;
	ld.shared.u64 	%rd330, [_ZZN3cub18CUB_300001_SM_10006detail6reduce28DeviceReduceSingleTileKernelINS2_10policy_hubIlyN4cuda3std3__44plusIlEEE10Policy1000EN6thrust24THRUST_300001_SM_1000_NS18transform_iteratorI16is_positive_gainNSD_6detail15normal_iteratorINSD_10device_ptrIfEEEEllEEPlyS9_llNS7_10__identityEEEvT0_T1_T2_T3_T4_T6_E12temp_storage+136];
	selp.b64 	%rd331, %rd330, 0, %p130;
	add.s64 	%rd402, %rd329, %rd331;
	bra.uni 	$L__BB8_49;
$L__BB8_28:
	mov.u32 	%r24, %tid.x;
	cvt.u64.u32 	%rd25, %r24;
	mul.wide.u32 	%rd62, %r24, 4;
	add.s64 	%rd26, %rd2, %rd62;
	ld.global.f32 	%f1, [%rd26];
	setp.gt.f32 	%p3, %f1, 0f00000000;
	selp.u64 	%rd63, 1, 0, %p3;
	ld.global.f32 	%f2, [%rd26+2048];
	setp.gt.f32 	%p4, %f2, 0f00000000;
	selp.u64 	%rd64, 1, 0, %p4;
	ld.global.f32 	%f3, [%rd26+4096];
	setp.gt.f32 	%p5, %f3, 0f00000000;
	selp.u64 	%rd65, 1, 0, %p5;
	ld.global.f32 	%f4, [%rd26+6144];
	setp.gt.f32 	%p6, %f4, 0f00000000;
	selp.u64 	%rd66, 1, 0, %p6;
	ld.global.f32 	%f5, [%rd26+8192];
	setp.gt.f32 	%p7, %f5, 0f00000000;
	selp.u64 	%rd67, 1, 0, %p7;
	ld.global.f32 	%f6, [%rd26+10240];
	setp.gt.f32 	%p8, %f6, 0f00000000;
	selp.u64 	%rd68, 1, 0, %p8;
	ld.global.f32 	%f7, [%rd26+12288];
	setp.gt.f32 	%p9, %f7, 0f00000000;
	selp.u64 	%rd69, 1, 0, %p9;
	add.s64 	%rd70, %rd64, %rd63;
	add.s64 	%rd71, %rd70, %rd65;
	add.s64 	%rd72, %rd71, %rd66;
	add.s64 	%rd73, %rd72, %rd67;
	add.s64 	%rd74, %rd73, %rd68;
	add.s64 	%rd401, %rd74, %rd69;
	add.s64 	%rd28, %rd58, -3584;
	setp.lt.u64 	%p10, %rd28, 3584;
	mov.b64 	%rd389, 3584;
	@%p10 bra 	$L__BB8_32;
	mov.b64 	%rd389, 3584;
$L__BB8_30:
	shl.b64 	%rd76, %rd389, 2;
	add.s64 	%rd77, %rd26, %rd76;
	ld.global.f32 	%f8, [%rd77];
	setp.gt.f32 	%p11, %f8, 0f00000000;
	selp.u64 	%rd78, 1, 0, %p11;
	ld.global.f32 	%f9, [%rd77+2048];
	setp.gt.f32 	%p12, %f9, 0f00000000;
	selp.u64 	%rd79, 1, 0, %p12;
	ld.global.f32 	%f10, [%rd77+4096];
	setp.gt.f32 	%p13, %f10, 0f00000000;
	selp.u64 	%rd80, 1, 0, %p13;
	ld.global.f32 	%f11, [%rd77+6144];
	setp.gt.f32 	%p14, %f11, 0f00000000;
	selp.u64 	%rd81, 1, 0, %p14;
	ld.global.f32 	%f12, [%rd77+8192];
	setp.gt.f32 	%p15, %f12, 0f00000000;
	selp.u64 	%rd82, 1, 0, %p15;
	ld.global.f32 	%f13, [%rd77+10240];
	setp.gt.f32 	%p16, %f13, 0f00000000;
	selp.u64 	%rd83, 1, 0, %p16;
	ld.global.f32 	%f14, [%rd77+12288];
	setp.gt.f32 	%p17, %f14, 0f00000000;
	selp.u64 	%rd84, 1, 0, %p17;
	add.s64 	%rd85, %rd401, %rd78;
	add.s64 	%rd86, %rd85, %rd79;
	add.s64 	%rd87, %rd86, %rd80;
	add.s64 	%rd88, %rd87, %rd81;
	add.s64 	%rd89, %rd88, %rd82;
	add.s64 	%rd90, %rd89, %rd83;
	add.s64 	%rd401, %rd90, %rd84;
	sub.s64 	%rd91, %rd58, %rd389;
	setp.lt.u64 	%p18, %rd91, 3584;
	@%p18 bra 	$L__BB8_45;
	add.s64 	%rd389, %rd389, 3584;
	setp.le.u64 	%p19, %rd389, %rd28;
	@%p19 bra 	$L__BB8_30;
$L__BB8_32:
	setp.le.u64 	%p20, %rd58, %rd389;
	cvt.u32.u64 	%r52, %rd389;
	cvt.u32.u64 	%r53, %rd58;
	sub.s32 	%r54, %r53, %r52;
	setp.ge.s32 	%p21, %r24, %r54;
	or.pred  	%p22, %p20, %p21;
	@%p22 bra 	$L__BB8_45;
	not.b32 	%r57, %r24;
	add.s32 	%r58, %r57, %r53;
	sub.s32 	%r60, %r58, %r52;
	shr.u32 	%r61, %r60, 9;
	add.s32 	%r25, %r61, 1;
	and.b32  	%r26, %r25, 15;
	setp.lt.u32 	%p23, %r60, 7680;
	mov.u32 	%r252, %r24;
	@%p23 bra 	$L__BB8_36;
	and.b32  	%r62, %r25, 16777200;
	neg.s32 	%r250, %r62;
	add.s64 	%rd93, %rd389, %rd25;
	shl.b64 	%rd94, %rd93, 2;
	add.s64 	%rd95, %rd94, %rd2;
	add.s64 	%rd391, %rd95, 16384;
	mov.u32 	%r252, %r24;
$L__BB8_35:
	.pragma "nounroll";
	ld.global.f32 	%f15, [%rd391+-16384];
	setp.gt.f32 	%p24, %f15, 0f00000000;
	selp.u64 	%rd96, 1, 0, %p24;
	add.s64 	%rd97, %rd401, %rd96;
	ld.global.f32 	%f16, [%rd391+-14336];
	setp.gt.f32 	%p25, %f16, 0f00000000;
	selp.u64 	%rd98, 1, 0, %p25;
	add.s64 	%rd99, %rd97, %rd98;
	ld.global.f32 	%f17, [%rd391+-12288];
	setp.gt.f32 	%p26, %f17, 0f00000000;
	selp.u64 	%rd100, 1, 0, %p26;
	add.s64 	%rd101, %rd99, %rd100;
	ld.global.f32 	%f18, [%rd391+-10240];
	setp.gt.f32 	%p27, %f18, 0f00000000;
	selp.u64 	%rd102, 1, 0, %p27;
	add.s64 	%rd103, %rd101, %rd102;
	ld.global.f32 	%f19, [%rd391+-8192];
	setp.gt.f32 	%p28, %f19, 0f00000000;
	selp.u64 	%rd104, 1, 0, %p28;
	add.s64 	%rd105, %rd103, %rd104;
	ld.global.f32 	%f20, [%rd391+-6144];
	setp.gt.f32 	%p29, %f20, 0f00000000;
	selp.u64 	%rd106, 1, 0, %p29;
	add.s64 	%rd107, %rd105, %rd106;
	ld.global.f32 	%f21, [%rd391+-4096];
	setp.gt.f32 	%p30, %f21, 0f00000000;
	selp.u64 	%rd108, 1, 0, %p30;
	add.s64 	%rd109, %rd107, %rd108;
	ld.global.f32 	%f22, [%rd391+-2048];
	setp.gt.f32 	%p31, %f22, 0f00000000;
	selp.u64 	%rd110, 1, 0, %p31;
	add.s64 	%rd111, %rd109, %rd110;
	ld.global.f32 	%f23, [%rd391];
	setp.gt.f32 	%p32, %f23, 0f00000000;
	selp.u64 	%rd112, 1, 0, %p32;
	add.s64 	%rd113, %rd111, %rd112;
	ld.global.f32 	%f24, [%rd391+2048];
	setp.gt.f32 	%p33, %f24, 0f00000000;
	selp.u64 	%rd114, 1, 0, %p33;
	add.s64 	%rd115, %rd113, %rd114;
	ld.global.f32 	%f25, [%rd391+4096];
	setp.gt.f32 	%p34, %f25, 0f00000000;
	selp.u64 	%rd116, 1, 0, %p34;
	add.s64 	%rd117, %rd115, %rd116;
	ld.global.f32 	%f26, [%rd391+6144];
	setp.gt.f32 	%p35, %f26, 0f00000000;
	selp.u64 	%rd118, 1, 0, %p35;
	add.s64 	%rd119, %rd117, %rd118;
	ld.global.f32 	%f27, [%rd391+8192];
	setp.gt.f32 	%p36, %f27, 0f00000000;
	selp.u64 	%rd120, 1, 0, %p36;
	add.s64 	%rd121, %rd119, %rd120;
	ld.global.f32 	%f28, [%rd391+10240];
	setp.gt.f32 	%p37, %f28, 0f00000000;
	selp.u64 	%rd122, 1, 0, %p37;
	add.s64 	%rd123, %rd121, %rd122;
	ld.global.f32 	%f29, [%rd391+12288];
	setp.gt.f32 	%p38, %f29, 0f00000000;
	selp.u64 	%rd124, 1, 0, %p38;
	add.s64 	%rd125, %rd123, %rd124;
	ld.global.f32 	%f30, [%rd391+14336];
	setp.gt.f32 	%p39, %f30, 0f00000000;
	selp.u64 	%rd126, 1, 0, %p39;
	add.s64 	%rd401, %rd125, %rd126;
	add.s32 	%r252, %r252, 8192;
	add.s32 	%r250, %r250, 16;
	add.s64 	%rd391, %rd391, 32768;
	setp.ne.s32 	%p40, %r250, 0;
	@%p40 bra 	$L__BB8_35;
$L__BB8_36:
	setp.eq.s32 	%p41, %r26, 0;
	@%p41 bra 	$L__BB8_45;
	and.b32  	%r33, %r25, 7;
	setp.lt.u32 	%p42, %r26, 8;
	@%p42 bra 	$L__BB8_39;
	cvt.u64.u32 	%rd128, %r252;
	add.s64 	%rd129, %rd389, %rd128;
	shl.b64 	%rd130, %rd129, 2;
	add.s64 	%rd131, %rd2, %rd130;
	ld.global.f32 	%f31, [%rd131];
	setp.gt.f32 	%p43, %f31, 0f00000000;
	selp.u64 	%rd132, 1, 0, %p43;
	add.s64 	%rd133, %rd401, %rd132;
	ld.global.f32 	%f32, [%rd131+2048];
	setp.gt.f32 	%p44, %f32, 0f00000000;
	selp.u64 	%rd134, 1, 0, %p44;
	add.s64 	%rd135, %rd133, %rd134;
	ld.global.f32 	%f33, [%rd131+4096];
	setp.gt.f32 	%p45, %f33, 0f00000000;
	selp.u64 	%rd136, 1, 0, %p45;
	add.s64 	%rd137, %rd135, %rd136;
	ld.global.f32 	%f34, [%rd131+6144];
	setp.gt.f32 	%p46, %f34, 0f00000000;
	selp.u64 	%rd138, 1, 0, %p46;
	add.s64 	%rd139, %rd137, %rd138;
	ld.global.f32 	%f35, [%rd131+8192];
	setp.gt.f32 	%p47, %f35, 0f00000000;
	selp.u64 	%rd140, 1, 0, %p47;
	add.s64 	%rd141, %rd139, %rd140;
	ld.global.f32 	%f36, [%rd131+10240];
	setp.gt.f32 	%p48, %f36, 0f00000000;
	selp.u64 	%rd142, 1, 0, %p48;
	add.s64 	%rd143, %rd141, %rd142;
	ld.global.f32 	%f37, [%rd131+12288];
	setp.gt.f32 	%p49, %f37, 0f00000000;
	selp.u64 	%rd144, 1, 0, %p49;
	add.s64 	%rd145, %rd143, %rd144;
	ld.global.f32 	%f38, [%rd131+14336];
	setp.gt.f32 	%p50, %f38, 0f00000000;
	selp.u64 	%rd146, 1, 0, %p50;
	add.s64 	%rd401, %rd145, %rd146;
	add.s32 	%r252, %r252, 4096;
$L__BB8_39:
	setp.eq.s32 	%p51, %r33, 0;
	@%p51 bra 	$L__BB8_45;
	and.b32  	%r36, %r25, 3;
	setp.lt.u32 	%p52, %r33, 4;
	@%p52 bra 	$L__BB8_42;
	cvt.u64.u32 	%rd148, %r252;
	add.s64 	%rd149, %rd389, %rd148;
	shl.b64 	%rd150, %rd149, 2;
	add.s64 	%rd151, %rd2, %rd150;
	ld.global.f32 	%f39, [%rd151];
	setp.gt.f32 	%p53, %f39, 0f00000000;
	selp.u64 	%rd152, 1, 0, %p53;
	add.s64 	%rd153, %rd401, %rd152;
	ld.global.f32 	%f40, [%rd151+2048];
	setp.gt.f32 	%p54, %f40, 0f00000000;
	selp.u64 	%rd154, 1, 0, %p54;
	add.s64 	%rd155, %rd153, %rd154;
	ld.global.f32 	%f41, [%rd151+4096];
	setp.gt.f32 	%p55, %f41, 0f00000000;
	selp.u64 	%rd156, 1, 0, %p55;
	add.s64 	%rd157, %rd155, %rd156;
	ld.global.f32 	%f42, [%rd151+6144];
	setp.gt.f32 	%p56, %f42, 0f00000000;
	selp.u64 	%rd158, 1, 0, %p56;
	add.s64 	%rd401, %rd157, %rd158;
	add.s32 	%r252, %r252, 2048;
$L__BB8_42:
	setp.eq.s32 	%p57, %r36, 0;
	@%p57 bra 	$L__BB8_45;
	cvt.u64.u32 	%rd159, %r252;
	add.s64 	%rd160, %rd389, %rd159;
	shl.b64 	%rd161, %rd160, 2;
	add.s64 	%rd399, %rd2, %rd161;
	neg.s32 	%r255, %r36;
$L__BB8_44:
	.pragma "nounroll";
	ld.global.f32 	%f43, [%rd399];
	setp.gt.f32 	%p58, %f43, 0f00000000;
	selp.u64 	%rd162, 1, 0, %p58;
	add.s64 	%rd401, %rd401, %rd162;
	add.s64 	%rd399, %rd399, 2048;
	add.s32 	%r255, %r255, 1;
	setp.ne.s32 	%p59, %r255, 0;
	@%p59 bra 	$L__BB8_44;
$L__BB8_45:
	// begin inline asm
	mov.u32 %r63, %laneid;
	// end inline asm
	mov.b64 	{%r65, %r70}, %rd401;
	mov.b32 	%r71, 1;
	mov.b32 	%r112, 31;
	mov.b32 	%r113, -1;
	// begin inline asm
	shfl.sync.down.b32 %r64, %r65, %r71, %r112, %r113;
	// end inline asm
	// begin inline asm
	shfl.sync.down.b32 %r69, %r70, %r71, %r112, %r113;
	// end inline asm
	mov.b64 	%rd163, {%r64, %r69};
	setp.gt.s32 	%p60, %r63, 30;
	selp.b64 	%rd164, 0, %rd163, %p60;
	add.s64 	%rd165, %rd164, %rd401;
	mov.b64 	{%r75, %r80}, %rd165;
	mov.b32 	%r81, 2;
	// begin inline asm
	shfl.sync.down.b32 %r74, %r75, %r81, %r112, %r113;
	// end inline asm
	// begin inline asm
	shfl.sync.down.b32 %r79, %r80, %r81, %r112, %r113;
	// end inline asm
	mov.b64 	%rd166, {%r74, %r79};
	setp.gt.s32 	%p61, %r63, 29;
	selp.b64 	%rd167, 0, %rd166, %p61;
	add.s64 	%rd168, %rd167, %rd165;
	mov.b64 	{%r85, %r90}, %rd168;
	mov.b32 	%r91, 4;
	// begin inline asm
	shfl.sync.down.b32 %r84, %r85, %r91, %r112, %r113;
	// end inline asm
	// begin inline asm
	shfl.sync.down.b32 %r89, %r90, %r91, %r112, %r113;
	// end inline asm
	mov.b64 	%rd169, {%r84, %r89};
	setp.gt.s32 	%p62, %r63, 27;
	selp.b64 	%rd170, 0, %rd169, %p62;
	add.s64 	%rd171, %rd170, %rd168;
	mov.b64 	{%r95, %r100}, %rd171;
	mov.b32 	%r101, 8;
	// begin inline asm
	shfl.sync.down.b32 %r94, %r95, %r101, %r112, %r113;
	// end inline asm
	// begin inline asm
	shfl.sync.down.b32 %r99, %r100, %r101, %r112, %r113;
	// end inline asm
	mov.b64 	%rd172, {%r94, %r99};
	setp.gt.s32 	%p63, %r63, 23;
	selp.b64 	%rd173, 0, %rd172, %p63;
	add.s64 	%rd174, %rd173, %rd171;
	mov.b64 	{%r105, %r110}, %rd174;
	mov.b32 	%r111, 16;
	// begin inline asm
	shfl.sync.down.b32 %r104, %r105, %r111, %r112, %r113;
	// end inline asm
	// begin inline asm
	shfl.sync.down.b32 %r109, %r110, %r111, %r112, %r113;
	// end inline asm
	mov.b64 	%rd175, {%r104, %r109};
	setp.gt.s32 	%p64, %r63, 15;
	selp.b64 	%rd176, 0, %rd175, %p64;
	add.s64 	%rd402, %rd176, %rd174;
	setp.ne.s32 	%p65, %r63, 0;
	@%p65 bra 	$L__BB8_47;
	shr.u32 	%r114, %r24, 2;
	and.b32  	%r115, %r114, 248;
	mov.u32 	%r116, _ZZN3cub18CUB_300001_SM_10006detail6reduce28DeviceReduceSingleTileKernelINS2_10policy_hubIlyN4cuda3std3__44plusIlEEE10Policy1000EN6thrust24THRUST_300001_SM_1000_NS18transform_iteratorI16is_positive_gainNSD_6detail15normal_iteratorINSD_10device_ptrIfEEEEllEEPlyS9_llNS7_10__identityEEEvT0_T1_T2_T3_T4_T6_E12temp_storage;
	add.s32 	%r117, %r116, %r115;
	st.shared.u64 	[%r117+16], %rd402;
$L__BB8_47:
	bar.sync 	0;
	setp.ne.s32 	%p66, %r24, 0;
	@%p66 bra 	$L__BB8_49;
	ld.shared.u64 	%rd177, [_ZZN3cub18CUB_300001_SM_10006detail6reduce28DeviceReduceSingleTileKernelINS2_10policy_hubIlyN4cuda3std3__44plusIlEEE10Policy1000EN6thrust24THRUST_300001_SM_1000_NS18transform_iteratorI16is_positive_gainNSD_6detail15normal_iteratorINSD_10device_ptrIfEEEEllEEPlyS9_llNS7_10__identityEEEvT0_T1_T2_T3_T4_T6_E12temp_storage+24];
	add.s64 	%rd178, %rd177, %rd402;
	ld.shared.u64 	%rd179, [_ZZN3cub18CUB_300001_SM_10006detail6reduce28DeviceReduceSingleTileKernelINS2_10policy_hubIlyN4cuda3std3__44plusIlEEE10Policy1000EN6thrust24THRUST_300001_SM_1000_NS18transform_iteratorI16is_positive_gainNSD_6detail15normal_iteratorINSD_10device_ptrIfEEEEllEEPlyS9_llNS7_10__identityEEEvT0_T1_T2_T3_T4_T6_E12temp_storage+32];
	add.s64 	%rd180, %rd178, %rd179;
	ld.shared.u64 	%rd181, [_ZZN3cub18CUB_300001_SM_10006detail6reduce28DeviceReduceSingleTileKernelINS2_10policy_hubIlyN4cuda3std3__44plusIlEEE10Policy1000EN6thrust24THRUST_300001_SM_1000_NS18transform_iteratorI16is_positive_gainNSD_6detail15normal_iteratorINSD_10device_ptrIfEEEEllEEPlyS9_llNS7_10__identityEEEvT0_T1_T2_T3_T4_T6_E12temp_storage+40];
	add.s64 	%rd182, %rd180, %rd181;
	ld.shared.u64 	%rd183, [_ZZN3cub18CUB_300001_SM_10006detail6reduce28DeviceReduceSingleTileKernelINS2_10policy_hubIlyN4cuda3std3__44plusIlEEE10Policy1000EN6thrust24THRUST_300001_SM_1000_NS18transform_iteratorI16is_positive_gainNSD_6detail15normal_iteratorINSD_10device_ptrIfEEEEllEEPlyS9_llNS7_10__identityEEEvT0_T1_T2_T3_T4_T6_E12temp_storage+48];
	add.s64 	%rd184, %rd182, %rd183;
	ld.shared.u64 	%rd185, [_ZZN3cub18CUB_300001_SM_10006detail6reduce28DeviceReduceSingleTileKernelINS2_10policy_hubIlyN4cuda3std3__44plusIlEEE10Policy1000EN6thrust24THRUST_300001_SM_1000_NS18transform_iteratorI16is_positive_gainNSD_6detail15normal_iteratorINSD_10device_ptrIfEEEEllEEPlyS9_llNS7_10__identityEEEvT0_T1_T2_T3_T4_T6_E12temp_storage+56];
	add.s64 	%rd186, %rd184, %rd185;
	ld.shared.u64 	%rd187, [_ZZN3cub18CUB_300001_SM_10006detail6reduce28DeviceReduceSingleTileKernelINS2_10policy_hubIlyN4cuda3std3__44plusIlEEE10Policy1000EN6thrust24THRUST_300001_SM_1000_NS18transform_iteratorI16is_positive_gainNSD_6detail15normal_iteratorINSD_10device_ptrIfEEEEllEEPlyS9_llNS7_10__identityEEEvT0_T1_T2_T3_T4_T6_E12temp_storage+64];
	add.s64 	%rd188, %rd186, %rd187;
	ld.shared.u64 	%rd189, [_ZZN3cub18CUB_300001_SM_10006detail6reduce28DeviceReduceSingleTileKernelINS2_10policy_hubIlyN4cuda3std3__44plusIlEEE10Policy1000EN6thrust24THRUST_300001_SM_1000_NS18transform_iteratorI16is_positive_gainNSD_6detail15normal_iteratorINSD_10device_ptrIfEEEEllEEPlyS9_llNS7_10__identityEEEvT0_T1_T2_T3_T4_T6_E12temp_storage+72];
	add.s64 	%rd190, %rd188, %rd189;
	ld.shared.u64 	%rd191, [_ZZN3cub18CUB_300001_SM_10006detail6reduce28DeviceReduceSingleTileKernelINS2_10policy_hubIlyN4cuda3std3__44plusIlEEE10Policy1000EN6thrust24THRUST_300001_SM_1000_NS18transform_iteratorI16is_positive_gainNSD_6detail15normal_iteratorINSD_10device_ptrIfEEEEllEEPlyS9_llNS7_10__identityEEEvT0_T1_T2_T3_T4_T6_E12temp_storage+80];
	add.s64 	%rd192, %rd190, %rd191;
	ld.shared.u64 	%rd193, [_ZZN3cub18CUB_300001_SM_10006detail6reduce28DeviceReduceSingleTileKernelINS2_10policy_hubIlyN4cuda3std3__44plusIlEEE10Policy1000EN6thrust24THRUST_300001_SM_1000_NS18transform_iteratorI16is_positive_gainNSD_6detail15normal_iteratorINSD_10device_ptrIfEEEEllEEPlyS9_llNS7_10__identityEEEvT0_T1_T2_T3_T4_T6_E12temp_storage+88];
	add.s64 	%rd194, %rd192, %rd193;
	ld.shared.u64 	%rd195, [_ZZN3cub18CUB_300001_SM_10006detail6reduce28DeviceReduceSingleTileKernelINS2_10policy_hubIlyN4cuda3std3__44plusIlEEE10Policy1000EN6thrust24THRUST_300001_SM_1000_NS18transform_iteratorI16is_positive_gainNSD_6detail15normal_iteratorINSD_10device_ptrIfEEEEllEEPlyS9_llNS7_10__identityEEEvT0_T1_T2_T3_T4_T6_E12temp_storage+96];
	add.s64 	%rd196, %rd194, %rd195;
	ld.shared.u64 	%rd197, [_ZZN3cub18CUB_300001_SM_10006detail6reduce28DeviceReduceSingleTileKernelINS2_10policy_hubIlyN4cuda3std3__44plusIlEEE10Policy1000EN6thrust24THRUST_300001_SM_1000_NS18transform_iteratorI16is_positive_gainNSD_6detail15normal_iteratorINSD_10device_ptrIfEEEEllEEPlyS9_llNS7_10__identityEEEvT0_T1_T2_T3_T4_T6_E12temp_storage+104];
	add.s64 	%rd198, %rd196, %rd197;
	ld.shared.u64 	%rd199, [_ZZN3cub18CUB_300001_SM_10006detail6reduce28DeviceReduceSingleTileKernelINS2_10policy_hubIlyN4cuda3std3__44plusIlEEE10Policy1000EN6thrust24THRUST_300001_SM_1000_NS18transform_iteratorI16is_positive_gainNSD_6detail15normal_iteratorINSD_10device_ptrIfEEEEllEEPlyS9_llNS7_10__identityEEEvT0_T1_T2_T3_T4_T6_E12temp_storage+112];
	add.s64 	%rd200, %rd198, %rd199;
	ld.shared.u64 	%rd201, [_ZZN3cub18CUB_300001_SM_10006detail6reduce28DeviceReduceSingleTileKernelINS2_10policy_hubIlyN4cuda3std3__44plusIlEEE10Policy1000EN6thrust24THRUST_300001_SM_1000_NS18transform_iteratorI16is_positive_gainNSD_6detail15normal_iteratorINSD_10device_ptrIfEEEEllEEPlyS9_llNS7_10__identityEEEvT0_T1_T2_T3_T4_T6_E12temp_storage+120];
	add.s64 	%rd202, %rd200, %rd201;
	ld.shared.u64 	%rd203, [_ZZN3cub18CUB_300001_SM_10006detail6reduce28DeviceReduceSingleTileKernelINS2_10policy_hubIlyN4cuda3std3__44plusIlEEE10Policy1000EN6thrust24THRUST_300001_SM_1000_NS18transform_iteratorI16is_positive_gainNSD_6detail15normal_iteratorINSD_10device_ptrIfEEEEllEEPlyS9_llNS7_10__identityEEEvT0_T1_T2_T3_T4_T6_E12temp_storage+128];
	add.s64 	%rd204, %rd202, %rd203;
	ld.shared.u64 	%rd205, [_ZZN3cub18CUB_300001_SM_10006detail6reduce28DeviceReduceSingleTileKernelINS2_10policy_hubIlyN4cuda3std3__44plusIlEEE10Policy1000EN6thrust24THRUST_300001_SM_1000_NS18transform_iteratorI16is_positive_gainNSD_6detail15normal_iteratorINSD_10device_ptrIfEEEEllEEPlyS9_llNS7_10__identityEEEvT0_T1_T2_T3_T4_T6_E12temp_storage+136];
	add.s64 	%rd402, %rd204, %rd205;
$L__BB8_49:
	mov.u32 	%r240, %tid.x;
	setp.ne.s32 	%p138, %r240, 0;
	@%p138 bra 	$L__BB8_51;
	add.s64 	%rd375, %rd402, %rd59;
	st.global.u64 	[%rd1], %rd375;
$L__BB8_51:
	ret;

}
	// .globl	_ZN3cub18CUB_300001_SM_10006detail6reduce18DeviceReduceKernelINS2_10policy_hubIlyN4cuda3std3__44plusIlEEE10Policy1000EN6thrust24THRUST_300001_SM_1000_NS18transform_iteratorI16is_positive_gainNSD_6detail15normal_iteratorINSD_10device_ptrIfEEEEllEEyS9_lNS7_10__identityEEEvT0_PT3_T1_NS0_13GridEvenShareISQ_EET2_T4_
.visible .entry _ZN3cub18CUB_300001_SM_10006detail6reduce18DeviceReduceKernelINS2_10policy_hubIlyN4cuda3std3__44plusIlEEE10Policy1000EN6thrust24THRUST_300001_SM_1000_NS18transform_iteratorI16is_positive_gainNSD_6detail15normal_iteratorINSD_10device_ptrIfEEEEllEEyS9_lNS7_10__identityEEEvT0_PT3_T1_NS0_13GridEvenShareISQ_EET2_T4_(
	.param .align 8 .b8 _ZN3cub18CUB_300001_SM_10006detail6reduce18DeviceReduceKernelINS2_10policy_hubIlyN4cuda3std3__44plusIlEEE10Policy1000EN6thrust24THRUST_300001_SM_1000_NS18transform_iteratorI16is_positive_gainNSD_6detail15normal_iteratorINSD_10device_ptrIfEEEEllEEyS9_lNS7_10__identityEEEvT0_PT3_T1_NS0_13GridEvenShareISQ_EET2_T4__param_0[16],
	.param .u64 .ptr .align 1 _ZN3cub18CUB_300001_SM_10006detail6reduce18DeviceReduceKernelINS2_10policy_hubIlyN4cuda3std3__44plusIlEEE10Policy1000EN6thrust24THRUST_300001_SM_1000_NS18transform_iteratorI16is_positive_gainNSD_6detail15normal_iteratorINSD_10device_ptrIfEEEEllEEyS9_lNS7_10__identityEEEvT0_PT3_T1_NS0_13GridEvenShareISQ_EET2_T4__param_1,
	.param .u64 _ZN3cub18CUB_300001_SM_10006detail6reduce18DeviceReduceKernelINS2_10policy_hubIlyN4cuda3std3__44plusIlEEE10Policy1000EN6thrust24THRUST_300001_SM_1000_NS18transform_iteratorI16is_positive_gainNSD_6detail15normal_iteratorINSD_10device_ptrIfEEEEllEEyS9_lNS7_10__identityEEEvT0_PT3_T1_NS0_13GridEvenShareISQ_EET2_T4__param_2,
	.param .align 8 .b8 _ZN3cub18CUB_300001_SM_10006detail6reduce18DeviceReduceKernelINS2_10policy_hubIlyN4cuda3std3__44plusIlEEE10Policy1000EN6thrust24THRUST_300001_SM_1000_NS18transform_iteratorI16is_positive_gainNSD_6detail15normal_iteratorINSD_10device_ptrIfEEEEllEEyS9_lNS7_10__identityEEEvT0_PT3_T1_NS0_13GridEvenShareISQ_EET2_T4__param_3[72],
	.param .align 1 .b8 _ZN3cub18CUB_300001_SM_10006detail6reduce18DeviceReduceKernelINS2_10policy_hubIlyN4cuda3std3__44plusIlEEE10Policy1000EN6thrust24THRUST_300001_SM_1000_NS18transform_iteratorI16is_positive_gainNSD_6detail15normal_iteratorINSD_10device_ptrIfEEEEllEEyS9_lNS7_10__identityEEEvT0_PT3_T1_NS0_13GridEvenShareISQ_EET2_T4__param_4[1],
	.param .align 1 .b8 _ZN3cub18CUB_300001_SM_10006detail6reduce18DeviceReduceKernelINS2_10policy_hubIlyN4cuda3std3__44plusIlEEE10Policy1000EN6thrust24THRUST_300001_SM_1000_NS18transform_iteratorI16is_positive_gainNSD_6detail15normal_iteratorINSD_10device_ptrIfEEEEllEEyS9_lNS7_10__identityEEEvT0_PT3_T1_NS0_13GridEvenShareISQ_EET2_T4__param_5[1]
)
.maxntid 512
{
	.reg .pred 	%p<138>;
	.reg .b16 	%rs<4>;
	.reg .b32 	%r<280>;
	.reg .b32 	%f<74>;
	.reg .b64 	%rd<420>;
	// demoted variable
	.shared .align 8 .b8 _ZZN3cub18CUB_300001_SM_10006detail6reduce18DeviceReduceKernelINS2_10policy_hubIlyN4cuda3std3__44plusIlEEE10Policy1000EN6thrust24THRUST_300001_SM_1000_NS18transform_iteratorI16is_positive_gainNSD_6detail15normal_iteratorINSD_10device_ptrIfEEEEllEEyS9_lNS7_10__identityEEEvT0_PT3_T1_NS0_13GridEvenShareISQ_EET2_T4_E12temp_storage[152];
	ld.param.u64 	%rd1, [_ZN3cub18CUB_300001_SM_10006detail6reduce18DeviceReduceKernelINS2_10policy_hubIlyN4cuda3std3__44plusIlEEE10Policy1000EN6thrust24THRUST_300001_SM_1000_NS18transform_iteratorI16is_positive_gainNSD_6detail15normal_iteratorINSD_10device_ptrIfEEEEllEEyS9_lNS7_10__identityEEEvT0_PT3_T1_NS0_13GridEvenShareISQ_EET2_T4__param_3+32];
	ld.param.u32 	%r1, [_ZN3cub18CUB_300001_SM_10006detail6reduce18DeviceReduceKernelINS2_10policy_hubIlyN4cuda3std3__44plusIlEEE10Policy1000EN6thrust24THRUST_300001_SM_1000_NS18transform_iteratorI16is_positive_gainNSD_6detail15normal_iteratorINSD_10device_ptrIfEEEEllEEyS9_lNS7_10__identityEEEvT0_PT3_T1_NS0_13GridEvenShareISQ_EET2_T4__param_3+40];
	ld.param.u64 	%rd64, [_ZN3cub18CUB_300001_SM_10006detail6reduce18DeviceReduceKernelINS2_10policy_hubIlyN4cuda3std3__44plusIlEEE10Policy1000EN6thrust24THRUST_300001_SM_1000_NS18transform_iteratorI16is_positive_gainNSD_6detail15normal_iteratorINSD_10device_ptrIfEEEEllEEyS9_lNS7_10__identityEEEvT0_PT3_T1_NS0_13GridEvenShareISQ_EET2_T4__param_0];
	cvta.to.global.u64 	%rd2, %rd64;
	mov.u32 	%r2, %ctaid.x;
	mul.lo.s32 	%r50, %r1, 3584;
	cvt.s64.s32 	%rd3, %r50;
	mul.lo.s32 	%r51, %r2, 3584;
	cvt.u64.u32 	%rd4, %r51;
	sub.s64 	%rd5, %rd1, %rd4;
	setp.gt.u64 	%p1, %rd5, 3583;
	@%p1 bra 	$L__BB9_25;
	cvt.u32.u64 	%r136, %rd4;
	cvt.u32.u64 	%r3, %rd1;
	sub.s32 	%r4, %r3, %r136;
	mov.u32 	%r5, %tid.x;
	setp.ge.s32 	%p66, %r5, %r4;
	mov.b64 	%rd403, 0;
	mov.u32 	%r267, %r5;
	@%p66 bra 	$L__BB9_3;
	add.s32 	%r138, %r136, %r5;
	mul.wide.u32 	%rd214, %r138, 4;
	add.s64 	%rd215, %rd2, %rd214;
	ld.global.f32 	%f44, [%rd215];
	setp.gt.f32 	%p67, %f44, 0f00000000;
	selp.u64 	%rd403, 1, 0, %p67;
	add.s32 	%r267, %r5, 512;
$L__BB9_3:
	setp.ge.s32 	%p68, %r267, %r4;
	@%p68 bra 	$L__BB9_16;
	not.b32 	%r140, %r267;
	add.s32 	%r141, %r140, %r3;
	sub.s32 	%r142, %r141, %r136;
	shr.u32 	%r143, %r142, 9;
	add.s32 	%r8, %r143, 1;
	and.b32  	%r9, %r8, 15;
	setp.lt.u32 	%p69, %r142, 7680;
	@%p69 bra 	$L__BB9_7;
	and.b32  	%r144, %r8, 16777200;
	neg.s32 	%r265, %r144;
	mul.wide.u32 	%rd217, %r2, 14336;
	mul.wide.u32 	%rd218, %r267, 4;
	add.s64 	%rd219, %rd217, %rd218;
	add.s64 	%rd220, %rd219, %rd2;
	add.s64 	%rd394, %rd220, 16384;
$L__BB9_6:
	.pragma "nounroll";
	ld.global.f32 	%f45, [%rd394+-16384];
	setp.gt.f32 	%p70, %f45, 0f00000000;
	selp.u64 	%rd221, 1, 0, %p70;
	add.s64 	%rd222, %rd403, %rd221;
	ld.global.f32 	%f46, [%rd394+-14336];
	setp.gt.f32 	%p71, %f46, 0f00000000;
	selp.u64 	%rd223, 1, 0, %p71;
	add.s64 	%rd224, %rd222, %rd223;
	ld.global.f32 	%f47, [%rd394+-12288];
	setp.gt.f32 	%p72, %f47, 0f00000000;
	selp.u64 	%rd225, 1, 0, %p72;
	add.s64 	%rd226, %rd224, %rd225;
	ld.global.f32 	%f48, [%rd394+-10240];
	setp.gt.f32 	%p73, %f48, 0f00000000;
	selp.u64 	%rd227, 1, 0, %p73;
	add.s64 	%rd228, %rd226, %rd227;
	ld.global.f32 	%f49, [%rd394+-8192];
	setp.gt.f32 	%p74, %f49, 0f00000000;
	selp.u64 	%rd229, 1, 0, %p74;
	add.s64 	%rd230, %rd228, %rd229;
	ld.global.f32 	%f50, [%rd394+-6144];
	setp.gt.f32 	%p75, %f50, 0f00000000;
	selp.u64 	%rd231, 1, 0, %p75;
	add.s64 	%rd232, %rd230, %rd231;
	ld.global.f32 	%f51, [%rd394+-4096];
	setp.gt.f32 	%p76, %f51, 0f00000000;
	selp.u64 	%rd233, 1, 0, %p76;
	add.s64 	%rd234, %rd232, %rd233;
	ld.global.f32 	%f52, [%rd394+-2048];
	setp.gt.f32 	%p77, %f52, 0f00000000;
	selp.u64 	%rd235, 1, 0, %p77;
	add.s64 	%rd236, %rd234, %rd235;
	ld.global.f32 	%f53, [%rd394];
	setp.gt.f32 	%p78, %f53, 0f00000000;
	selp.u64 	%rd237, 1, 0, %p78;
	add.s64 	%rd238, %rd236, %rd237;
	ld.global.f32 	%f54, [%rd394+2048];
	setp.gt.f32 	%p79, %f54, 0f00000000;
	selp.u64 	%rd239, 1, 0, %p79;
	add.s64 	%rd240, %rd238, %rd239;
	ld.global.f32 	%f55, [%rd394+4096];
	setp.gt.f32 	%p80, %f55, 0f00000000;
	selp.u64 	%rd241, 1, 0, %p80;
	add.s64 	%rd242, %rd240, %rd241;
	ld.global.f32 	%f56, [%rd394+6144];
	setp.gt.f32 	%p81, %f56, 0f00000000;
	selp.u64 	%rd243, 1, 0, %p81;
	add.s64 	%rd244, %rd242, %rd243;
	ld.global.f32 	%f57, [%rd394+8192];
	setp.gt.f32 	%p82, %f57, 0f00000000;
	selp.u64 	%rd245, 1, 0, %p82;
	add.s64 	%rd246, %rd244, %rd245;
	ld.global.f32 	%f58, [%rd394+10240];
	setp.gt.f32 	%p83, %f58, 0f00000000;
	selp.u64 	%rd247, 1, 0, %p83;
	add.s64 	%rd248, %rd246, %rd247;
	ld.global.f32 	%f59, [%rd394+12288];
	setp.gt.f32 	%p84, %f59, 0f00000000;
	selp.u64 	%rd249, 1, 0, %p84;
	add.s64 	%rd250, %rd248, %rd249;
	ld.global.f32 	%f60, [%rd394+14336];
	setp.gt.f32 	%p85, %f60, 0f00000000;
	selp.u64 	%rd251, 1, 0, %p85;
	add.s64 	%rd403, %rd250, %rd251;
	add.s32 	%r267, %r267, 8192;
	add.s32 	%r265, %r265, 16;
	add.s64 	%rd394, %rd394, 32768;
	setp.ne.s32 	%p86, %r265, 0;
	@%p86 bra 	$L__BB9_6;
$L__BB9_7:
	setp.eq.s32 	%p87, %r9, 0;
	@%p87 bra 	$L__BB9_16;
	and.b32  	%r16, %r8, 7;
	setp.lt.u32 	%p88, %r9, 8;
	@%p88 bra 	$L__BB9_10;
	cvt.s64.s32 	%rd253, %r267;
	add.s64 	%rd254, %rd253, %rd4;
	shl.b64 	%rd255, %rd254, 2;
	add.s64 	%rd256, %rd2, %rd255;
	ld.global.f32 	%f61, [%rd256];
	setp.gt.f32 	%p89, %f61, 0f00000000;
	selp.u64 	%rd257, 1, 0, %p89;
	add.s64 	%rd258, %rd403, %rd257;
	ld.global.f32 	%f62, [%rd256+2048];
	setp.gt.f32 	%p90, %f62, 0f00000000;
	selp.u64 	%rd259, 1, 0, %p90;
	add.s64 	%rd260, %rd258, %rd259;
	ld.global.f32 	%f63, [%rd256+4096];
	setp.gt.f32 	%p91, %f63, 0f00000000;
	selp.u64 	%rd261, 1, 0, %p91;
	add.s64 	%rd262, %rd260, %rd261;
	ld.global.f32 	%f64, [%rd256+6144];
	setp.gt.f32 	%p92, %f64, 0f00000000;
	selp.u64 	%rd263, 1, 0, %p92;
	add.s64 	%rd264, %rd262, %rd263;
	ld.global.f32 	%f65, [%rd256+8192];
	setp.gt.f32 	%p93, %f65, 0f00000000;
	selp.u64 	%rd265, 1, 0, %p93;
	add.s64 	%rd266, %rd264, %rd265;
	ld.global.f32 	%f66, [%rd256+10240];
	setp.gt.f32 	%p94, %f66, 0f00000000;
	selp.u64 	%rd267, 1, 0, %p94;
	add.s64 	%rd268, %rd266, %rd267;
	ld.global.f32 	%f67, [%rd256+12288];
	setp.gt.f32 	%p95, %f67, 0f00000000;
	selp.u64 	%rd269, 1, 0, %p95;
	add.s64 	%rd270, %rd268, %rd269;
	ld.global.f32 	%f68, [%rd256+14336];
	setp.gt.f32 	%p96, %f68, 0f00000000;
	selp.u64 	%rd271, 1, 0, %p96;
	add.s64 	%rd403, %rd270, %rd271;
	add.s32 	%r267, %r267, 4096;
$L__BB9_10:
	setp.eq.s32 	%p97, %r16, 0;
	@%p97 bra 	$L__BB9_16;
	and.b32  	%r19, %r8, 3;
	setp.lt.u32 	%p98, %r16, 4;
	@%p98 bra 	$L__BB9_13;
	cvt.s64.s32 	%rd273, %r267;
	add.s64 	%rd274, %rd273, %rd4;
	shl.b64 	%rd275, %rd274, 2;
	add.s64 	%rd276, %rd2, %rd275;
	ld.global.f32 	%f69, [%rd276];
	setp.gt.f32 	%p99, %f69, 0f00000000;
	selp.u64 	%rd277, 1, 0, %p99;
	add.s64 	%rd278, %rd403, %rd277;
	ld.global.f32 	%f70, [%rd276+2048];
	setp.gt.f32 	%p100, %f70, 0f00000000;
	selp.u64 	%rd279, 1, 0, %p100;
	add.s64 	%rd280, %rd278, %rd279;
	ld.global.f32 	%f71, [%rd276+4096];
	setp.gt.f32 	%p101, %f71, 0f00000000;
	selp.u64 	%rd281, 1, 0, %p101;
	add.s64 	%rd282, %rd280, %rd281;
	ld.global.f32 	%f72, [%rd276+6144];
	setp.gt.f32 	%p102, %f72, 0f00000000;
	selp.u64 	%rd283, 1, 0, %p102;
	add.s64 	%rd403, %rd282, %rd283;
	add.s32 	%r267, %r267, 2048;
$L__BB9_13:
	setp.eq.s32 	%p103, %r19, 0;
	@%p103 bra 	$L__BB9_16;
	mul.wide.u32 	%rd284, %r2, 14336;
	add.s64 	%rd21, %rd2, %rd284;
	neg.s32 	%r270, %r19;
$L__BB9_15:
	.pragma "nounroll";
	mul.wide.s32 	%rd285, %r267, 4;
	add.s64 	%rd286, %rd21, %rd285;
	ld.global.f32 	%f73, [%rd286];
	setp.gt.f32 	%p104, %f73, 0f00000000;
	selp.u64 	%rd287, 1, 0, %p104;
	add.s64 	%rd403, %rd403, %rd287;
	add.s32 	%r267, %r267, 512;
	add.s32 	%r270, %r270, 1;
	setp.ne.s32 	%p105, %r270, 0;
	@%p105 bra 	$L__BB9_15;
$L__BB9_16:
	setp.lt.s32 	%p106, %r4, 512;
	@%p106 bra 	$L__BB9_21;
	// begin inline asm
	mov.u32 %r208, %laneid;
	// end inline asm
	mov.b64 	{%r210, %r215}, %rd403;
	mov.b32 	%r216, 1;
	mov.b32 	%r257, 31;
	mov.b32 	%r258, -1;
	// begin inline asm
	shfl.sync.down.b32 %r209, %r210, %r216, %r257, %r258;
	// end inline asm
	// begin inline asm
	shfl.sync.down.b32 %r214, %r215, %r216, %r257, %r258;
	// end inline asm
	mov.b64 	%rd346, {%r209, %r214};
	setp.gt.s32 	%p130, %r208, 30;
	selp.b64 	%rd347, 0, %rd346, %p130;
	add.s64 	%rd348, %rd347, %rd403;
	mov.b64 	{%r220, %r225}, %rd348;
	mov.b32 	%r226, 2;
	// begin inline asm
	shfl.sync.down.b32 %r219, %r220, %r226, %r257, %r258;
	// end inline asm
	// begin inline asm
	shfl.sync.down.b32 %r224, %r225, %r226, %r257, %r258;
	// end inline asm
	mov.b64 	%rd349, {%r219, %r224};
	setp.gt.s32 	%p131, %r208, 29;
	selp.b64 	%rd350, 0, %rd349, %p131;
	add.s64 	%rd351, %rd350, %rd348;
	mov.b64 	{%r230, %r235}, %rd351;
	mov.b32 	%r236, 4;
	// begin inline asm
	shfl.sync.down.b32 %r229, %r230, %r236, %r257, %r258;
	// end inline asm
	// begin inline asm
	shfl.sync.down.b32 %r234, %r235, %r236, %r257, %r258;
	// end inline asm
	mov.b64 	%rd352, {%r229, %r234};
	setp.gt.s32 	%p132, %r208, 27;
	selp.b64 	%rd353, 0, %rd352, %p132;
	add.s64 	%rd354, %rd353, %rd351;
	mov.b64 	{%r240, %r245}, %rd354;
	mov.b32 	%r246, 8;
	// begin inline asm
	shfl.sync.down.b32 %r239, %r240, %r246, %r257, %r258;
	// end inline asm
	// begin inline asm
	shfl.sync.down.b32 %r244, %r245, %r246, %r257, %r258;
	// end inline asm
	mov.b64 	%rd355, {%r239, %r244};
	setp.gt.s32 	%p133, %r208, 23;
	selp.b64 	%rd356, 0, %rd355, %p133;
	add.s64 	%rd357, %rd356, %rd354;
	mov.b64 	{%r250, %r255}, %rd357;
	mov.b32 	%r256, 16;
	// begin inline asm
	shfl.sync.down.b32 %r249, %r250, %r256, %r257, %r258;
	// end inline asm
	// begin inline asm
	shfl.sync.down.b32 %r254, %r255, %r256, %r257, %r258;
	// end inline asm
	mov.b64 	%rd358, {%r249, %r254};
	setp.gt.s32 	%p134, %r208, 15;
	selp.b64 	%rd359, 0, %rd358, %p134;
	add.s64 	%rd419, %rd359, %rd357;
	setp.ne.s32 	%p135, %r208, 0;
	@%p135 bra 	$L__BB9_19;
	shr.u32 	%r259, %r5, 2;
	and.b32  	%r260, %r259, 248;
	mov.u32 	%r261, _ZZN3cub18CUB_300001_SM_10006detail6reduce18DeviceReduceKernelINS2_10policy_hubIlyN4cuda3std3__44plusIlEEE10Policy1000EN6thrust24THRUST_300001_SM_1000_NS18transform_iteratorI16is_positive_gainNSD_6detail15normal_iteratorINSD_10device_ptrIfEEEEllEEyS9_lNS7_10__identityEEEvT0_PT3_T1_NS0_13GridEvenShareISQ_EET2_T4_E12temp_storage;
	add.s32 	%r262, %r261, %r260;
	st.shared.u64 	[%r262+16], %rd419;
$L__BB9_19:
	bar.sync 	0;
	setp.ne.s32 	%p136, %r5, 0;
	@%p136 bra 	$L__BB9_46;
	ld.shared.u64 	%rd360, [_ZZN3cub18CUB_300001_SM_10006detail6reduce18DeviceReduceKernelINS2_10policy_hubIlyN4cuda3std3__44plusIlEEE10Policy1000EN6thrust24THRUST_300001_SM_1000_NS18transform_iteratorI16is_positive_gainNSD_6detail15normal_iteratorINSD_10device_ptrIfEEEEllEEyS9_lNS7_10__identityEEEvT0_PT3_T1_NS0_13GridEvenShareISQ_EET2_T4_E12temp_storage+24];
	add.s64 	%rd361, %rd360, %rd419;
	ld.shared.u64 	%rd362, [_ZZN3cub18CUB_300001_SM_10006detail6reduce18DeviceReduceKernelINS2_10policy_hubIlyN4cuda3std3__44plusIlEEE10Policy1000EN6thrust24THRUST_300001_SM_1000_NS18transform_iteratorI16is_positive_gainNSD_6detail15normal_iteratorINSD_10device_ptrIfEEEEllEEyS9_lNS7_10__identityEEEvT0_PT3_T1_NS0_13GridEvenShareISQ_EET2_T4_E12temp_storage+32];
	add.s64 	%rd363, %rd361, %rd362;
	ld.shared.u64 	%rd364, [_ZZN3cub18CUB_300001_SM_10006detail6reduce18DeviceReduceKernelINS2_10policy_hubIlyN4cuda3std3__44plusIlEEE10Policy1000EN6thrust24THRUST_300001_SM_1000_NS18transform_iteratorI16is_positive_gainNSD_6detail15normal_iteratorINSD_10device_ptrIfEEEEllEEyS9_lNS7_10__identityEEEvT0_PT3_T1_NS0_13GridEvenShareISQ_EET2_T4_E12temp_storage+40];
	add.s64 	%rd365, %rd363, %rd364;
	ld.shared.u64 	%rd366, [_ZZN3cub18CUB_300001_SM_10006detail6reduce18DeviceReduceKernelINS2_10policy_hubIlyN4cuda3std3__44plusIlEEE10Policy1000EN6thrust24THRUST_300001_SM_1000_NS18transform_iteratorI16is_positive_gainNSD_6detail15normal_iteratorINSD_10device_ptrIfEEEEllEEyS9_lNS7_10__identityEEEvT0_PT3_T1_NS0_13GridEvenShareISQ_EET2_T4_E12temp_storage+48];
	add.s64 	%rd367, %rd365, %rd366;
	ld.shared.u64 	%rd368, [_ZZN3cub18CUB_300001_SM_10006detail6reduce18DeviceReduceKernelINS2_10policy_hubIlyN4cuda3std3__44plusIlEEE10Policy1000EN6thrust24THRUST_300001_SM_1000_NS18transform_iteratorI16is_positive_gainNSD_6detail15normal_iteratorINSD_10device_ptrIfEEEEllEEyS9_lNS7_10__identityEEEvT0_PT3_T1_NS0_13GridEvenShareISQ_EET2_T4_E12temp_storage+56];
	add.s64 	%rd369, %rd367, %rd368;
	ld.shared.u64 	%rd370, [_ZZN3cub18CUB_300001_SM_10006detail6reduce18DeviceReduceKernelINS2_10policy_hubIlyN4cuda3std3__44plusIlEEE10Policy1000EN6thrust24THRUST_300001_SM_1000_NS18transform_iteratorI16is_positive_gainNSD_6detail15normal_iteratorINSD_10device_ptrIfEEEEllEEyS9_lNS7_10__identityEEEvT0_PT3_T1_NS0_13GridEvenShareISQ_EET2_T4_E12temp_storage+64];
	add.s64 	%rd371, %rd369, %rd370;
	ld.shared.u64 	%rd372, [_ZZN3cub18CUB_300001_SM_10006detail6reduce18DeviceReduceKernelINS2_10policy_hubIlyN4cuda3std3__44plusIlEEE10Policy1000EN6thrust24THRUST_300001_SM_1000_NS18transform_iteratorI16is_positive_gainNSD_6detail15normal_iteratorINSD_10device_ptrIfEEEEllEEyS9_lNS7_10__identityEEEvT0_PT3_T1_NS0_13GridEvenShareISQ_EET2_T4_E12temp_storage+72];
	add.s64 	%rd373, %rd371, %rd372;
	ld.shared.u64 	%rd374, [_ZZN3cub18CUB_300001_SM_10006detail6reduce18DeviceReduceKernelINS2_10policy_hubIlyN4cuda3std3__44plusIlEEE10Policy1000EN6thrust24THRUST_300001_SM_1000_NS18transform_iteratorI16is_positive_gainNSD_6detail15normal_iteratorINSD_10device_ptrIfEEEEllEEyS9_lNS7_10__identityEEEvT0_PT3_T1_NS0_13GridEvenShareISQ_EET2_T4_E12temp_storage+80];
	add.s64 	%rd375, %rd373, %rd374;
	ld.shared.u64 	%rd376, [_ZZN3cub18CUB_300001_SM_10006detail6reduce18DeviceReduceKernelINS2_10policy_hubIlyN4cuda3std3__44plusIlEEE10Policy1000EN6thrust24THRUST_300001_SM_1000_NS18transform_iteratorI16is_positive_gainNSD_6detail15normal_iteratorINSD_10device_ptrIfEEEEllEEyS9_lNS7_10__identityEEEvT0_PT3_T1_NS0_13GridEvenShareISQ_EET2_T4_E12temp_storage+88];
	add.s64 	%rd377, %rd375, %rd376;
	ld.shared.u64 	%rd378, [_ZZN3cub18CUB_300001_SM_10006detail6reduce18DeviceReduceKernelINS2_10policy_hubIlyN4cuda3std3__44plusIlEEE10Policy1000EN6thrust24THRUST_300001_SM_1000_NS18transform_iteratorI16is_positive_gainNSD_6detail15normal_iteratorINSD_10device_ptrIfEEEEllEEyS9_lNS7_10__identityEEEvT0_PT3_T1_NS0_13GridEvenShareISQ_EET2_T4_E12temp_storage+96];
	add.s64 	%rd379, %rd377, %rd378;
	ld.shared.u64 	%rd380, [_ZZN3cub18CUB_300001_SM_10006detail6reduce18DeviceReduceKernelINS2_10policy_hubIlyN4cuda3std3__44plusIlEEE10Policy1000EN6thrust24THRUST_300001_SM_1000_NS18transform_iteratorI16is_positive_gainNSD_6detail15normal_iteratorINSD_10device_ptrIfEEEEllEEyS9_lNS7_10__identityEEEvT0_PT3_T1_NS0_13GridEvenShareISQ_EET2_T4_E12temp_storage+104];
	add.s64 	%rd381, %rd379, %rd380;
	ld.shared.u64 	%rd382, [_ZZN3cub18CUB_300001_SM_10006detail6reduce18DeviceReduceKernelINS2_10policy_hubIlyN4cuda3std3__44plusIlEEE10Policy1000EN6thrust24THRUST_300001_SM_1000_NS18transform_iteratorI16is_positive_gainNSD_6detail15normal_iteratorINSD_10device_ptrIfEEEEllEEyS9_lNS7_10__identityEEEvT0_PT3_T1_NS0_13GridEvenShareISQ_EET2_T4_E12temp_storage+112];
	add.s64 	%rd383, %rd381, %rd382;
	ld.shared.u64 	%rd384, [_ZZN3cub18CUB_300001_SM_10006detail6reduce18DeviceReduceKernelINS2_10policy_hubIlyN4cuda3std3__44plusIlEEE10Policy1000EN6thrust24THRUST_300001_SM_1000_NS18transform_iteratorI16is_positive_gainNSD_6detail15normal_iteratorINSD_10device_ptrIfEEEEllEEyS9_lNS7_10__identityEEEvT0_PT3_T1_NS0_13GridEvenShareISQ_EET2_T4_E12temp_storage+120];
	add.s64 	%rd385, %rd383, %rd384;
	ld.shared.u64 	%rd386, [_ZZN3cub18CUB_300001_SM_10006detail6reduce18DeviceReduceKernelINS2_10policy_hubIlyN4cuda3std3__44plusIlEEE10Policy1000EN6thrust24THRUST_300001_SM_1000_NS18transform_iteratorI16is_positive_gainNSD_6detail15normal_iteratorINSD_10device_ptrIfEEEEllEEyS9_lNS7_10__identityEEEvT0_PT3_T1_NS0_13GridEvenShareISQ_EET2_T4_E12temp_storage+128];
	add.s64 	%rd387, %rd385, %rd386;
	ld.shared.u64 	%rd388, [_ZZN3cub18CUB_300001_SM_10006detail6reduce18DeviceReduceKernelINS2_10policy_hubIlyN4cuda3std3__44plusIlEEE10Policy1000EN6thrust24THRUST_300001_SM_1000_NS18transform_iteratorI16is_positive_gainNSD_6detail15normal_iteratorINSD_10device_ptrIfEEEEllEEyS9_lNS7_10__identityEEEvT0_PT3_T1_NS0_13GridEvenShareISQ_EET2_T4_E12temp_storage+136];
	add.s64 	%rd419, %rd387, %rd388;
	bra.uni 	$L__BB9_46;
$L__BB9_21:
	// begin inline asm
	mov.u32 %r145, %laneid;
	// end inline asm
	and.b32  	%r196, %r5, 992;
	add.s32 	%r197, %r196, 32;
	setp.gt.s32 	%p107, %r197, %r4;
	not.b32 	%r198, %r196;
	add.s32 	%r199, %r4, %r198;
	selp.b32 	%r194, %r199, 31, %p107;
	mov.b64 	{%r147, %r152}, %rd403;
	mov.b32 	%r153, 1;
	mov.b32 	%r195, -1;
	// begin inline asm
	shfl.sync.down.b32 %r146, %r147, %r153, %r194, %r195;
	// end inline asm
	// begin inline asm
	shfl.sync.down.b32 %r151, %r152, %r153, %r194, %r195;
	// end inline asm
	mov.b64 	%rd288, {%r146, %r151};
	setp.lt.s32 	%p108, %r145, %r194;
	selp.b64 	%rd289, %rd288, 0, %p108;
	add.s64 	%rd290, %rd289, %rd403;
	mov.b64 	{%r157, %r162}, %rd290;
	mov.b32 	%r163, 2;
	// begin inline asm
	shfl.sync.down.b32 %r156, %r157, %r163, %r194, %r195;
	// end inline asm
	// begin inline asm
	shfl.sync.down.b32 %r161, %r162, %r163, %r194, %r195;
	// end inline asm
	mov.b64 	%rd291, {%r156, %r161};
	add.s32 	%r200, %r145, 2;
	setp.gt.s32 	%p109, %r200, %r194;
	selp.b64 	%rd292, 0, %rd291, %p109;
	add.s64 	%rd293, %rd292, %rd290;
	mov.b64 	{%r167, %r172}, %rd293;
	mov.b32 	%r173, 4;
	// begin inline asm
	shfl.sync.down.b32 %r166, %r167, %r173, %r194, %r195;
	// end inline asm
	// begin inline asm
	shfl.sync.down.b32 %r171, %r172, %r173, %r194, %r195;
	// end inline asm
	mov.b64 	%rd294, {%r166, %r171};
	add.s32 	%r201, %r145, 4;
	setp.gt.s32 	%p110, %r201, %r194;
	selp.b64 	%rd295, 0, %rd294, %p110;
	add.s64 	%rd296, %rd295, %rd293;
	mov.b64 	{%r177, %r182}, %rd296;
	mov.b32 	%r183, 8;
	// begin inline asm
	shfl.sync.down.b32 %r176, %r177, %r183, %r194, %r195;
	// end inline asm
	// begin inline asm
	shfl.sync.down.b32 %r181, %r182, %r183, %r194, %r195;
	// end inline asm
	mov.b64 	%rd297, {%r176, %r181};
	add.s32 	%r202, %r145, 8;
	setp.gt.s32 	%p111, %r202, %r194;
	selp.b64 	%rd298, 0, %rd297, %p111;
	add.s64 	%rd299, %rd298, %rd296;
	mov.b64 	{%r187, %r192}, %rd299;
	mov.b32 	%r193, 16;
	// begin inline asm
	shfl.sync.down.b32 %r186, %r187, %r193, %r194, %r195;
	// end inline asm
	// begin inline asm
	shfl.sync.down.b32 %r191, %r192, %r193, %r194, %r195;
	// end inline asm
	mov.b64 	%rd300, {%r186, %r191};
	add.s32 	%r203, %r145, 16;
	setp.gt.s32 	%p112, %r203, %r194;
	selp.b64 	%rd301, 0, %rd300, %p112;
	add.s64 	%rd419, %rd301, %rd299;
	setp.ne.s32 	%p113, %r145, 0;
	@%p113 bra 	$L__BB9_23;
	shr.u32 	%r204, %r5, 2;
	and.b32  	%r205, %r204, 248;
	mov.u32 	%r206, _ZZN3cub18CUB_300001_SM_10006detail6reduce18DeviceReduceKernelINS2_10policy_hubIlyN4cuda3std3__44plusIlEEE10Policy1000EN6thrust24THRUST_300001_SM_1000_NS18transform_iteratorI16is_positive_gainNSD_6detail15normal_iteratorINSD_10device_ptrIfEEEEllEEyS9_lNS7_10__identityEEEvT0_PT3_T1_NS0_13GridEvenShareISQ_EET2_T4_E12temp_storage;
	add.s32 	%r207, %r206, %r205;
	st.shared.u64 	[%r207+16], %rd419;
$L__BB9_23:
	bar.sync 	0;
	setp.ne.s32 	%p114, %r5, 0;
	@%p114 bra 	$L__BB9_46;
	setp.gt.s32 	%p115, %r4, 32;
	ld.shared.u64 	%rd302, [_ZZN3cub18CUB_300001_SM_10006detail6reduce18DeviceReduceKernelINS2_10policy_hubIlyN4cuda3std3__44plusIlEEE10Policy1000EN6thrust24THRUST_300001_SM_1000_NS18transform_iteratorI16is_positive_gainNSD_6detail15normal_iteratorINSD_10device_ptrIfEEEEllEEyS9_lNS7_10__identityEEEvT0_PT3_T1_NS0_13GridEvenShareISQ_EET2_T4_E12temp_storage+24];
	selp.b64 	%rd303, %rd302, 0, %p115;
	add.s64 	%rd304, %rd303, %rd419;
	setp.gt.s32 	%p116, %r4, 64;
	ld.shared.u64 	%rd305, [_ZZN3cub18CUB_300001_SM_10006detail6reduce18DeviceReduceKernelINS2_10policy_hubIlyN4cuda3std3__44plusIlEEE10Policy1000EN6thrust24THRUST_300001_SM_1000_NS18transform_iteratorI16is_positive_gainNSD_6detail15normal_iteratorINSD_10device_ptrIfEEEEllEEyS9_lNS7_10__identityEEEvT0_PT3_T1_NS0_13GridEvenShareISQ_EET2_T4_E12temp_storage+32];
	selp.b64 	%rd306, %rd305, 0, %p116;
	add.s64 	%rd307, %rd304, %rd306;
	setp.gt.s32 	%p117, %r4, 96;
	ld.shared.u64 	%rd308, [_ZZN3cub18CUB_300001_SM_10006detail6reduce18DeviceReduceKernelINS2_10policy_hubIlyN4cuda3std3__44plusIlEEE10Policy1000EN6thrust24THRUST_300001_SM_1000_NS18transform_iteratorI16is_positive_gainNSD_6detail15normal_iteratorINSD_10device_ptrIfEEEEllEEyS9_lNS7_10__identityEEEvT0_PT3_T1_NS0_13GridEvenShareISQ_EET2_T4_E12temp_storage+40];
	selp.b64 	%rd309, %rd308, 0, %p117;
	add.s64 	%rd310, %rd307, %rd309;
	setp.gt.s32 	%p118, %r4, 128;
	ld.shared.u64 	%rd311, [_ZZN3cub18CUB_300001_SM_10006detail6reduce18DeviceReduceKernelINS2_10policy_hubIlyN4cuda3std3__44plusIlEEE10Policy1000EN6thrust24THRUST_300001_SM_1000_NS18transform_iteratorI16is_positive_gainNSD_6detail15normal_iteratorINSD_10device_ptrIfEEEEllEEyS9_lNS7_10__identityEEEvT0_PT3_T1_NS0_13GridEvenShareISQ_EET2_T4_E12temp_storage+48];
	selp.b64 	%rd312, %rd311, 0, %p118;
	add.s64 	%rd313, %rd310, %rd312;
	setp.gt.s32 	%p119, %r4, 160;
	ld.shared.u64 	%rd314, [_ZZN3cub18CUB_300001_SM_10006detail6reduce18DeviceReduceKernelINS2_10policy_hubIlyN4cuda3std3__44plusIlEEE10Policy1000EN6thrust24THRUST_300001_SM_1000_NS18transform_iteratorI16is_positive_gainNSD_6detail15normal_iteratorINSD_10device_ptrIfEEEEllEEyS9_lNS7_10__identityEEEvT0_PT3_T1_NS0_13GridEvenShareISQ_EET2_T4_E12temp_storage+56];
	selp.b64 	%rd315, %rd314, 0, %p119;
	add.s64 	%rd316, %rd313, %rd315;
	setp.gt.s32 	%p120, %r4, 192;
	ld.shared.u64 	%rd317, [_ZZN3cub18CUB_300001_SM_10006detail6reduce18DeviceReduceKernelINS2_10policy_hubIlyN4cuda3std3__44plusIlEEE10Policy1000EN6thrust24THRUST_300001_SM_1000_NS18transform_iteratorI16is_positive_gainNSD_6detail15normal_iteratorINSD_10device_ptrIfEEEEllEEyS9_lNS7_10__identityEEEvT0_PT3_T1_NS0_13GridEvenShareISQ_EET2_T4_E12temp_storage+64];
	selp.b64 	%rd318, %rd317, 0, %p120;
	add.s64 	%rd319, %rd316, %rd318;
	setp.gt.s32 	%p121, %r4, 224;
	ld.shared.u64 	%rd320, [_ZZN3cub18CUB_300001_SM_10006detail6reduce18DeviceReduceKernelINS2_10policy_hubIlyN4cuda3std3__44plusIlEEE10Policy1000EN6thrust24THRUST_300001_SM_1000_NS18transform_iteratorI16is_positive_gainNSD_6detail15normal_iteratorINSD_10device_ptrIfEEEEllEEyS9_lNS7_10__identityEEEvT0_PT3_T1_NS0_13GridEvenShareISQ_EET2_T4_E12temp_storage+72];
	selp.b64 	%rd321, %rd320, 0, %p121;
	add.s64 	%rd322, %rd319, %rd321;
	setp.gt.s32 	%p122, %r4, 256;
	ld.shared.u64 	%rd323, [_ZZN3cub18CUB_300001_SM_10006detail6reduce18DeviceReduceKernelINS2_10policy_hubIlyN4cuda3std3__44plusIlEEE10Policy1000EN6thrust24THRUST_300001_SM_1000_NS18transform_iteratorI16is_positive_gainNSD_6detail15normal_iteratorINSD_10device_ptrIfEEEEllEEyS9_lNS7_10__identityEEEvT0_PT3_T1_NS0_13GridEvenShareISQ_EET2_T4_E12temp_storage+80];
	selp.b64 	%rd324, %rd323, 0, %p122;
	add.s64 	%rd325, %rd322, %rd324;
	setp.gt.s32 	%p123, %r4, 288;
	ld.shared.u64 	%rd326, [_ZZN3cub18CUB_300001_SM_10006detail6reduce18DeviceReduceKernelINS2_10policy_hubIlyN4cuda3std3__44plusIlEEE10Policy1000EN6thrust24THRUST_300001_SM_1000_NS18transform_iteratorI16is_positive_gainNSD_6detail15normal_iteratorINSD_10device_ptrIfEEEEllEEyS9_lNS7_10__identityEEEvT0_PT3_T1_NS0_13GridEvenShareISQ_EET2_T4_E12temp_storage+88];
	selp.b64 	%rd327, %rd326, 0, %p123;
	add.s64 	%rd328, %rd325, %rd327;
	setp.gt.s32 	%p124, %r4, 320;
	ld.shared.u64 	%rd329, [_ZZN3cub18CUB_300001_SM_10006detail6reduce18DeviceReduceKernelINS2_10policy_hubIlyN4cuda3std3__44plusIlEEE10Policy1000EN6thrust24THRUST_300001_SM_1000_NS18transform_iteratorI16is_positive_gainNSD_6detail15normal_iteratorINSD_10device_ptrIfEEEEllEEyS9_lNS7_10__identityEEEvT0_PT3_T1_NS0_13GridEvenShareISQ_EET2_T4_E12temp_storage+96];
	selp.b64 	%rd330, %rd329, 0, %p124;
	add.s64 	%rd331, %rd328, %rd330;
	setp.gt.s32 	%p125, %r4, 352;
	ld.shared.u64 	%rd332, [_ZZN3cub18CUB_300001_SM_10006detail6reduce18DeviceReduceKernelINS2_10policy_hubIlyN4cuda3std3__44plusIlEEE10Policy1000EN6thrust24THRUST_300001_SM_1000_NS18transform_iteratorI16is_positive_gainNSD_6detail15normal_iteratorINSD_10device_ptrIfEEEEllEEyS9_lNS7_10__identityEEEvT0_PT3_T1_NS0_13GridEvenShareISQ_EET2_T4_E12temp_storage+104];
	selp.b64 	%rd333, %rd332, 0, %p125;
	add.s64 	%rd334, %rd331, %rd333;
	setp.gt.s32 	%p126, %r4, 384;
	ld.shared.u64 	%rd335, [_ZZN3cub18CUB_300001_SM_10006detail6reduce18DeviceReduceKernelINS2_10policy_hubIlyN4cuda3std3__44plusIlEEE10Policy1000EN6thrust24THRUST_300001_SM_1000_NS18transform_iteratorI16is_positive_gainNSD_6detail15normal_iteratorINSD_10device_ptrIfEEEEllEEyS9_lNS7_10__identityEEEvT0_PT3_T1_NS0_13GridEvenShareISQ_EET2_T4_E12temp_storage+112];
	selp.b64 	%rd336, %rd335, 0, %p126;
	add.s64 	%rd337, %rd334, %rd336;
	setp.gt.s32 	%p127, %r4, 416;
	ld.shared.u64 	%rd338, [_ZZN3cub18CUB_300001_SM_10006detail6reduce18DeviceReduceKernelINS2_10policy_hubIlyN4cuda3std3__44plusIlEEE10Policy1000EN6thrust24THRUST_300001_SM_1000_NS18transform_iteratorI16is_positive_gainNSD_6detail15normal_iteratorINSD_10device_ptrIfEEEEllEEyS9_lNS7_10__identityEEEvT0_PT3_T1_NS0_13GridEvenShareISQ_EET2_T4_E12temp_storage+120];
	selp.b64 	%rd339, %rd338, 0, %p127;
	add.s64 	%rd340, %rd337, %rd339;
	setp.gt.s32 	%p128, %r4, 448;
	ld.shared.u64 	%rd341, [_ZZN3cub18CUB_300001_SM_10006detail6reduce18DeviceReduceKernelINS2_10policy_hubIlyN4cuda3std3__44plusIlEEE10Policy1000EN6thrust24THRUST_300001_SM_1000_NS18transform_iteratorI16is_positive_gainNSD_6detail15normal_iteratorINSD_10device_ptrIfEEEEllEEyS9_lNS7_10__identityEEEvT0_PT3_T1_NS0_13GridEvenShareISQ_EET2_T4_E12temp_storage+128];
	selp.b64 	%rd342, %rd341, 0, %p128;
	add.s64 	%rd343, %rd340, %rd342;
	setp.gt.s32 	%p129, %r4, 480;
	ld.shared.u64 	%rd344, [_ZZN3cub18CUB_300001_SM_10006detail6reduce18DeviceReduceKernelINS2_10policy_hubIlyN4cuda3std3__44plusIlEEE10Policy1000EN6thrust24THRUST_300001_SM_1000_NS18transform_iteratorI16is_positive_gainNSD_6detail15normal_iteratorINSD_10device_ptrIfEEEEllEEyS9_lNS7_10__identityEEEvT0_PT3_T1_NS0_13GridEvenShareISQ_EET2_T4_E12temp_storage+136];
	selp.b64 	%rd345, %rd344, 0, %p129;
	add.s64 	%rd419, %rd343, %rd345;
	bra.uni 	$L__BB9_46;
$L__BB9_25:
	cvt.u32.u64 	%r52, %rd4;
	mov.u32 	%r27, %tid.x;
	add.s32 	%r53, %r52, %r27;
	mul.wide.u32 	%rd65, %r53, 4;
	add.s64 	%rd66, %rd2, %rd65;
	ld.global.f32 	%f1, [%rd66];
	setp.gt.f32 	%p2, %f1, 0f00000000;
	selp.u64 	%rd67, 1, 0, %p2;
	ld.global.f32 	%f2, [%rd66+2048];
	setp.gt.f32 	%p3, %f2, 0f00000000;
	selp.u64 	%rd68, 1, 0, %p3;
	ld.global.f32 	%f3, [%rd66+4096];
	setp.gt.f32 	%p4, %f3, 0f00000000;
	selp.u64 	%rd69, 1, 0, %p4;
	ld.global.f32 	%f4, [%rd66+6144];
	setp.gt.f32 	%p5, %f4, 0f00000000;
	selp.u64 	%rd70, 1, 0, %p5;
	ld.global.f32 	%f5, [%rd66+8192];
	setp.gt.f32 	%p6, %f5, 0f00000000;
	selp.u64 	%rd71, 1, 0, %p6;
	ld.global.f32 	%f6, [%rd66+10240];
	setp.gt.f32 	%p7, %f6, 0f00000000;
	selp.u64 	%rd72, 1, 0, %p7;
	ld.global.f32 	%f7, [%rd66+12288];
	setp.gt.f32 	%p8, %f7, 0f00000000;
	selp.u64 	%rd73, 1, 0, %p8;
	add.s64 	%rd74, %rd68, %rd67;
	add.s64 	%rd75, %rd74, %rd69;
	add.s64 	%rd76, %rd75, %rd70;
	add.s64 	%rd77, %rd76, %rd71;
	add.s64 	%rd78, %rd77, %rd72;
	add.s64 	%rd418, %rd78, %rd73;
	setp.lt.u64 	%p9, %rd5, %rd3;
	@%p9 bra 	$L__BB9_42;
	cvt.u32.u64 	%r55, %rd3;
	cvt.u64.u32 	%rd30, %r27;
	add.s64 	%rd405, %rd4, %rd3;
	cvt.u32.u64 	%r28, %rd1;
	not.b32 	%r57, %r27;
	add.s32 	%r58, %r57, %r28;
	sub.s32 	%r59, %r58, %r55;
	sub.s32 	%r272, %r59, %r52;
	add.s64 	%rd79, %rd405, %rd30;
	shl.b64 	%rd80, %rd79, 2;
	add.s64 	%rd81, %rd80, %rd2;
	add.s64 	%rd404, %rd81, 16384;
	mov.b32 	%r273, 0;
	mov.u64 	%rd406, %rd4;
$L__BB9_27:
	cvt.s64.s32 	%rd37, %r50;
	add.s64 	%rd406, %rd406, %rd37;
	add.s64 	%rd82, %rd1, -3584;
	setp.gt.u64 	%p10, %rd406, %rd82;
	@%p10 bra 	$L__BB9_29;
	mul.lo.s32 	%r61, %r1, 3584;
	cvt.s64.s32 	%rd83, %r61;
	add.s64 	%rd84, %rd406, %rd30;
	shl.b64 	%rd85, %rd84, 2;
	add.s64 	%rd86, %rd2, %rd85;
	ld.global.f32 	%f8, [%rd86];
	setp.gt.f32 	%p11, %f8, 0f00000000;
	selp.u64 	%rd87, 1, 0, %p11;
	ld.global.f32 	%f9, [%rd86+2048];
	setp.gt.f32 	%p12, %f9, 0f00000000;
	selp.u64 	%rd88, 1, 0, %p12;
	ld.global.f32 	%f10, [%rd86+4096];
	setp.gt.f32 	%p13, %f10, 0f00000000;
	selp.u64 	%rd89, 1, 0, %p13;
	ld.global.f32 	%f11, [%rd86+6144];
	setp.gt.f32 	%p14, %f11, 0f00000000;
	selp.u64 	%rd90, 1, 0, %p14;
	ld.global.f32 	%f12, [%rd86+8192];
	setp.gt.f32 	%p15, %f12, 0f00000000;
	selp.u64 	%rd91, 1, 0, %p15;
	ld.global.f32 	%f13, [%rd86+10240];
	setp.gt.f32 	%p16, %f13, 0f00000000;
	selp.u64 	%rd92, 1, 0, %p16;
	ld.global.f32 	%f14, [%rd86+12288];
	setp.gt.f32 	%p17, %f14, 0f00000000;
	selp.u64 	%rd93, 1, 0, %p17;
	add.s64 	%rd94, %rd418, %rd87;
	add.s64 	%rd95, %rd94, %rd88;
	add.s64 	%rd96, %rd95, %rd89;
	add.s64 	%rd97, %rd96, %rd90;
	add.s64 	%rd98, %rd97, %rd91;
	add.s64 	%rd99, %rd98, %rd92;
	add.s64 	%rd418, %rd99, %rd93;
	sub.s64 	%rd100, %rd1, %rd406;
	setp.lt.u64 	%p18, %rd100, %rd83;
	add.s32 	%r273, %r273, 1;
	add.s64 	%rd405, %rd405, %rd83;
	sub.s32 	%r272, %r272, %r61;
	mul.wide.s32 	%rd101, %r61, 4;
	add.s64 	%rd404, %rd404, %rd101;
	@%p18 bra 	$L__BB9_42;
	bra.uni 	$L__BB9_27;
$L__BB9_29:
	setp.le.u64 	%p19, %rd1, %rd406;
	cvt.u32.u64 	%r62, %rd406;
	cvt.u32.u64 	%r63, %rd1;
	sub.s32 	%r64, %r63, %r62;
	setp.ge.s32 	%p20, %r27, %r64;
	or.pred  	%p21, %p19, %p20;
	@%p21 bra 	$L__BB9_42;
	cvt.u32.u64 	%r66, %rd37;
	cvt.u32.u64 	%r67, %rd4;
	not.b32 	%r68, %r27;
	add.s32 	%r69, %r68, %r28;
	add.s32 	%r70, %r66, %r67;
	sub.s32 	%r71, %r69, %r70;
	mul.lo.s32 	%r72, %r1, %r273;
	mad.lo.s32 	%r73, %r72, -3584, %r71;
	shr.u32 	%r74, %r73, 9;
	add.s32 	%r34, %r74, 1;
	and.b32  	%r35, %r34, 15;
	setp.lt.u32 	%p22, %r73, 7680;
	mov.u32 	%r276, %r27;
	@%p22 bra 	$L__BB9_33;
	shr.u32 	%r75, %r272, 9;
	add.s32 	%r76, %r75, 1;
	and.b32  	%r77, %r76, 16777200;
	neg.s32 	%r274, %r77;
	mov.u32 	%r276, %r27;
$L__BB9_32:
	.pragma "nounroll";
	ld.global.f32 	%f15, [%rd404+-16384];
	setp.gt.f32 	%p23, %f15, 0f00000000;
	selp.u64 	%rd103, 1, 0, %p23;
	add.s64 	%rd104, %rd418, %rd103;
	ld.global.f32 	%f16, [%rd404+-14336];
	setp.gt.f32 	%p24, %f16, 0f00000000;
	selp.u64 	%rd105, 1, 0, %p24;
	add.s64 	%rd106, %rd104, %rd105;
	ld.global.f32 	%f17, [%rd404+-12288];
	setp.gt.f32 	%p25, %f17, 0f00000000;
	selp.u64 	%rd107, 1, 0, %p25;
	add.s64 	%rd108, %rd106, %rd107;
	ld.global.f32 	%f18, [%rd404+-10240];
	setp.gt.f32 	%p26, %f18, 0f00000000;
	selp.u64 	%rd109, 1, 0, %p26;
	add.s64 	%rd110, %rd108, %rd109;
	ld.global.f32 	%f19, [%rd404+-8192];
	setp.gt.f32 	%p27, %f19, 0f00000000;
	selp.u64 	%rd111, 1, 0, %p27;
	add.s64 	%rd112, %rd110, %rd111;
	ld.global.f32 	%f20, [%rd404+-6144];
	setp.gt.f32 	%p28, %f20, 0f00000000;
	selp.u64 	%rd113, 1, 0, %p28;
	add.s64 	%rd114, %rd112, %rd113;
	ld.global.f32 	%f21, [%rd404+-4096];
	setp.gt.f32 	%p29, %f21, 0f00000000;
	selp.u64 	%rd115, 1, 0, %p29;
	add.s64 	%rd116, %rd114, %rd115;
	ld.global.f32 	%f22, [%rd404+-2048];
	setp.gt.f32 	%p30, %f22, 0f00000000;
	selp.u64 	%rd117, 1, 0, %p30;
	add.s64 	%rd118, %rd116, %rd117;
	ld.global.f32 	%f23, [%rd404];
	setp.gt.f32 	%p31, %f23, 0f00000000;
	selp.u64 	%rd119, 1, 0, %p31;
	add.s64 	%rd120, %rd118, %rd119;
	ld.global.f32 	%f24, [%rd404+2048];
	setp.gt.f32 	%p32, %f24, 0f00000000;
	selp.u64 	%rd121, 1, 0, %p32;
	add.s64 	%rd122, %rd120, %rd121;
	ld.global.f32 	%f25, [%rd404+4096];
	setp.gt.f32 	%p33, %f25, 0f00000000;
	selp.u64 	%rd123, 1, 0, %p33;
	add.s64 	%rd124, %rd122, %rd123;
	ld.global.f32 	%f26, [%rd404+6144];
	setp.gt.f32 	%p34, %f26, 0f00000000;
	selp.u64 	%rd125, 1, 0, %p34;
	add.s64 	%rd126, %rd124, %rd125;
	ld.global.f32 	%f27, [%rd404+8192];
	setp.gt.f32 	%p35, %f27, 0f00000000;
	selp.u64 	%rd127, 1, 0, %p35;
	add.s64 	%rd128, %rd126, %rd127;
	ld.global.f32 	%f28, [%rd404+10240];
	setp.gt.f32 	%p36, %f28, 0f00000000;
	selp.u64 	%rd129, 1, 0, %p36;
	add.s64 	%rd130, %rd128, %rd129;
	ld.global.f32 	%f29, [%rd404+12288];
	setp.gt.f32 	%p37, %f29, 0f00000000;
	selp.u64 	%rd131, 1, 0, %p37;
	add.s64 	%rd132, %rd130, %rd131;
	ld.global.f32 	%f30, [%rd404+14336];
	setp.gt.f32 	%p38, %f30, 0f00000000;
	selp.u64 	%rd133, 1, 0, %p38;
	add.s64 	%rd418, %rd132, %rd133;
	add.s32 	%r276, %r276, 8192;
	add.s32 	%r274, %r274, 16;
	add.s64 	%rd404, %rd404, 32768;
	setp.ne.s32 	%p39, %r274, 0;
	@%p39 bra 	$L__BB9_32;
$L__BB9_33:
	setp.eq.s32 	%p40, %r35, 0;
	@%p40 bra 	$L__BB9_42;
	and.b32  	%r42, %r34, 7;
	setp.lt.u32 	%p41, %r35, 8;
	@%p41 bra 	$L__BB9_36;
	cvt.u64.u32 	%rd135, %r276;
	add.s64 	%rd136, %rd406, %rd135;
	shl.b64 	%rd137, %rd136, 2;
	add.s64 	%rd138, %rd2, %rd137;
	ld.global.f32 	%f31, [%rd138];
	setp.gt.f32 	%p42, %f31, 0f00000000;
	selp.u64 	%rd139, 1, 0, %p42;
	add.s64 	%rd140, %rd418, %rd139;
	ld.global.f32 	%f32, [%rd138+2048];
	setp.gt.f32 	%p43, %f32, 0f00000000;
	selp.u64 	%rd141, 1, 0, %p43;
	add.s64 	%rd142, %rd140, %rd141;
	ld.global.f32 	%f33, [%rd138+4096];
	setp.gt.f32 	%p44, %f33, 0f00000000;
	selp.u64 	%rd143, 1, 0, %p44;
	add.s64 	%rd144, %rd142, %rd143;
	ld.global.f32 	%f34, [%rd138+6144];
	setp.gt.f32 	%p45, %f34, 0f00000000;
	selp.u64 	%rd145, 1, 0, %p45;
	add.s64 	%rd146, %rd144, %rd145;
	ld.global.f32 	%f35, [%rd138+8192];
	setp.gt.f32 	%p46, %f35, 0f00000000;
	selp.u64 	%rd147, 1, 0, %p46;
	add.s64 	%rd148, %rd146, %rd147;
	ld.global.f32 	%f36, [%rd138+10240];
	setp.gt.f32 	%p47, %f36, 0f00000000;
	selp.u64 	%rd149, 1, 0, %p47;
	add.s64 	%rd150, %rd148, %rd149;
	ld.global.f32 	%f37, [%rd138+12288];
	setp.gt.f32 	%p48, %f37, 0f00000000;
	selp.u64 	%rd151, 1, 0, %p48;
	add.s64 	%rd152, %rd150, %rd151;
	ld.global.f32 	%f38, [%rd138+14336];
	setp.gt.f32 	%p49, %f38, 0f00000000;
	selp.u64 	%rd153, 1, 0, %p49;
	add.s64 	%rd418, %rd152, %rd153;
	add.s32 	%r276, %r276, 4096;
$L__BB9_36:
	setp.eq.s32 	%p50, %r42, 0;
	@%p50 bra 	$L__BB9_42;
	setp.lt.u32 	%p51, %r42, 4;
	@%p51 bra 	$L__BB9_39;
	cvt.u64.u32 	%rd155, %r276;
	add.s64 	%rd156, %rd406, %rd155;
	shl.b64 	%rd157, %rd156, 2;
	add.s64 	%rd158, %rd2, %rd157;
	ld.global.f32 	%f39, [%rd158];
	setp.gt.f32 	%p52, %f39, 0f00000000;
	selp.u64 	%rd159, 1, 0, %p52;
	add.s64 	%rd160, %rd418, %rd159;
	ld.global.f32 	%f40, [%rd158+2048];
	setp.gt.f32 	%p53, %f40, 0f00000000;
	selp.u64 	%rd161, 1, 0, %p53;
	add.s64 	%rd162, %rd160, %rd161;
	ld.global.f32 	%f41, [%rd158+4096];
	setp.gt.f32 	%p54, %f41, 0f00000000;
	selp.u64 	%rd163, 1, 0, %p54;
	add.s64 	%rd164, %rd162, %rd163;
	ld.global.f32 	%f42, [%rd158+6144];
	setp.gt.f32 	%p55, %f42, 0f00000000;
	selp.u64 	%rd165, 1, 0, %p55;
	add.s64 	%rd418, %rd164, %rd165;
	add.s32 	%r276, %r276, 2048;
$L__BB9_39:
	and.b32  	%r78, %r34, 3;
	setp.eq.s32 	%p56, %r78, 0;
	@%p56 bra 	$L__BB9_42;
	cvt.u64.u32 	%rd166, %r276;
	add.s64 	%rd167, %rd166, %rd405;
	shl.b64 	%rd168, %rd167, 2;
	add.s64 	%rd416, %rd2, %rd168;
	cvt.u16.u32 	%rs1, %r272;
	shr.u16 	%rs2, %rs1, 9;
	add.s16 	%rs3, %rs2, 1;
	cvt.u32.u16 	%r79, %rs3;
	and.b32  	%r80, %r79, 3;
	neg.s32 	%r279, %r80;
$L__BB9_41:
	.pragma "nounroll";
	ld.global.f32 	%f43, [%rd416];
	setp.gt.f32 	%p57, %f43, 0f00000000;
	selp.u64 	%rd169, 1, 0, %p57;
	add.s64 	%rd418, %rd418, %rd169;
	add.s64 	%rd416, %rd416, 2048;
	add.s32 	%r279, %r279, 1;
	setp.ne.s32 	%p58, %r279, 0;
	@%p58 bra 	$L__BB9_41;
$L__BB9_42:
	// begin inline asm
	mov.u32 %r81, %laneid;
	// end inline asm
	mov.b64 	{%r83, %r88}, %rd418;
	mov.b32 	%r89, 1;
	mov.b32 	%r130, 31;
	mov.b32 	%r131, -1;
	// begin inline asm
	shfl.sync.down.b32 %r82, %r83, %r89, %r130, %r131;
	// end inline asm
	// begin inline asm
	shfl.sync.down.b32 %r87, %r88, %r89, %r130, %r131;
	// end inline asm
	mov.b64 	%rd170, {%r82, %r87};
	setp.gt.s32 	%p59, %r81, 30;
	selp.b64 	%rd171, 0, %rd170, %p59;
	add.s64 	%rd172, %rd171, %rd418;
	mov.b64 	{%r93, %r98}, %rd172;
	mov.b32 	%r99, 2;
	// begin inline asm
	shfl.sync.down.b32 %r92, %r93, %r99, %r130, %r131;
	// end inline asm
	// begin inline asm
	shfl.sync.down.b32 %r97, %r98, %r99, %r130, %r131;
	// end inline asm
	mov.b64 	%rd173, {%r92, %r97};
	setp.gt.s32 	%p60, %r81, 29;
	selp.b64 	%rd174, 0, %rd173, %p60;
	add.s64 	%rd175, %rd174, %rd172;
	mov.b64 	{%r103, %r108}, %rd175;
	mov.b32 	%r109, 4;
	// begin inline asm
	shfl.sync.down.b32 %r102, %r103, %r109, %r130, %r131;
	// end inline asm
	// begin inline asm
	shfl.sync.down.b32 %r107, %r108, %r109, %r130, %r131;
	// end inline asm
	mov.b64 	%rd176, {%r102, %r107};
	setp.gt.s32 	%p61, %r81, 27;
	selp.b64 	%rd177, 0, %rd176, %p61;
	add.s64 	%rd178, %rd177, %rd175;
	mov.b64 	{%r113, %r118}, %rd178;
	mov.b32 	%r119, 8;
	// begin inline asm
	shfl.sync.down.b32 %r112, %r113, %r119, %r130, %r131;
	// end inline asm
	// begin inline asm
	shfl.sync.down.b32 %r117, %r118, %r119, %r130, %r131;
	// end inline asm
	mov.b64 	%rd179, {%r112, %r117};
	setp.gt.s32 	%p62, %r81, 23;
	selp.b64 	%rd180, 0, %rd179, %p62;
	add.s64 	%rd181, %rd180, %rd178;
	mov.b64 	{%r123, %r128}, %rd181;
	mov.b32 	%r129, 16;
	// begin inline asm
	shfl.sync.down.b32 %r122, %r123, %r129, %r130, %r131;
	// end inline asm
	// begin inline asm
	shfl.sync.down.b32 %r127, %r128, %r129, %r130, %r131;
	// end inline asm
	mov.b64 	%rd182, {%r122, %r127};
	setp.gt.s32 	%p63, %r81, 15;
	selp.b64 	%rd183, 0, %rd182, %p63;
	add.s64 	%rd419, %rd183, %rd181;
	setp.ne.s32 	%p64, %r81, 0;
	@%p64 bra 	$L__BB9_44;
	shr.u32 	%r132, %r27, 2;
	and.b32  	%r133, %r132, 248;
	mov.u32 	%r134, _ZZN3cub18CUB_300001_SM_10006detail6reduce18DeviceReduceKernelINS2_10policy_hubIlyN4cuda3std3__44plusIlEEE10Policy1000EN6thrust24THRUST_300001_SM_1000_NS18transform_iteratorI16is_positive_gainNSD_6detail15normal_iteratorINSD_10device_ptrIfEEEEllEEyS9_lNS7_10__identityEEEvT0_PT3_T1_NS0_13GridEvenShareISQ_EET2_T4_E12temp_storage;
	add.s32 	%r135, %r134, %r133;
	st.shared.u64 	[%r135+16], %rd419;
$L__BB9_44:
	bar.sync 	0;
	setp.ne.s32 	%p65, %r27, 0;
	@%p65 bra 	$L__BB9_46;
	ld.shared.u64 	%rd184, [_ZZN3cub18CUB_300001_SM_10006detail6reduce18DeviceReduceKernelINS2_10policy_hubIlyN4cuda3std3__44plusIlEEE10Policy1000EN6thrust24THRUST_300001_SM_1000_NS18transform_iteratorI16is_positive_gainNSD_6detail15normal_iteratorINSD_10device_ptrIfEEEEllEEyS9_lNS7_10__identityEEEvT0_PT3_T1_NS0_13GridEvenShareISQ_EET2_T4_E12temp_storage+24];
	add.s64 	%rd185, %rd184, %rd419;
	ld.shared.u64 	%rd186, [_ZZN3cub18CUB_300001_SM_10006detail6reduce18DeviceReduceKernelINS2_10policy_hubIlyN4cuda3std3__44plusIlEEE10Policy1000EN6thrust24THRUST_300001_SM_1000_NS18transform_iteratorI16is_positive_gainNSD_6detail15normal_iteratorINSD_10device_ptrIfEEEEllEEyS9_lNS7_10__identityEEEvT0_PT3_T1_NS0_13GridEvenShareISQ_EET2_T4_E12temp_storage+32];
	add.s64 	%rd187, %rd185, %rd186;
	ld.shared.u64 	%rd188, [_ZZN3cub18CUB_300001_SM_10006detail6reduce18DeviceReduceKernelINS2_10policy_hubIlyN4cuda3std3__44plusIlEEE10Policy1000EN6thrust24THRUST_300001_SM_1000_NS18transform_iteratorI16is_positive_gainNSD_6detail15normal_iteratorINSD_10device_ptrIfEEEEllEEyS9_lNS7_10__identityEEEvT0_PT3_T1_NS0_13GridEvenShareISQ_EET2_T4_E12temp_storage+40];
	add.s64 	%rd189, %rd187, %rd188;
	ld.shared.u64 	%rd190, [_ZZN3cub18CUB_300001_SM_10006detail6reduce18DeviceReduceKernelINS2_10policy_hubIlyN4cuda3std3__44plusIlEEE10Policy1000EN6thrust24THRUST_300001_SM_1000_NS18transform_iteratorI16is_positive_gainNSD_6detail15normal_iteratorINSD_10device_ptrIfEEEEllEEyS9_lNS7_10__identityEEEvT0_PT3_T1_NS0_13GridEvenShareISQ_EET2_T4_E12temp_storage+48];
	add.s64 	%rd191, %rd189, %rd190;
	ld.shared.u64 	%rd192, [_ZZN3cub18CUB_300001_SM_10006detail6reduce18DeviceReduceKernelINS2_10policy_hubIlyN4cuda3std3__44plusIlEEE10Policy1000EN6thrust24THRUST_300001_SM_1000_NS18transform_iteratorI16is_positive_gainNSD_6detail15normal_iteratorINSD_10device_ptrIfEEEEllEEyS9_lNS7_10__identityEEEvT0_PT3_T1_NS0_13GridEvenShareISQ_EET2_T4_E12temp_storage+56];
	add.s64 	%rd193, %rd191, %rd192;
	ld.shared.u64 	%rd194, [_ZZN3cub18CUB_300001_SM_10006detail6reduce18DeviceReduceKernelINS2_10policy_hubIlyN4cuda3std3__44plusIlEEE10Policy1000EN6thrust24THRUST_300001_SM_1000_NS18transform_iteratorI16is_positive_gainNSD_6detail15normal_iteratorINSD_10device_ptrIfEEEEllEEyS9_lNS7_10__identityEEEvT0_PT3_T1_NS0_13GridEvenShareISQ_EET2_T4_E12temp_storage+64];
	add.s64 	%rd195, %rd193, %rd194;
	ld.shared.u64 	%rd196, [_ZZN3cub18CUB_300001_SM_10006detail6reduce18DeviceReduceKernelINS2_10policy_hubIlyN4cuda3std3__44plusIlEEE10Policy1000EN6thrust24THRUST_300001_SM_1000_NS18transform_iteratorI16is_positive_gainNSD_6detail15normal_iteratorINSD_10device_ptrIfEEEEllEEyS9_lNS7_10__identityEEEvT0_PT3_T1_NS0_13GridEvenShareISQ_EET2_T4_E12temp_storage+72];
	add.s64 	%rd197, %rd195, %rd196;
	ld.shared.u64 	%rd198, [_ZZN3cub18CUB_300001_SM_10006detail6reduce18DeviceReduceKernelINS2_10policy_hubIlyN4cuda3std3__44plusIlEEE10Policy1000EN6thrust24THRUST_300001_SM_1000_NS18transform_iteratorI16is_positive_gainNSD_6detail15normal_iteratorINSD_10device_ptrIfEEEEllEEyS9_lNS7_10__identityEEEvT0_PT3_T1_NS0_13GridEvenShareISQ_EET2_T4_E12temp_storage+80];
	add.s64 	%rd199, %rd197, %rd198;
	ld.shared.u64 	%rd200, [_ZZN3cub18CUB_300001_SM_10006detail6reduce18DeviceReduceKernelINS2_10policy_hubIlyN4cuda3std3__44plusIlEEE10Policy1000EN6thrust24THRUST_300001_SM_1000_NS18transform_iteratorI16is_positive_gainNSD_6detail15normal_iteratorINSD_10device_ptrIfEEEEllEEyS9_lNS7_10__identityEEEvT0_PT3_T1_NS0_13GridEvenShareISQ_EET2_T4_E12temp_storage+88];
	add.s64 	%rd201, %rd199, %rd200;
	ld.shared.u64 	%rd202, [_ZZN3cub18CUB_300001_SM_10006detail6reduce18DeviceReduceKernelINS2_10policy_hubIlyN4cuda3std3__44plusIlEEE10Policy1000EN6thrust24THRUST_300001_SM_1000_NS18transform_iteratorI16is_positive_gainNSD_6detail15normal_iteratorINSD_10device_ptrIfEEEEllEEyS9_lNS7_10__identityEEEvT0_PT3_T1_NS0_13GridEvenShareISQ_EET2_T4_E12temp_storage+96];
	add.s64 	%rd203, %rd201, %rd202;
	ld.shared.u64 	%rd204, [_ZZN3cub18CUB_300001_SM_10006detail6reduce18DeviceReduceKernelINS2_10policy_hubIlyN4cuda3std3__44plusIlEEE10Policy1000EN6thrust24THRUST_300001_SM_1000_NS18transform_iteratorI16is_positive_gainNSD_6detail15normal_iteratorINSD_10device_ptrIfEEEEllEEyS9_lNS7_10__identityEEEvT0_PT3_T1_NS0_13GridEvenShareISQ_EET2_T4_E12temp_storage+104];
	add.s64 	%rd205, %rd203, %rd204;
	ld.shared.u64 	%rd206, [_ZZN3cub18CUB_300001_SM_10006detail6reduce18DeviceReduceKernelINS2_10policy_hubIlyN4cuda3std3__44plusIlEEE10Policy1000EN6thrust24THRUST_300001_SM_1000_NS18transform_iteratorI16is_positive_gainNSD_6detail15normal_iteratorINSD_10device_ptrIfEEEEllEEyS9_lNS7_10__identityEEEvT0_PT3_T1_NS0_13GridEvenShareISQ_EET2_T4_E12temp_storage+112];
	add.s64 	%rd207, %rd205, %rd206;
	ld.shared.u64 	%rd208, [_ZZN3cub18CUB_300001_SM_10006detail6reduce18DeviceReduceKernelINS2_10policy_hubIlyN4cuda3std3__44plusIlEEE10Policy1000EN6thrust24THRUST_300001_SM_1000_NS18transform_iteratorI16is_positive_gainNSD_6detail15normal_iteratorINSD_10device_ptrIfEEEEllEEyS9_lNS7_10__identityEEEvT0_PT3_T1_NS0_13GridEvenShareISQ_EET2_T4_E12temp_storage+120];
	add.s64 	%rd209, %rd207, %rd208;
	ld.shared.u64 	%rd210, [_ZZN3cub18CUB_300001_SM_10006detail6reduce18DeviceReduceKernelINS2_10policy_hubIlyN4cuda3std3__44plusIlEEE10Policy1000EN6thrust24THRUST_300001_SM_1000_NS18transform_iteratorI16is_positive_gainNSD_6detail15normal_iteratorINSD_10device_ptrIfEEEEllEEyS9_lNS7_10__identityEEEvT0_PT3_T1_NS0_13GridEvenShareISQ_EET2_T4_E12temp_storage+128];
	add.s64 	%rd211, %rd209, %rd210;
	ld.shared.u64 	%rd212, [_ZZN3cub18CUB_300001_SM_10006detail6reduce18DeviceReduceKernelINS2_10policy_hubIlyN4cuda3std3__44plusIlEEE10Policy1000EN6thrust24THRUST_300001_SM_1000_NS18transform_iteratorI16is_positive_gainNSD_6detail15normal_iteratorINSD_10device_ptrIfEEEEllEEyS9_lNS7_10__identityEEEvT0_PT3_T1_NS0_13GridEvenShareISQ_EET2_T4_E12temp_storage+136];
	add.s64 	%rd419, %rd211, %rd212;
$L__BB9_46:
	mov.u32 	%r263, %tid.x;
	setp.ne.s32 	%p137, %r263, 0;
	@%p137 bra 	$L__BB9_48;
	ld.param.u64 	%rd392, [_ZN3cub18CUB_300001_SM_10006detail6reduce18DeviceReduceKernelINS2_10policy_hubIlyN4cuda3std3__44plusIlEEE10Policy1000EN6thrust24THRUST_300001_SM_1000_NS18transform_iteratorI16is_positive_gainNSD_6detail15normal_iteratorINSD_10device_ptrIfEEEEllEEyS9_lNS7_10__identityEEEvT0_PT3_T1_NS0_13GridEvenShareISQ_EET2_T4__param_1];
	cvta.to.global.u64 	%rd389, %rd392;
	mul.wide.u32 	%rd390, %r2, 8;
	add.s64 	%rd391, %rd389, %rd390;
	st.global.u64 	[%rd391], %rd419;
$L__BB9_48:
	ret;

}
	// .globl	_ZN3cub18CUB_300001_SM_10006detail6reduce28DeviceReduceSingleTileKernelINS2_10policy_hubIlyN4cuda3std3__44plusIlEEE10Policy1000EPlSC_iS9_llNS7_10__identityEEEvT0_T1_T2_T3_T4_T6_
.visible .entry _ZN3cub18CUB_300001_SM_10006detail6reduce28DeviceReduceSingleTileKernelINS2_10policy_hubIlyN4cuda3std3__44plusIlEEE10Policy1000EPlSC_iS9_llNS7_10__identityEEEvT0_T1_T2_T3_T4_T6_(
	.param .u64 .ptr .align 1 _ZN3cub18CUB_300001_SM_10006detail6reduce28DeviceReduceSingleTileKernelINS2_10policy_hubIlyN4cuda3std3__44plusIlEEE10Policy1000EPlSC_iS9_llNS7_10__identityEEEvT0_T1_T2_T3_T4_T6__param_0,
	.param .u64 .ptr .align 1 _ZN3cub18CUB_300001_SM_10006detail6reduce28DeviceReduceSingleTileKernelINS2_10policy_hubIlyN4cuda3std3__44plusIlEEE10Policy1000EPlSC_iS9_llNS7_10__identityEEEvT0_T1_T2_T3_T4_T6__param_1,
	.param .u32 _ZN3cub18CUB_300001_SM_10006detail6reduce28DeviceReduceSingleTileKernelINS2_10policy_hubIlyN4cuda3std3__44plusIlEEE10Policy1000EPlSC_iS9_llNS7_10__identityEEEvT0_T1_T2_T3_T4_T6__param_2,
	.param .align 1 .b8 _ZN3cub18CUB_300001_SM_10006detail6reduce28DeviceReduceSingleTileKernelINS2_10policy_hubIlyN4cuda3std3__44plusIlEEE10Policy1000EPlSC_iS9_llNS7_10__identityEEEvT0_T1_T2_T3_T4_T6__param_3[1],
	.param .u64 _ZN3cub18CUB_300001_SM_10006detail6reduce28DeviceReduceSingleTileKernelINS2_10policy_hubIlyN4cuda3std3__44plusIlEEE10Policy1000EPlSC_iS9_llNS7_10__identityEEEvT0_T1_T2_T3_T4_T6__param_4,
	.param .align 1 .b8 _ZN3cub18CUB_300001_SM_10006detail6reduce28DeviceReduceSingleTileKernelINS2_10policy_hubIlyN4cuda3std3__44plusIlEEE10Policy1000EPlSC_iS9_llNS7_10__identityEEEvT0_T1_T2_T3_T4_T6__param_5[1]
)
.maxntid 512
.minnctapersm 1
{
	.reg .pred 	%p<58>;
	.reg .b32 	%r<238>;
	.reg .b64 	%rd<281>;
	// demoted variable
	.shared .align 8 .b8 _ZZN3cub18CUB_300001_SM_10006detail6reduce28DeviceReduceSingleTileKernelINS2_10policy_hubIlyN4cuda3std3__44plusIlEEE10Policy1000EPlSC_iS9_llNS7_10__identityEEEvT0_T1_T2_T3_T4_T6_E12temp_storage[152];
	ld.param.u64 	%rd35, [_ZN3cub18CUB_300001_SM_10006detail6reduce28DeviceReduceSingleTileKernelINS2_10policy_hubIlyN4cuda3std3__44plusIlEEE10Policy1000EPlSC_iS9_llNS7_10__identityEEEvT0_T1_T2_T3_T4_T6__param_0];
	ld.param.u64 	%rd37, [_ZN3cub18CUB_300001_SM_10006detail6reduce28DeviceReduceSingleTileKernelINS2_10policy_hubIlyN4cuda3std3__44plusIlEEE10Policy1000EPlSC_iS9_llNS7_10__identityEEEvT0_T1_T2_T3_T4_T6__param_1];
	ld.param.u32 	%r34, [_ZN3cub18CUB_300001_SM_10006detail6reduce28DeviceReduceSingleTileKernelINS2_10policy_hubIlyN4cuda3std3__44plusIlEEE10Policy1000EPlSC_iS9_llNS7_10__identityEEEvT0_T1_T2_T3_T4_T6__param_2];
	ld.param.u64 	%rd36, [_ZN3cub18CUB_300001_SM_10006detail6reduce28DeviceReduceSingleTileKernelINS2_10policy_hubIlyN4cuda3std3__44plusIlEEE10Policy1000EPlSC_iS9_llNS7_10__identityEEEvT0_T1_T2_T3_T4_T6__param_4];
	cvta.to.global.u64 	%rd1, %rd37;
	setp.ne.s32 	%p1, %r34, 0;
	@%p1 bra 	$L__BB10_3;
	mov.u32 	%r224, %tid.x;
	setp.ne.s32 	%p57, %r224, 0;
	@%p57 bra 	$L__BB10_39;
	st.global.u64 	[%rd1], %rd36;
	bra.uni 	$L__BB10_39;
$L__BB10_3:
	setp.gt.s32 	%p2, %r34, 3583;
	@%p2 bra 	$L__BB10_21;
	mov.u32 	%r1, %tid.x;
	setp.ge.s32 	%p19, %r1, %r34;
	mov.b64 	%rd271, 0;
	mov.u32 	%r228, %r1;
	@%p19 bra 	$L__BB10_6;
	mul.wide.u32 	%rd146, %r1, 8;
	add.s64 	%rd145, %rd35, %rd146;
	// begin inline asm
	ld.global.nc.u64 %rd271, [%rd145];
	// end inline asm
	add.s32 	%r228, %r1, 512;
$L__BB10_6:
	setp.ge.s32 	%p20, %r228, %r34;
	@%p20 bra 	$L__BB10_12;
	not.b32 	%r100, %r228;
	add.s32 	%r4, %r34, %r100;
	and.b32  	%r101, %r4, 1536;
	setp.eq.s32 	%p21, %r101, 1536;
	@%p21 bra 	$L__BB10_10;
	mul.wide.u32 	%rd148, %r228, 8;
	add.s64 	%rd266, %rd35, %rd148;
	shr.u32 	%r102, %r4, 9;
	add.s32 	%r103, %r102, 1;
	and.b32  	%r104, %r103, 3;
	neg.s32 	%r226, %r104;
$L__BB10_9:
	.pragma "nounroll";
	// begin inline asm
	ld.global.nc.u64 %rd149, [%rd266];
	// end inline asm
	add.s64 	%rd271, %rd149, %rd271;
	add.s32 	%r228, %r228, 512;
	add.s64 	%rd266, %rd266, 4096;
	add.s32 	%r226, %r226, 1;
	setp.ne.s32 	%p22, %r226, 0;
	@%p22 bra 	$L__BB10_9;
$L__BB10_10:
	setp.lt.u32 	%p23, %r4, 1536;
	@%p23 bra 	$L__BB10_12;
$L__BB10_11:
	mul.wide.s32 	%rd159, %r228, 8;
	add.s64 	%rd152, %rd35, %rd159;
	// begin inline asm
	ld.global.nc.u64 %rd151, [%rd152];
	// end inline asm
	add.s64 	%rd160, %rd151, %rd271;
	add.s64 	%rd154, %rd152, 4096;
	// begin inline asm
	ld.global.nc.u64 %rd153, [%rd154];
	// end inline asm
	add.s64 	%rd161, %rd153, %rd160;
	add.s64 	%rd156, %rd152, 8192;
	// begin inline asm
	ld.global.nc.u64 %rd155, [%rd156];
	// end inline asm
	add.s64 	%rd162, %rd155, %rd161;
	add.s64 	%rd158, %rd152, 12288;
	// begin inline asm
	ld.global.nc.u64 %rd157, [%rd158];
	// end inline asm
	add.s64 	%rd271, %rd157, %rd162;
	add.s32 	%r228, %r228, 2048;
	setp.lt.s32 	%p24, %r228, %r34;
	@%p24 bra 	$L__BB10_11;
$L__BB10_12:
	setp.lt.s32 	%p25, %r34, 512;
	@%p25 bra 	$L__BB10_17;
	// begin inline asm
	mov.u32 %r168, %laneid;
	// end inline asm
	mov.b64 	{%r170, %r175}, %rd271;
	mov.b32 	%r176, 1;
	mov.b32 	%r217, 31;
	mov.b32 	%r218, -1;
	// begin inline asm
	shfl.sync.down.b32 %r169, %r170, %r176, %r217, %r218;
	// end inline asm
	// begin inline asm
	shfl.sync.down.b32 %r174, %r175, %r176, %r217, %r218;
	// end inline asm
	mov.b64 	%rd221, {%r169, %r174};
	setp.gt.s32 	%p49, %r168, 30;
	selp.b64 	%rd222, 0, %rd221, %p49;
	add.s64 	%rd223, %rd222, %rd271;
	mov.b64 	{%r180, %r185}, %rd223;
	mov.b32 	%r186, 2;
	// begin inline asm
	shfl.sync.down.b32 %r179, %r180, %r186, %r217, %r218;
	// end inline asm
	// begin inline asm
	shfl.sync.down.b32 %r184, %r185, %r186, %r217, %r218;
	// end inline asm
	mov.b64 	%rd224, {%r179, %r184};
	setp.gt.s32 	%p50, %r168, 29;
	selp.b64 	%rd225, 0, %rd224, %p50;
	add.s64 	%rd226, %rd225, %rd223;
	mov.b64 	{%r190, %r195}, %rd226;
	mov.b32 	%r196, 4;
	// begin inline asm
	shfl.sync.down.b32 %r189, %r190, %r196, %r217, %r218;
	// end inline asm
	// begin inline asm
	shfl.sync.down.b32 %r194, %r195, %r196, %r217, %r218;
	// end inline asm
	mov.b64 	%rd227, {%r189, %r194};
	setp.gt.s32 	%p51, %r168, 27;
	selp.b64 	%rd228, 0, %rd227, %p51;
	add.s64 	%rd229, %rd228, %rd226;
	mov.b64 	{%r200, %r205}, %rd229;
	mov.b32 	%r206, 8;
	// begin inline asm
	shfl.sync.down.b32 %r199, %r200, %r206, %r217, %r218;
	// end inline asm
	// begin inline asm
	shfl.sync.down.b32 %r204, %r205, %r206, %r217, %r218;
	// end inline asm
	mov.b64 	%rd230, {%r199, %r204};
	setp.gt.s32 	%p52, %r168, 23;
	selp.b64 	%rd231, 0, %rd230, %p52;
	add.s64 	%rd232, %rd231, %rd229;
	mov.b64 	{%r210, %r215}, %rd232;
	mov.b32 	%r216, 16;
	// begin inline asm
	shfl.sync.down.b32 %r209, %r210, %r216, %r217, %r218;
	// end inline asm
	// begin inline asm
	shfl.sync.down.b32 %r214, %r215, %r216, %r217, %r218;
	// end inline asm
	mov.b64 	%rd233, {%r209, %r214};
	setp.gt.s32 	%p53, %r168, 15;
	selp.b64 	%rd234, 0, %rd233, %p53;
	add.s64 	%rd280, %rd234, %rd232;
	setp.ne.s32 	%p54, %r168, 0;
	@%p54 bra 	$L__BB10_15;
	shr.u32 	%r219, %r1, 2;
	and.b32  	%r220, %r219, 248;
	mov.u32 	%r221, _ZZN3cub18CUB_300001_SM_10006detail6reduce28DeviceReduceSingleTileKernelINS2_10policy_hubIlyN4cuda3std3__44plusIlEEE10Policy1000EPlSC_iS9_llNS7_10__identityEEEvT0_T1_T2_T3_T4_T6_E12temp_storage;
	add.s32 	%r222, %r221, %r220;
	st.shared.u64 	[%r222+16], %rd280;
$L__BB10_15:
	bar.sync 	0;
	setp.ne.s32 	%p55, %r1, 0;
	@%p55 bra 	$L__BB10_37;
	ld.shared.u64 	%rd235, [_ZZN3cub18CUB_300001_SM_10006detail6reduce28DeviceReduceSingleTileKernelINS2_10policy_hubIlyN4cuda3std3__44plusIlEEE10Policy1000EPlSC_iS9_llNS7_10__identityEEEvT0_T1_T2_T3_T4_T6_E12temp_storage+24];
	add.s64 	%rd236, %rd235, %rd280;
	ld.shared.u64 	%rd237, [_ZZN3cub18CUB_300001_SM_10006detail6reduce28DeviceReduceSingleTileKernelINS2_10policy_hubIlyN4cuda3std3__44plusIlEEE10Policy1000EPlSC_iS9_llNS7_10__identityEEEvT0_T1_T2_T3_T4_T6_E12temp_storage+32];
	add.s64 	%rd238, %rd236, %rd237;
	ld.shared.u64 	%rd239, [_ZZN3cub18CUB_300001_SM_10006detail6reduce28DeviceReduceSingleTileKernelINS2_10policy_hubIlyN4cuda3std3__44plusIlEEE10Policy1000EPlSC_iS9_llNS7_10__identityEEEvT0_T1_T2_T3_T4_T6_E12temp_storage+40];
	add.s64 	%rd240, %rd238, %rd239;
	ld.shared.u64 	%rd241, [_ZZN3cub18CUB_300001_SM_10006detail6reduce28DeviceReduceSingleTileKernelINS2_10policy_hubIlyN4cuda3std3__44plusIlEEE10Policy1000EPlSC_iS9_llNS7_10__identityEEEvT0_T1_T2_T3_T4_T6_E12temp_storage+48];
	add.s64 	%rd242, %rd240, %rd241;
	ld.shared.u64 	%rd243, [_ZZN3cub18CUB_300001_SM_10006detail6reduce28DeviceReduceSingleTileKernelINS2_10policy_hubIlyN4cuda3std3__44plusIlEEE10Policy1000EPlSC_iS9_llNS7_10__identityEEEvT0_T1_T2_T3_T4_T6_E12temp_storage+56];
	add.s64 	%rd244, %rd242, %rd243;
	ld.shared.u64 	%rd245, [_ZZN3cub18CUB_300001_SM_10006detail6reduce28DeviceReduceSingleTileKernelINS2_10policy_hubIlyN4cuda3std3__44plusIlEEE10Policy1000EPlSC_iS9_llNS7_10__identityEEEvT0_T1_T2_T3_T4_T6_E12temp_storage+64];
	add.s64 	%rd246, %rd244, %rd245;
	ld.shared.u64 	%rd247, [_ZZN3cub18CUB_300001_SM_10006detail6reduce28DeviceReduceSingleTileKernelINS2_10policy_hubIlyN4cuda3std3__44plusIlEEE10Policy1000EPlSC_iS9_llNS7_10__identityEEEvT0_T1_T2_T3_T4_T6_E12temp_storage+72];
	add.s64 	%rd248, %rd246, %rd247;
	ld.shared.u64 	%rd249, [_ZZN3cub18CUB_300001_SM_10006detail6reduce28DeviceReduceSingleTileKernelINS2_10policy_hubIlyN4cuda3std3__44plusIlEEE10Policy1000EPlSC_iS9_llNS7_10__identityEEEvT0_T1_T2_T3_T4_T6_E12temp_storage+80];
	add.s64 	%rd250, %rd248, %rd249;
	ld.shared.u64 	%rd251, [_ZZN3cub18CUB_300001_SM_10006detail6reduce28DeviceReduceSingleTileKernelINS2_10policy_hubIlyN4cuda3std3__44plusIlEEE10Policy1000EPlSC_iS9_llNS7_10__identityEEEvT0_T1_T2_T3_T4_T6_E12temp_storage+88];
	add.s64 	%rd252, %rd250, %rd251;
	ld.shared.u64 	%rd253, [_ZZN3cub18CUB_300001_SM_10006detail6reduce28DeviceReduceSingleTileKernelINS2_10policy_hubIlyN4cuda3std3__44plusIlEEE10Policy1000EPlSC_iS9_llNS7_10__identityEEEvT0_T1_T2_T3_T4_T6_E12temp_storage+96];
	add.s64 	%rd254, %rd252, %rd253;
	ld.shared.u64 	%rd255, [_ZZN3cub18CUB_300001_SM_10006detail6reduce28DeviceReduceSingleTileKernelINS2_10policy_hubIlyN4cuda3std3__44plusIlEEE10Policy1000EPlSC_iS9_llNS7_10__identityEEEvT0_T1_T2_T3_T4_T6_E12temp_storage+104];
	add.s64 	%rd256, %rd254, %rd255;
	ld.shared.u64 	%rd257, [_ZZN3cub18CUB_300001_SM_10006detail6reduce28DeviceReduceSingleTileKernelINS2_10policy_hubIlyN4cuda3std3__44plusIlEEE10Policy1000EPlSC_iS9_llNS7_10__identityEEEvT0_T1_T2_T3_T4_T6_E12temp_storage+112];
	add.s64 	%rd258, %rd256, %rd257;
	ld.shared.u64 	%rd259, [_ZZN3cub18CUB_300001_SM_10006detail6reduce28DeviceReduceSingleTileKernelINS2_10policy_hubIlyN4cuda3std3__44plusIlEEE10Policy1000EPlSC_iS9_llNS7_10__identityEEEvT0_T1_T2_T3_T4_T6_E12temp_storage+120];
	add.s64 	%rd260, %rd258, %rd259;
	ld.shared.u64 	%rd261, [_ZZN3cub18CUB_300001_SM_10006detail6reduce28DeviceReduceSingleTileKernelINS2_10policy_hubIlyN4cuda3std3__44plusIlEEE10Policy1000EPlSC_iS9_llNS7_10__identityEEEvT0_T1_T2_T3_T4_T6_E12temp_storage+128];
	add.s64 	%rd262, %rd260, %rd261;
	ld.shared.u64 	%rd263, [_ZZN3cub18CUB_300001_SM_10006detail6reduce28DeviceReduceSingleTileKernelINS2_10policy_hubIlyN4cuda3std3__44plusIlEEE10Policy1000EPlSC_iS9_llNS7_10__identityEEEvT0_T1_T2_T3_T4_T6_E12temp_storage+136];
	add.s64 	%rd280, %rd262, %rd263;
	bra.uni 	$L__BB10_37;
$L__BB10_17:
	// begin inline asm
	mov.u32 %r105, %laneid;
	// end inline asm
	and.b32  	%r156, %r1, 992;
	add.s32 	%r157, %r156, 32;
	setp.gt.s32 	%p26, %r157, %r34;
	not.b32 	%r158, %r156;
	add.s32 	%r159, %r34, %r158;
	selp.b32 	%r154, %r159, 31, %p26;
	mov.b64 	{%r107, %r112}, %rd271;
	mov.b32 	%r113, 1;
	mov.b32 	%r155, -1;
	// begin inline asm
	shfl.sync.down.b32 %r106, %r107, %r113, %r154, %r155;
	// end inline asm
	// begin inline asm
	shfl.sync.down.b32 %r111, %r112, %r113, %r154, %r155;
	// end inline asm
	mov.b64 	%rd163, {%r106, %r111};
	setp.lt.s32 	%p27, %r105, %r154;
	selp.b64 	%rd164, %rd163, 0, %p27;
	add.s64 	%rd165, %rd164, %rd271;
	mov.b64 	{%r117, %r122}, %rd165;
	mov.b32 	%r123, 2;
	// begin inline asm
	shfl.sync.down.b32 %r116, %r117, %r123, %r154, %r155;
	// end inline asm
	// begin inline asm
	shfl.sync.down.b32 %r121, %r122, %r123, %r154, %r155;
	// end inline asm
	mov.b64 	%rd166, {%r116, %r121};
	add.s32 	%r160, %r105, 2;
	setp.gt.s32 	%p28, %r160, %r154;
	selp.b64 	%rd167, 0, %rd166, %p28;
	add.s64 	%rd168, %rd167, %rd165;
	mov.b64 	{%r127, %r132}, %rd168;
	mov.b32 	%r133, 4;
	// begin inline asm
	shfl.sync.down.b32 %r126, %r127, %r133, %r154, %r155;
	// end inline asm
	// begin inline asm
	shfl.sync.down.b32 %r131, %r132, %r133, %r154, %r155;
	// end inline asm
	mov.b64 	%rd169, {%r126, %r131};
	add.s32 	%r161, %r105, 4;
	setp.gt.s32 	%p29, %r161, %r154;
	selp.b64 	%rd170, 0, %rd169, %p29;
	add.s64 	%rd171, %rd170, %rd168;
	mov.b64 	{%r137, %r142}, %rd171;
	mov.b32 	%r143, 8;
	// begin inline asm
	shfl.sync.down.b32 %r136, %r137, %r143, %r154, %r155;
	// end inline asm
	// begin inline asm
	shfl.sync.down.b32 %r141, %r142, %r143, %r154, %r155;
	// end inline asm
	mov.b64 	%rd172, {%r136, %r141};
	add.s32 	%r162, %r105, 8;
	setp.gt.s32 	%p30, %r162, %r154;
	selp.b64 	%rd173, 0, %rd172, %p30;
	add.s64 	%rd174, %rd173, %rd171;
	mov.b64 	{%r147, %r152}, %rd174;
	mov.b32 	%r153, 16;
	// begin inline asm
	shfl.sync.down.b32 %r146, %r147, %r153, %r154, %r155;
	// end inline asm
	// begin inline asm
	shfl.sync.down.b32 %r151, %r152, %r153, %r154, %r155;
	// end inline asm
	mov.b64 	%rd175, {%r146, %r151};
	add.s32 	%r163, %r105, 16;
	setp.gt.s32 	%p31, %r163, %r154;
	selp.b64 	%rd176, 0, %rd175, %p31;
	add.s64 	%rd280, %rd176, %rd174;
	setp.ne.s32 	%p32, %r105, 0;
	@%p32 bra 	$L__BB10_19;
	shr.u32 	%r164, %r1, 2;
	and.b32  	%r165, %r164, 248;
	mov.u32 	%r166, _ZZN3cub18CUB_300001_SM_10006detail6reduce28DeviceReduceSingleTileKernelINS2_10policy_hubIlyN4cuda3std3__44plusIlEEE10Policy1000EPlSC_iS9_llNS7_10__identityEEEvT0_T1_T2_T3_T4_T6_E12temp_storage;
	add.s32 	%r167, %r166, %r165;
	st.shared.u64 	[%r167+16], %rd280;
$L__BB10_19:
	bar.sync 	0;
	setp.ne.s32 	%p33, %r1, 0;
	@%p33 bra 	$L__BB10_37;
	setp.gt.s32 	%p34, %r34, 32;
	ld.shared.u64 	%rd177, [_ZZN3cub18CUB_300001_SM_10006detail6reduce28DeviceReduceSingleTileKernelINS2_10policy_hubIlyN4cuda3std3__44plusIlEEE10Policy1000EPlSC_iS9_llNS7_10__identityEEEvT0_T1_T2_T3_T4_T6_E12temp_storage+24];
	selp.b64 	%rd178, %rd177, 0, %p34;
	add.s64 	%rd179, %rd178, %rd280;
	setp.gt.s32 	%p35, %r34, 64;
	ld.shared.u64 	%rd180, [_ZZN3cub18CUB_300001_SM_10006detail6reduce28DeviceReduceSingleTileKernelINS2_10policy_hubIlyN4cuda3std3__44plusIlEEE10Policy1000EPlSC_iS9_llNS7_10__identityEEEvT0_T1_T2_T3_T4_T6_E12temp_storage+32];
	selp.b64 	%rd181, %rd180, 0, %p35;
	add.s64 	%rd182, %rd179, %rd181;
	setp.gt.s32 	%p36, %r34, 96;
	ld.shared.u64 	%rd183, [_ZZN3cub18CUB_300001_SM_10006detail6reduce28DeviceReduceSingleTileKernelINS2_10policy_hubIlyN4cuda3std3__44plusIlEEE10Policy1000EPlSC_iS9_llNS7_10__identityEEEvT0_T1_T2_T3_T4_T6_E12temp_storage+40];
	selp.b64 	%rd184, %rd183, 0, %p36;
	add.s64 	%rd185, %rd182, %rd184;
	setp.gt.s32 	%p37, %r34, 128;
	ld.shared.u64 	%rd186, [_ZZN3cub18CUB_300001_SM_10006detail6reduce28DeviceReduceSingleTileKernelINS2_10policy_hubIlyN4cuda3std3__44plusIlEEE10Policy1000EPlSC_iS9_llNS7_10__identityEEEvT0_T1_T2_T3_T4_T6_E12temp_storage+48];
	selp.b64 	%rd187, %rd186, 0, %p37;
	add.s64 	%rd188, %rd185, %rd187;
	setp.gt.s32 	%p38, %r34, 160;
	ld.shared.u64 	%rd189, [_ZZN3cub18CUB_300001_SM_10006detail6reduce28DeviceReduceSingleTileKernelINS2_10policy_hubIlyN4cuda3std3__44plusIlEEE10Policy1000EPlSC_iS9_llNS7_10__identityEEEvT0_T1_T2_T3_T4_T6_E12temp_storage+56];
	selp.b64 	%rd190, %rd189, 0, %p38;
	add.s64 	%rd191, %rd188, %rd190;
	setp.gt.s32 	%p39, %r34, 192;
	ld.shared.u64 	%rd192, [_ZZN3cub18CUB_300001_SM_10006detail6reduce28DeviceReduceSingleTileKernelINS2_10policy_hubIlyN4cuda3std3__44plusIlEEE10Policy1000EPlSC_iS9_llNS7_10__identityEEEvT0_T1_T2_T3_T4_T6_E12temp_storage+64];
	selp.b64 	%rd193, %rd192, 0, %p39;
	add.s64 	%rd194, %rd191, %rd193;
	setp.gt.s32 	%p40, %r34, 224;
	ld.shared.u64 	%rd195, [_ZZN3cub18CUB_300001_SM_10006detail6reduce28DeviceReduceSingleTileKernelINS2_10policy_hubIlyN4cuda3std3__44plusIlEEE10Policy1000EPlSC_iS9_llNS7_10__identityEEEvT0_T1_T2_T3_T4_T6_E12temp_storage+72];
	selp.b64 	%rd196, %rd195, 0, %p40;
	add.s64 	%rd197, %rd194, %rd196;
	setp.gt.s32 	%p41, %r34, 256;
	ld.shared.u64 	%rd198, [_ZZN3cub18CUB_300001_SM_10006detail6reduce28DeviceReduceSingleTileKernelINS2_10policy_hubIlyN4cuda3std3__44plusIlEEE10Policy1000EPlSC_iS9_llNS7_10__identityEEEvT0_T1_T2_T3_T4_T6_E12temp_storage+80];
	selp.b64 	%rd199, %rd198, 0, %p41;
	add.s64 	%rd200, %rd197, %rd199;
	setp.gt.s32 	%p42, %r34, 288;
	ld.shared.u64 	%rd201, [_ZZN3cub18CUB_300001_SM_10006detail6reduce28DeviceReduceSingleTileKernelINS2_10policy_hubIlyN4cuda3std3__44plusIlEEE10Policy1000EPlSC_iS9_llNS7_10__identityEEEvT0_T1_T2_T3_T4_T6_E12temp_storage+88];
	selp.b64 	%rd202, %rd201, 0, %p42;
	add.s64 	%rd203, %rd200, %rd202;
	setp.gt.s32 	%p43, %r34, 320;
	ld.shared.u64 	%rd204, [_ZZN3cub18CUB_300001_SM_10006detail6reduce28DeviceReduceSingleTileKernelINS2_10policy_hubIlyN4cuda3std3__44plusIlEEE10Policy1000EPlSC_iS9_llNS7_10__identityEEEvT0_T1_T2_T3_T4_T6_E12temp_storage+96];
	selp.b64 	%rd205, %rd204, 0, %p43;
	add.s64 	%rd206, %rd203, %rd205;
	setp.gt.s32 	%p44, %r34, 352;
	ld.shared.u64 	%rd207, [_ZZN3cub18CUB_300001_SM_10006detail6reduce28DeviceReduceSingleTileKernelINS2_10policy_hubIlyN4cuda3std3__44plusIlEEE10Policy1000EPlSC_iS9_llNS7_10__identityEEEvT0_T1_T2_T3_T4_T6_E12temp_storage+104];
	selp.b64 	%rd208, %rd207, 0, %p44;
	add.s64 	%rd209, %rd206, %rd208;
	setp.gt.s32 	%p45, %r34, 384;
	ld.shared.u64 	%rd210, [_ZZN3cub18CUB_300001_SM_10006detail6reduce28DeviceReduceSingleTileKernelINS2_10policy_hubIlyN4cuda3std3__44plusIlEEE10Policy1000EPlSC_iS9_llNS7_10__identityEEEvT0_T1_T2_T3_T4_T6_E12temp_storage+112];
	selp.b64 	%rd211, %rd210, 0, %p45;
	add.s64 	%rd212, %rd209, %rd211;
	setp.gt.s32 	%p46, %r34, 416;
	ld.shared.u64 	%rd213, [_ZZN3cub18CUB_300001_SM_10006detail6reduce28DeviceReduceSingleTileKernelINS2_10policy_hubIlyN4cuda3std3__44plusIlEEE10Policy1000EPlSC_iS9_llNS7_10__identityEEEvT0_T1_T2_T3_T4_T6_E12temp_storage+120];
	selp.b64 	%rd214, %rd213, 0, %p46;
	add.s64 	%rd215, %rd212, %rd214;
	setp.gt.s32 	%p47, %r34, 448;
	ld.shared.u64 	%rd216, [_ZZN3cub18CUB_300001_SM_10006detail6reduce28DeviceReduceSingleTileKernelINS2_10policy_hubIlyN4cuda3std3__44plusIlEEE10Policy1000EPlSC_iS9_llNS7_10__identityEEEvT0_T1_T2_T3_T4_T6_E12temp_storage+128];
	selp.b64 	%rd217, %rd216, 0, %p47;
	add.s64 	%rd218, %rd215, %rd217;
	setp.gt.s32 	%p48, %r34, 480;
	ld.shared.u64 	%rd219, [_ZZN3cub18CUB_300001_SM_10006detail6reduce28DeviceReduceSingleTileKernelINS2_10policy_hubIlyN4cuda3std3__44plusIlEEE10Policy1000EPlSC_iS9_llNS7_10__identityEEEvT0_T1_T2_T3_T4_T6_E12temp_storage+136];
	selp.b64 	%rd220, %rd219, 0, %p48;
	add.s64 	%rd280, %rd218, %rd220;
	bra.uni 	$L__BB10_37;
$L__BB10_21:
	mov.u32 	%r13, %tid.x;
	mul.wide.u32 	%rd52, %r13, 8;
	add.s64 	%rd39, %rd35, %rd52;
	// begin inline asm
	ld.global.nc.u64 %rd38, [%rd39];
	// end inline asm
	add.s64 	%rd41, %rd39, 4096;
	// begin inline asm
	ld.global.nc.u64 %rd40, [%rd41];
	// end inline asm
	add.s64 	%rd43, %rd39, 8192;
	// begin inline asm
	ld.global.nc.u64 %rd42, [%rd43];
	// end inline asm
	add.s64 	%rd45, %rd39, 12288;
	// begin inline asm
	ld.global.nc.u64 %rd44, [%rd45];
	// end inline asm
	add.s64 	%rd47, %rd39, 16384;
	// begin inline asm
	ld.global.nc.u64 %rd46, [%rd47];
	// end inline asm
	add.s64 	%rd49, %rd39, 20480;
	// begin inline asm
	ld.global.nc.u64 %rd48, [%rd49];
	// end inline asm
	add.s64 	%rd51, %rd39, 24576;
	// begin inline asm
	ld.global.nc.u64 %rd50, [%rd51];
	// end inline asm
	add.s64 	%rd53, %rd40, %rd38;
	add.s64 	%rd54, %rd42, %rd53;
	add.s64 	%rd55, %rd44, %rd54;
	add.s64 	%rd56, %rd46, %rd55;
	add.s64 	%rd57, %rd48, %rd56;
	add.s64 	%rd279, %rd50, %rd57;
	setp.lt.u32 	%p3, %r34, 7168;
	mov.b32 	%r231, 3584;
	@%p3 bra 	$L__BB10_25;
	add.s32 	%r14, %r34, -3584;
	mov.b32 	%r231, 3584;
$L__BB10_23:
	add.s32 	%r37, %r231, %r13;
	mul.wide.u32 	%rd72, %r37, 8;
	add.s64 	%rd59, %rd35, %rd72;
	// begin inline asm
	ld.global.nc.u64 %rd58, [%rd59];
	// end inline asm
	add.s64 	%rd61, %rd59, 4096;
	// begin inline asm
	ld.global.nc.u64 %rd60, [%rd61];
	// end inline asm
	add.s64 	%rd63, %rd59, 8192;
	// begin inline asm
	ld.global.nc.u64 %rd62, [%rd63];
	// end inline asm
	add.s64 	%rd65, %rd59, 12288;
	// begin inline asm
	ld.global.nc.u64 %rd64, [%rd65];
	// end inline asm
	add.s64 	%rd67, %rd59, 16384;
	// begin inline asm
	ld.global.nc.u64 %rd66, [%rd67];
	// end inline asm
	add.s64 	%rd69, %rd59, 20480;
	// begin inline asm
	ld.global.nc.u64 %rd68, [%rd69];
	// end inline asm
	add.s64 	%rd71, %rd59, 24576;
	// begin inline asm
	ld.global.nc.u64 %rd70, [%rd71];
	// end inline asm
	add.s64 	%rd73, %rd58, %rd279;
	add.s64 	%rd74, %rd60, %rd73;
	add.s64 	%rd75, %rd62, %rd74;
	add.s64 	%rd76, %rd64, %rd75;
	add.s64 	%rd77, %rd66, %rd76;
	add.s64 	%rd78, %rd68, %rd77;
	add.s64 	%rd279, %rd70, %rd78;
	sub.s32 	%r38, %r34, %r231;
	setp.lt.s32 	%p4, %r38, 3584;
	@%p4 bra 	$L__BB10_33;
	add.s32 	%r231, %r231, 3584;
	setp.le.s32 	%p5, %r231, %r14;
	@%p5 bra 	$L__BB10_23;
$L__BB10_25:
	setp.le.s32 	%p6, %r34, %r231;
	@%p6 bra 	$L__BB10_33;
	sub.s32 	%r18, %r34, %r231;
	setp.ge.s32 	%p7, %r13, %r18;
	@%p7 bra 	$L__BB10_33;
	not.b32 	%r39, %r13;
	add.s32 	%r40, %r34, %r39;
	sub.s32 	%r19, %r40, %r231;
	and.b32  	%r41, %r19, 1536;
	setp.eq.s32 	%p8, %r41, 1536;
	mov.u32 	%r235, %r13;
	@%p8 bra 	$L__BB10_30;
	add.s32 	%r233, %r13, %r231;
	shr.u32 	%r42, %r19, 9;
	add.s32 	%r43, %r42, 1;
	and.b32  	%r44, %r43, 3;
	neg.s32 	%r232, %r44;
	mov.u32 	%r235, %r13;
$L__BB10_29:
	.pragma "nounroll";
	mul.wide.u32 	%rd82, %r233, 8;
	add.s64 	%rd81, %rd35, %rd82;
	// begin inline asm
	ld.global.nc.u64 %rd80, [%rd81];
	// end inline asm
	add.s64 	%rd279, %rd80, %rd279;
	add.s32 	%r235, %r235, 512;
	add.s32 	%r233, %r233, 512;
	add.s32 	%r232, %r232, 1;
	setp.ne.s32 	%p9, %r232, 0;
	@%p9 bra 	$L__BB10_29;
$L__BB10_30:
	setp.lt.u32 	%p10, %r19, 1536;
	@%p10 bra 	$L__BB10_33;
	cvt.u64.u32 	%rd83, %r235;
	cvt.u64.u32 	%rd84, %r231;
	add.s64 	%rd85, %rd83, %rd84;
	shl.b64 	%rd86, %rd85, 3;
	add.s64 	%rd87, %rd86, %rd35;
	add.s64 	%rd277, %rd87, 8192;
	add.s32 	%r236, %r235, %r231;
$L__BB10_32:
	mul.wide.u32 	%rd96, %r236, 8;
	add.s64 	%rd89, %rd35, %rd96;
	// begin inline asm
	ld.global.nc.u64 %rd88, [%rd89];
	// end inline asm
	add.s64 	%rd97, %rd88, %rd279;
	add.s64 	%rd91, %rd277, -4096;
	// begin inline asm
	ld.global.nc.u64 %rd90, [%rd91];
	// end inline asm
	add.s64 	%rd98, %rd90, %rd97;
	// begin inline asm
	ld.global.nc.u64 %rd92, [%rd277];
	// end inline asm
	add.s64 	%rd99, %rd92, %rd98;
	add.s64 	%rd95, %rd277, 4096;
	// begin inline asm
	ld.global.nc.u64 %rd94, [%rd95];
	// end inline asm
	add.s64 	%rd279, %rd94, %rd99;
	add.s32 	%r235, %r235, 2048;
	add.s64 	%rd277, %rd277, 16384;
	add.s32 	%r236, %r236, 2048;
	setp.lt.s32 	%p11, %r235, %r18;
	@%p11 bra 	$L__BB10_32;
$L__BB10_33:
	// begin inline asm
	mov.u32 %r45, %laneid;
	// end inline asm
	mov.b64 	{%r47, %r52}, %rd279;
	mov.b32 	%r53, 1;
	mov.b32 	%r94, 31;
	mov.b32 	%r95, -1;
	// begin inline asm
	shfl.sync.down.b32 %r46, %r47, %r53, %r94, %r95;
	// end inline asm
	// begin inline asm
	shfl.sync.down.b32 %r51, %r52, %r53, %r94, %r95;
	// end inline asm
	mov.b64 	%rd100, {%r46, %r51};
	setp.gt.s32 	%p12, %r45, 30;
	selp.b64 	%rd101, 0, %rd100, %p12;
	add.s64 	%rd102, %rd101, %rd279;
	mov.b64 	{%r57, %r62}, %rd102;
	mov.b32 	%r63, 2;
	// begin inline asm
	shfl.sync.down.b32 %r56, %r57, %r63, %r94, %r95;
	// end inline asm
	// begin inline asm
	shfl.sync.down.b32 %r61, %r62, %r63, %r94, %r95;
	// end inline asm
	mov.b64 	%rd103, {%r56, %r61};
	setp.gt.s32 	%p13, %r45, 29;
	selp.b64 	%rd104, 0, %rd103, %p13;
	add.s64 	%rd105, %rd104, %rd102;
	mov.b64 	{%r67, %r72}, %rd105;
	mov.b32 	%r73, 4;
	// begin inline asm
	shfl.sync.down.b32 %r66, %r67, %r73, %r94, %r95;
	// end inline asm
	// begin inline asm
	shfl.sync.down.b32 %r71, %r72, %r73, %r94, %r95;
	// end inline asm
	mov.b64 	%rd106, {%r66, %r71};
	setp.gt.s32 	%p14, %r45, 27;
	selp.b64 	%rd107, 0, %rd106, %p14;
	add.s64 	%rd108, %rd107, %rd105;
	mov.b64 	{%r77, %r82}, %rd108;
	mov.b32 	%r83, 8;
	// begin inline asm
	shfl.sync.down.b32 %r76, %r77, %r83, %r94, %r95;
	// end inline asm
	// begin inline asm
	shfl.sync.down.b32 %r81, %r82, %r83, %r94, %r95;
	// end inline asm
	mov.b64 	%rd109, {%r76, %r81};
	setp.gt.s32 	%p15, %r45, 23;
	selp.b64 	%rd110, 0, %rd109, %p15;
	add.s64 	%rd111, %rd110, %rd108;
	mov.b64 	{%r87, %r92}, %rd111;
	mov.b32 	%r93, 16;
	// begin inline asm
	shfl.sync.down.b32 %r86, %r87, %r93, %r94, %r95;
	// end inline asm
	// begin inline asm
	shfl.sync.down.b32 %r91, %r92, %r93, %r94, %r95;
	// end inline asm
	mov.b64 	%rd112, {%r86, %r91};
	setp.gt.s32 	%p16, %r45, 15;
	selp.b64 	%rd113, 0, %rd112, %p16;
	add.s64 	%rd280, %rd113, %rd111;
	setp.ne.s32 	%p17, %r45, 0;
	@%p17 bra 	$L__BB10_35;
	shr.u32 	%r96, %r13, 2;
	and.b32  	%r97, %r96, 248;
	mov.u32 	%r98, _ZZN3cub18CUB_300001_SM_10006detail6reduce28DeviceReduceSingleTileKernelINS2_10policy_hubIlyN4cuda3std3__44plusIlEEE10Policy1000EPlSC_iS9_llNS7_10__identityEEEvT0_T1_T2_T3_T4_T6_E12temp_storage;
	add.s32 	%r99, %r98, %r97;
	st.shared.u64 	[%r99+16], %rd280;
$L__BB10_35:
	bar.sync 	0;
	setp.ne.s32 	%p18, %r13, 0;
	@%p18 bra 	$L__BB10_37;
	ld.shared.u64 	%rd114, [_ZZN3cub18CUB_300001_SM_10006detail6reduce28DeviceReduceSingleTileKernelINS2_10policy_hubIlyN4cuda3std3__44plusIlEEE10Policy1000EPlSC_iS9_llNS7_10__identityEEEvT0_T1_T2_T3_T4_T6_E12temp_storage+24];
	add.s64 	%rd115, %rd114, %rd280;
	ld.shared.u64 	%rd116, [_ZZN3cub18CUB_300001_SM_10006detail6reduce28DeviceReduceSingleTileKernelINS2_10policy_hubIlyN4cuda3std3__44plusIlEEE10Policy1000EPlSC_iS9_llNS7_10__identityEEEvT0_T1_T2_T3_T4_T6_E12temp_storage+32];
	add.s64 	%rd117, %rd115, %rd116;
	ld.shared.u64 	%rd118, [_ZZN3cub18CUB_300001_SM_10006detail6reduce28DeviceReduceSingleTileKernelINS2_10policy_hubIlyN4cuda3std3__44plusIlEEE10Policy1000EPlSC_iS9_llNS7_10__identityEEEvT0_T1_T2_T3_T4_T6_E12temp_storage+40];
	add.s64 	%rd119, %rd117, %rd118;
	ld.shared.u64 	%rd120, [_ZZN3cub18CUB_300001_SM_10006detail6reduce28DeviceReduceSingleTileKernelINS2_10policy_hubIlyN4cuda3std3__44plusIlEEE10Policy1000EPlSC_iS9_llNS7_10__identityEEEvT0_T1_T2_T3_T4_T6_E12temp_storage+48];
	add.s64 	%rd121, %rd119, %rd120;
	ld.shared.u64 	%rd122, [_ZZN3cub18CUB_300001_SM_10006detail6reduce28DeviceReduceSingleTileKernelINS2_10policy_hubIlyN4cuda3std3__44plusIlEEE10Policy1000EPlSC_iS9_llNS7_10__identityEEEvT0_T1_T2_T3_T4_T6_E12temp_storage+56];
	add.s64 	%rd123, %rd121, %rd122;
	ld.shared.u64 	%rd124, [_ZZN3cub18CUB_300001_SM_10006detail6reduce28DeviceReduceSingleTileKernelINS2_10policy_hubIlyN4cuda3std3__44plusIlEEE10Policy1000EPlSC_iS9_llNS7_10__identityEEEvT0_T1_T2_T3_T4_T6_E12temp_storage+64];
	add.s64 	%rd125, %rd123, %rd124;
	ld.shared.u64 	%rd126, [_ZZN3cub18CUB_300001_SM_10006detail6reduce28DeviceReduceSingleTileKernelINS2_10policy_hubIlyN4cuda3std3__44plusIlEEE10Policy1000EPlSC_iS9_llNS7_10__identityEEEvT0_T1_T2_T3_T4_T6_E12temp_storage+72];
	add.s64 	%rd127, %rd125, %rd126;
	ld.shared.u64 	%rd128, [_ZZN3cub18CUB_300001_SM_10006detail6reduce28DeviceReduceSingleTileKernelINS2_10policy_hubIlyN4cuda3std3__44plusIlEEE10Policy1000EPlSC_iS9_llNS7_10__identityEEEvT0_T1_T2_T3_T4_T6_E12temp_storage+80];
	add.s64 	%rd129, %rd127, %rd128;
	ld.shared.u64 	%rd130, [_ZZN3cub18CUB_300001_SM_10006detail6reduce28DeviceReduceSingleTileKernelINS2_10policy_hubIlyN4cuda3std3__44plusIlEEE10Policy1000EPlSC_iS9_llNS7_10__identityEEEvT0_T1_T2_T3_T4_T6_E12temp_storage+88];
	add.s64 	%rd131, %rd129, %rd130;
	ld.shared.u64 	%rd132, [_ZZN3cub18CUB_300001_SM_10006detail6reduce28DeviceReduceSingleTileKernelINS2_10policy_hubIlyN4cuda3std3__44plusIlEEE10Policy1000EPlSC_iS9_llNS7_10__identityEEEvT0_T1_T2_T3_T4_T6_E12temp_storage+96];
	add.s64 	%rd133, %rd131, %rd132;
	ld.shared.u64 	%rd134, [_ZZN3cub18CUB_300001_SM_10006detail6reduce28DeviceReduceSingleTileKernelINS2_10policy_hubIlyN4cuda3std3__44plusIlEEE10Policy1000EPlSC_iS9_llNS7_10__identityEEEvT0_T1_T2_T3_T4_T6_E12temp_storage+104];
	add.s64 	%rd135, %rd133, %rd134;
	ld.shared.u64 	%rd136, [_ZZN3cub18CUB_300001_SM_10006detail6reduce28DeviceReduceSingleTileKernelINS2_10policy_hubIlyN4cuda3std3__44plusIlEEE10Policy1000EPlSC_iS9_llNS7_10__identityEEEvT0_T1_T2_T3_T4_T6_E12temp_storage+112];
	add.s64 	%rd137, %rd135, %rd136;
	ld.shared.u64 	%rd138, [_ZZN3cub18CUB_300001_SM_10006detail6reduce28DeviceReduceSingleTileKernelINS2_10policy_hubIlyN4cuda3std3__44plusIlEEE10Policy1000EPlSC_iS9_llNS7_10__identityEEEvT0_T1_T2_T3_T4_T6_E12temp_storage+120];
	add.s64 	%rd139, %rd137, %rd138;
	ld.shared.u64 	%rd140, [_ZZN3cub18CUB_300001_SM_10006detail6reduce28DeviceReduceSingleTileKernelINS2_10policy_hubIlyN4cuda3std3__44plusIlEEE10Policy1000EPlSC_iS9_llNS7_10__identityEEEvT0_T1_T2_T3_T4_T6_E12temp_storage+128];
	add.s64 	%rd141, %rd139, %rd140;
	ld.shared.u64 	%rd142, [_ZZN3cub18CUB_300001_SM_10006detail6reduce28DeviceReduceSingleTileKernelINS2_10policy_hubIlyN4cuda3std3__44plusIlEEE10Policy1000EPlSC_iS9_llNS7_10__identityEEEvT0_T1_T2_T3_T4_T6_E12temp_storage+136];
	add.s64 	%rd280, %rd141, %rd142;
$L__BB10_37:
	mov.u32 	%r223, %tid.x;
	setp.ne.s32 	%p56, %r223, 0;
	@%p56 bra 	$L__BB10_39;
	add.s64 	%rd264, %rd280, %rd36;
	st.global.u64 	[%rd1], %rd264;
$L__BB10_39:
	ret;

}
	// .globl	_ZN3cub18CUB_300001_SM_10006detail6reduce28DeviceReduceSingleTileKernelINS2_10policy_hubIfjN4cuda3std3__44plusIfEEE10Policy1000EN6thrust24THRUST_300001_SM_1000_NS6detail15normal_iteratorINSD_10device_ptrIfEEEEPfjS9_ffNS7_10__identityEEEvT0_T1_T2_T3_T4_T6_
.visible .entry _ZN3cub18CUB_300001_SM_10006detail6reduce28DeviceReduceSingleTileKernelINS2_10policy_hubIfjN4cuda3std3__44plusIfEEE10Policy1000EN6thrust24THRUST_300001_SM_1000_NS6detail15normal_iteratorINSD_10device_ptrIfEEEEPfjS9_ffNS7_10__identityEEEvT0_T1_T2_T3_T4_T6_(
	.param .align 8 .b8 _ZN3cub18CUB_300001_SM_10006detail6reduce28DeviceReduceSingleTileKernelINS2_10policy_hubIfjN4cuda3std3__44plusIfEEE10Policy1000EN6thrust24THRUST_300001_SM_1000_NS6detail15normal_iteratorINSD_10device_ptrIfEEEEPfjS9_ffNS7_10__identityEEEvT0_T1_T2_T3_T4_T6__param_0[8],
	.param .u64 .ptr .align 1 _ZN3cub18CUB_300001_SM_10006detail6reduce28DeviceReduceSingleTileKernelINS2_10policy_hubIfjN4cuda3std3__44plusIfEEE10Policy1000EN6thrust24THRUST_300001_SM_1000_NS6detail15normal_iteratorINSD_10device_ptrIfEEEEPfjS9_ffNS7_10__identityEEEvT0_T1_T2_T3_T4_T6__param_1,
	.param .u32 _ZN3cub18CUB_300001_SM_10006detail6reduce28DeviceReduceSingleTileKernelINS2_10policy_hubIfjN4cuda3std3__44plusIfEEE10Policy1000EN6thrust24THRUST_300001_SM_1000_NS6detail15normal_iteratorINSD_10device_ptrIfEEEEPfjS9_ffNS7_10__identityEEEvT0_T1_T2_T3_T4_T6__param_2,
	.param .align 1 .b8 _ZN3cub18CUB_300001_SM_10006detail6reduce28DeviceReduceSingleTileKernelINS2_10policy_hubIfjN4cuda3std3__44plusIfEEE10Policy1000EN6thrust24THRUST_300001_SM_1000_NS6detail15normal_iteratorINSD_10device_ptrIfEEEEPfjS9_ffNS7_10__identityEEEvT0_T1_T2_T3_T4_T6__param_3[1],
	.param .f32 _ZN3cub18CUB_300001_SM_10006detail6reduce28DeviceReduceSingleTileKernelINS2_10policy_hubIfjN4cuda3std3__44plusIfEEE10Policy1000EN6thrust24THRUST_300001_SM_1000_NS6detail15normal_iteratorINSD_10device_ptrIfEEEEPfjS9_ffNS7_10__identityEEEvT0_T1_T2_T3_T4_T6__param_4,
	.param .align 1 .b8 _ZN3cub18CUB_300001_SM_10006detail6reduce28DeviceReduceSingleTileKernelINS2_10policy_hubIfjN4cuda3std3__44plusIfEEE10Policy1000EN6thrust24THRUST_300001_SM_1000_NS6detail15normal_iteratorINSD_10device_ptrIfEEEEPfjS9_ffNS7_10__identityEEEvT0_T1_T2_T3_T4_T6__param_5[1]
)
.maxntid 512
.minnctapersm 1
{
	.reg .pred 	%p<67>;
	.reg .b32 	%r<211>;
	.reg .b32 	%f<384>;
	.reg .b64 	%rd<84>;
	// demoted variable
	.shared .align 4 .b8 _ZZN3cub18CUB_300001_SM_10006detail6reduce28DeviceReduceSingleTileKernelINS2_10policy_hubIfjN4cuda3std3__44plusIfEEE10Policy1000EN6thrust24THRUST_300001_SM_1000_NS6detail15normal_iteratorINSD_10device_ptrIfEEEEPfjS9_ffNS7_10__identityEEEvT0_T1_T2_T3_T4_T6_E12temp_storage[84];
	ld.param.u64 	%rd9, [_ZN3cub18CUB_300001_SM_10006detail6reduce28DeviceReduceSingleTileKernelINS2_10policy_hubIfjN4cuda3std3__44plusIfEEE10Policy1000EN6thrust24THRUST_300001_SM_1000_NS6detail15normal_iteratorINSD_10device_ptrIfEEEEPfjS9_ffNS7_10__identityEEEvT0_T1_T2_T3_T4_T6__param_0];
	ld.param.u64 	%rd10, [_ZN3cub18CUB_300001_SM_10006detail6reduce28DeviceReduceSingleTileKernelINS2_10policy_hubIfjN4cuda3std3__44plusIfEEE10Policy1000EN6thrust24THRUST_300001_SM_1000_NS6detail15normal_iteratorINSD_10device_ptrIfEEEEPfjS9_ffNS7_10__identityEEEvT0_T1_T2_T3_T4_T6__param_1];
	ld.param.u32 	%r51, [_ZN3cub18CUB_300001_SM_10006detail6reduce28DeviceReduceSingleTileKernelINS2_10policy_hubIfjN4cuda3std3__44plusIfEEE10Policy1000EN6thrust24THRUST_300001_SM_1000_NS6detail15normal_iteratorINSD_10device_ptrIfEEEEPfjS9_ffNS7_10__identityEEEvT0_T1_T2_T3_T4_T6__param_2];
	ld.param.f32 	%f42, [_ZN3cub18CUB_300001_SM_10006detail6reduce28DeviceReduceSingleTileKernelINS2_10policy_hubIfjN4cuda3std3__44plusIfEEE10Policy1000EN6thrust24THRUST_300001_SM_1000_NS6detail15normal_iteratorINSD_10device_ptrIfEEEEPfjS9_ffNS7_10__identityEEEvT0_T1_T2_T3_T4_T6__param_4];
	cvta.to.global.u64 	%rd1, %rd10;
	setp.ne.s32 	%p1, %r51, 0;
	@%p1 bra 	$L__BB11_3;
	mov.u32 	%r193, %tid.x;
	setp.ne.s32 	%p66, %r193, 0;
	@%p66 bra 	$L__BB11_52;
	st.global.f32 	[%rd1], %f42;
	bra.uni 	$L__BB11_52;
$L__BB11_3:
	cvta.to.global.u64 	%rd2, %rd9;
	setp.gt.u32 	%p2, %r51, 8191;
	@%p2 bra 	$L__BB11_28;
	mov.u32 	%r1, %tid.x;
	setp.ge.u32 	%p24, %r1, %r51;
	mov.f32 	%f371, 0f00000000;
	mov.u32 	%r197, %r1;
	@%p24 bra 	$L__BB11_6;
	mul.wide.u32 	%rd73, %r1, 4;
	add.s64 	%rd74, %rd2, %rd73;
	ld.global.f32 	%f371, [%rd74];
	add.s32 	%r197, %r1, 512;
$L__BB11_6:
	setp.ge.u32 	%p25, %r197, %r51;
	@%p25 bra 	$L__BB11_19;
	not.b32 	%r120, %r197;
	add.s32 	%r121, %r51, %r120;
	shr.u32 	%r122, %r121, 9;
	add.s32 	%r4, %r122, 1;
	and.b32  	%r5, %r4, 15;
	setp.lt.u32 	%p26, %r121, 7680;
	@%p26 bra 	$L__BB11_10;
	and.b32  	%r123, %r4, 16777200;
	neg.s32 	%r195, %r123;
	mul.wide.u32 	%rd75, %r197, 4;
	add.s64 	%rd76, %rd75, %rd2;
	add.s64 	%rd82, %rd76, 16384;
$L__BB11_9:
	.pragma "nounroll";
	ld.global.f32 	%f205, [%rd82+-16384];
	add.f32 	%f206, %f371, %f205;
	ld.global.f32 	%f207, [%rd82+-14336];
	add.f32 	%f208, %f206, %f207;
	ld.global.f32 	%f209, [%rd82+-12288];
	add.f32 	%f210, %f208, %f209;
	ld.global.f32 	%f211, [%rd82+-10240];
	add.f32 	%f212, %f210, %f211;
	ld.global.f32 	%f213, [%rd82+-8192];
	add.f32 	%f214, %f212, %f213;
	ld.global.f32 	%f215, [%rd82+-6144];
	add.f32 	%f216, %f214, %f215;
	ld.global.f32 	%f217, [%rd82+-4096];
	add.f32 	%f218, %f216, %f217;
	ld.global.f32 	%f219, [%rd82+-2048];
	add.f32 	%f220, %f218, %f219;
	ld.global.f32 	%f221, [%rd82];
	add.f32 	%f222, %f220, %f221;
	ld.global.f32 	%f223, [%rd82+2048];
	add.f32 	%f224, %f222, %f223;
	ld.global.f32 	%f225, [%rd82+4096];
	add.f32 	%f226, %f224, %f225;
	ld.global.f32 	%f227, [%rd82+6144];
	add.f32 	%f228, %f226, %f227;
	ld.global.f32 	%f229, [%rd82+8192];
	add.f32 	%f230, %f228, %f229;
	ld.global.f32 	%f231, [%rd82+10240];
	add.f32 	%f232, %f230, %f231;
	ld.global.f32 	%f233, [%rd82+12288];
	add.f32 	%f234, %f232, %f233;
	ld.global.f32 	%f235, [%rd82+14336];
	add.f32 	%f371, %f234, %f235;
	add.s32 	%r197, %r197, 8192;
	add.s32 	%r195, %r195, 16;
	add.s64 	%rd82, %rd82, 32768;
	setp.ne.s32 	%p27, %r195, 0;
	@%p27 bra 	$L__BB11_9;
$L__BB11_10:
	setp.eq.s32 	%p28, %r5, 0;
	@%p28 bra 	$L__BB11_19;
	and.b32  	%r12, %r4, 7;
	setp.lt.u32 	%p29, %r5, 8;
	@%p29 bra 	$L__BB11_13;
	mul.wide.u32 	%rd77, %r197, 4;
	add.s64 	%rd78, %rd2, %rd77;
	ld.global.f32 	%f237, [%rd78];
	add.f32 	%f238, %f371, %f237;
	ld.global.f32 	%f239, [%rd78+2048];
	add.f32 	%f240, %f238, %f239;
	ld.global.f32 	%f241, [%rd78+4096];
	add.f32 	%f242, %f240, %f241;
	ld.global.f32 	%f243, [%rd78+6144];
	add.f32 	%f244, %f242, %f243;
	ld.global.f32 	%f245, [%rd78+8192];
	add.f32 	%f246, %f244, %f245;
	ld.global.f32 	%f247, [%rd78+10240];
	add.f32 	%f248, %f246, %f247;
	ld.global.f32 	%f249, [%rd78+12288];
	add.f32 	%f250, %f248, %f249;
	ld.global.f32 	%f251, [%rd78+14336];
	add.f32 	%f371, %f250, %f251;
	add.s32 	%r197, %r197, 4096;
$L__BB11_13:
	setp.eq.s32 	%p30, %r12, 0;
	@%p30 bra 	$L__BB11_19;
	and.b32  	%r15, %r4, 3;
	setp.lt.u32 	%p31, %r12, 4;
	@%p31 bra 	$L__BB11_16;
	mul.wide.u32 	%rd79, %r197, 4;
	add.s64 	%rd80, %rd2, %rd79;
	ld.global.f32 	%f253, [%rd80];
	add.f32 	%f254, %f371, %f253;
	ld.global.f32 	%f255, [%rd80+2048];
	add.f32 	%f256, %f254, %f255;
	ld.global.f32 	%f257, [%rd80+4096];
	add.f32 	%f258, %f256, %f257;
	ld.global.f32 	%f259, [%rd80+6144];
	add.f32 	%f371, %f258, %f259;
	add.s32 	%r197, %r197, 2048;
$L__BB11_16:
	setp.eq.s32 	%p32, %r15, 0;
	@%p32 bra 	$L__BB11_19;
	mul.wide.u32 	%rd81, %r197, 4;
	add.s64 	%rd83, %rd2, %rd81;
	neg.s32 	%r200, %r15;
$L__BB11_18:
	.pragma "nounroll";
	ld.global.f32 	%f260, [%rd83];
	add.f32 	%f371, %f371, %f260;
	add.s64 	%rd83, %rd83, 2048;
	add.s32 	%r200, %r200, 1;
	setp.ne.s32 	%p33, %r200, 0;
	@%p33 bra 	$L__BB11_18;
$L__BB11_19:
	setp.lt.u32 	%p34, %r51, 512;
	@%p34 bra 	$L__BB11_24;
	// begin inline asm
	mov.u32 %r162, %laneid;
	// end inline asm
	mov.b32 	%r164, %f371;
	mov.b32 	%r165, 1;
	mov.b32 	%r186, 31;
	mov.b32 	%r187, -1;
	// begin inline asm
	shfl.sync.down.b32 %r163, %r164, %r165, %r186, %r187;
	// end inline asm
	setp.gt.s32 	%p58, %r162, 30;
	mov.b32 	%f319, %r163;
	add.f32 	%f320, %f371, %f319;
	selp.f32 	%f321, %f371, %f320, %p58;
	mov.b32 	%r169, %f321;
	mov.b32 	%r170, 2;
	// begin inline asm
	shfl.sync.down.b32 %r168, %r169, %r170, %r186, %r187;
	// end inline asm
	setp.gt.s32 	%p59, %r162, 29;
	mov.b32 	%f322, %r168;
	add.f32 	%f323, %f321, %f322;
	selp.f32 	%f324, %f321, %f323, %p59;
	mov.b32 	%r174, %f324;
	mov.b32 	%r175, 4;
	// begin inline asm
	shfl.sync.down.b32 %r173, %r174, %r175, %r186, %r187;
	// end inline asm
	setp.gt.s32 	%p60, %r162, 27;
	mov.b32 	%f325, %r173;
	add.f32 	%f326, %f324, %f325;
	selp.f32 	%f327, %f324, %f326, %p60;
	mov.b32 	%r179, %f327;
	mov.b32 	%r180, 8;
	// begin inline asm
	shfl.sync.down.b32 %r178, %r179, %r180, %r186, %r187;
	// end inline asm
	setp.gt.s32 	%p61, %r162, 23;
	mov.b32 	%f328, %r178;
	add.f32 	%f329, %f327, %f328;
	selp.f32 	%f330, %f327, %f329, %p61;
	mov.b32 	%r184, %f330;
	mov.b32 	%r185, 16;
	// begin inline asm
	shfl.sync.down.b32 %r183, %r184, %r185, %r186, %r187;
	// end inline asm
	setp.gt.s32 	%p62, %r162, 15;
	mov.b32 	%f331, %r183;
	add.f32 	%f16, %f330, %f331;
	selp.f32 	%f383, %f330, %f16, %p62;
	setp.ne.s32 	%p63, %r162, 0;
	@%p63 bra 	$L__BB11_22;
	shr.u32 	%r188, %r1, 3;
	and.b32  	%r189, %r188, 124;
	mov.u32 	%r190, _ZZN3cub18CUB_300001_SM_10006detail6reduce28DeviceReduceSingleTileKernelINS2_10policy_hubIfjN4cuda3std3__44plusIfEEE10Policy1000EN6thrust24THRUST_300001_SM_1000_NS6detail15normal_iteratorINSD_10device_ptrIfEEEEPfjS9_ffNS7_10__identityEEEvT0_T1_T2_T3_T4_T6_E12temp_storage;
	add.s32 	%r191, %r190, %r189;
	st.shared.f32 	[%r191+16], %f16;
$L__BB11_22:
	bar.sync 	0;
	setp.ne.s32 	%p64, %r1, 0;
	@%p64 bra 	$L__BB11_50;
	ld.shared.f32 	%f332, [_ZZN3cub18CUB_300001_SM_10006detail6reduce28DeviceReduceSingleTileKernelINS2_10policy_hubIfjN4cuda3std3__44plusIfEEE10Policy1000EN6thrust24THRUST_300001_SM_1000_NS6detail15normal_iteratorINSD_10device_ptrIfEEEEPfjS9_ffNS7_10__identityEEEvT0_T1_T2_T3_T4_T6_E12temp_storage+20];
	add.f32 	%f333, %f383, %f332;
	ld.shared.f32 	%f334, [_ZZN3cub18CUB_300001_SM_10006detail6reduce28DeviceReduceSingleTileKernelINS2_10policy_hubIfjN4cuda3std3__44plusIfEEE10Policy1000EN6thrust24THRUST_300001_SM_1000_NS6detail15normal_iteratorINSD_10device_ptrIfEEEEPfjS9_ffNS7_10__identityEEEvT0_T1_T2_T3_T4_T6_E12temp_storage+24];
	add.f32 	%f335, %f333, %f334;
	ld.shared.f32 	%f336, [_ZZN3cub18CUB_300001_SM_10006detail6reduce28DeviceReduceSingleTileKernelINS2_10policy_hubIfjN4cuda3std3__44plusIfEEE10Policy1000EN6thrust24THRUST_300001_SM_1000_NS6detail15normal_iteratorINSD_10device_ptrIfEEEEPfjS9_ffNS7_10__identityEEEvT0_T1_T2_T3_T4_T6_E12temp_storage+28];
	add.f32 	%f337, %f335, %f336;
	ld.shared.f32 	%f338, [_ZZN3cub18CUB_300001_SM_10006detail6reduce28DeviceReduceSingleTileKernelINS2_10policy_hubIfjN4cuda3std3__44plusIfEEE10Policy1000EN6thrust24THRUST_300001_SM_1000_NS6detail15normal_iteratorINSD_10device_ptrIfEEEEPfjS9_ffNS7_10__identityEEEvT0_T1_T2_T3_T4_T6_E12temp_storage+32];
	add.f32 	%f339, %f337, %f338;
	ld.shared.f32 	%f340, [_ZZN3cub18CUB_300001_SM_10006detail6reduce28DeviceReduceSingleTileKernelINS2_10policy_hubIfjN4cuda3std3__44plusIfEEE10Policy1000EN6thrust24THRUST_300001_SM_1000_NS6detail15normal_iteratorINSD_10device_ptrIfEEEEPfjS9_ffNS7_10__identityEEEvT0_T1_T2_T3_T4_T6_E12temp_storage+36];
	add.f32 	%f341, %f339, %f340;
	ld.shared.f32 	%f342, [_ZZN3cub18CUB_300001_SM_10006detail6reduce28DeviceReduceSingleTileKernelINS2_10policy_hubIfjN4cuda3std3__44plusIfEEE10Policy1000EN6thrust24THRUST_300001_SM_1000_NS6detail15normal_iteratorINSD_10device_ptrIfEEEEPfjS9_ffNS7_10__identityEEEvT0_T1_T2_T3_T4_T6_E12temp_storage+40];
	add.f32 	%f343, %f341, %f342;
	ld.shared.f32 	%f344, [_ZZN3cub18CUB_300001_SM_10006detail6reduce28DeviceReduceSingleTileKernelINS2_10policy_hubIfjN4cuda3std3__44plusIfEEE10Policy1000EN6thrust24THRUST_300001_SM_1000_NS6detail15normal_iteratorINSD_10device_ptrIfEEEEPfjS9_ffNS7_10__identityEEEvT0_T1_T2_T3_T4_T6_E12temp_storage+44];
	add.f32 	%f345, %f343, %f344;
	ld.shared.f32 	%f346, [_ZZN3cub18CUB_300001_SM_10006detail6reduce28DeviceReduceSingleTileKernelINS2_10policy_hubIfjN4cuda3std3__44plusIfEEE10Policy1000EN6thrust24THRUST_300001_SM_1000_NS6detail15normal_iteratorINSD_10device_ptrIfEEEEPfjS9_ffNS7_10__identityEEEvT0_T1_T2_T3_T4_T6_E12temp_storage+48];
	add.f32 	%f347, %f345, %f346;
	ld.shared.f32 	%f348, [_ZZN3cub18CUB_300001_SM_10006detail6reduce28DeviceReduceSingleTileKernelINS2_10policy_hubIfjN4cuda3std3__44plusIfEEE10Policy1000EN6thrust24THRUST_300001_SM_1000_NS6detail15normal_iteratorINSD_10device_ptrIfEEEEPfjS9_ffNS7_10__identityEEEvT0_T1_T2_T3_T4_T6_E12temp_storage+52];
	add.f32 	%f349, %f347, %f348;
	ld.shared.f32 	%f350, [_ZZN3cub18CUB_300001_SM_10006detail6reduce28DeviceReduceSingleTileKernelINS2_10policy_hubIfjN4cuda3std3__44plusIfEEE10Policy1000EN6thrust24THRUST_300001_SM_1000_NS6detail15normal_iteratorINSD_10device_ptrIfEEEEPfjS9_ffNS7_10__identityEEEvT0_T1_T2_T3_T4_T6_E12temp_storage+56];
	add.f32 	%f351, %f349, %f350;
	ld.shared.f32 	%f352, [_ZZN3cub18CUB_300001_SM_10006detail6reduce28DeviceReduceSingleTileKernelINS2_10policy_hubIfjN4cuda3std3__44plusIfEEE10Policy1000EN6thrust24THRUST_300001_SM_1000_NS6detail15normal_iteratorINSD_10device_ptrIfEEEEPfjS9_ffNS7_10__identityEEEvT0_T1_T2_T3_T4_T6_E12temp_storage+60];
	add.f32 	%f353, %f351, %f352;
	ld.shared.f32 	%f354, [_ZZN3cub18CUB_300001_SM_10006detail6reduce28DeviceReduceSingleTileKernelINS2_10policy_hubIfjN4cuda3std3__44plusIfEEE10Policy1000EN6thrust24THRUST_300001_SM_1000_NS6detail15normal_iteratorINSD_10device_ptrIfEEEEPfjS9_ffNS7_10__identityEEEvT0_T1_T2_T3_T4_T6_E12temp_storage+64];
	add.f32 	%f355, %f353, %f354;
	ld.shared.f32 	%f356, [_ZZN3cub18CUB_300001_SM_10006detail6reduce28DeviceReduceSingleTileKernelINS2_10policy_hubIfjN4cuda3std3__44plusIfEEE10Policy1000EN6thrust24THRUST_300001_SM_1000_NS6detail15normal_iteratorINSD_10device_ptrIfEEEEPfjS9_ffNS7_10__identityEEEvT0_T1_T2_T3_T4_T6_E12temp_storage+68];
	add.f32 	%f357, %f355, %f356;
	ld.shared.f32 	%f358, [_ZZN3cub18CUB_300001_SM_10006detail6reduce28DeviceReduceSingleTileKernelINS2_10policy_hubIfjN4cuda3std3__44plusIfEEE10Policy1000EN6thrust24THRUST_300001_SM_1000_NS6detail15normal_iteratorINSD_10device_ptrIfEEEEPfjS9_ffNS7_10__identityEEEvT0_T1_T2_T3_T4_T6_E12temp_storage+72];
	add.f32 	%f359, %f357, %f358;
	ld.shared.f32 	%f360, [_ZZN3cub18CUB_300001_SM_10006detail6reduce28DeviceReduceSingleTileKernelINS2_10policy_hubIfjN4cuda3std3__44plusIfEEE10Policy1000EN6thrust24THRUST_300001_SM_1000_NS6detail15normal_iteratorINSD_10device_ptrIfEEEEPfjS9_ffNS7_10__identityEEEvT0_T1_T2_T3_T4_T6_E12temp_storage+76];
	add.f32 	%f383, %f359, %f360;
	bra.uni 	$L__BB11_50;
$L__BB11_24:
	// begin inline asm
	mov.u32 %r124, %laneid;
	// end inline asm
	and.b32  	%r150, %r1, 992;
	add.s32 	%r151, %r150, 32;
	setp.gt.u32 	%p35, %r151, %r51;
	not.b32 	%r152, %r150;
	add.s32 	%r153, %r51, %r152;
	selp.b32 	%r148, %r153, 31, %p35;
	mov.b32 	%r126, %f371;
	mov.b32 	%r127, 1;
	mov.b32 	%r149, -1;
	// begin inline asm
	shfl.sync.down.b32 %r125, %r126, %r127, %r148, %r149;
	// end inline asm
	setp.lt.s32 	%p36, %r124, %r148;
	mov.b32 	%f261, %r125;
	add.f32 	%f262, %f371, %f261;
	selp.f32 	%f263, %f262, %f371, %p36;
	mov.b32 	%r131, %f263;
	mov.b32 	%r132, 2;
	// begin inline asm
	shfl.sync.down.b32 %r130, %r131, %r132, %r148, %r149;
	// end inline asm
	add.s32 	%r154, %r124, 2;
	setp.gt.s32 	%p37, %r154, %r148;
	mov.b32 	%f264, %r130;
	add.f32 	%f265, %f263, %f264;
	selp.f32 	%f266, %f263, %f265, %p37;
	mov.b32 	%r136, %f266;
	mov.b32 	%r137, 4;
	// begin inline asm
	shfl.sync.down.b32 %r135, %r136, %r137, %r148, %r149;
	// end inline asm
	add.s32 	%r155, %r124, 4;
	setp.gt.s32 	%p38, %r155, %r148;
	mov.b32 	%f267, %r135;
	add.f32 	%f268, %f266, %f267;
	selp.f32 	%f269, %f266, %f268, %p38;
	mov.b32 	%r141, %f269;
	mov.b32 	%r142, 8;
	// begin inline asm
	shfl.sync.down.b32 %r140, %r141, %r142, %r148, %r149;
	// end inline asm
	add.s32 	%r156, %r124, 8;
	setp.gt.s32 	%p39, %r156, %r148;
	mov.b32 	%f270, %r140;
	add.f32 	%f271, %f269, %f270;
	selp.f32 	%f272, %f269, %f271, %p39;
	mov.b32 	%r146, %f272;
	mov.b32 	%r147, 16;
	// begin inline asm
	shfl.sync.down.b32 %r145, %r146, %r147, %r148, %r149;
	// end inline asm
	add.s32 	%r157, %r124, 16;
	setp.gt.s32 	%p40, %r157, %r148;
	mov.b32 	%f273, %r145;
	add.f32 	%f274, %f272, %f273;
	selp.f32 	%f383, %f272, %f274, %p40;
	setp.ne.s32 	%p41, %r124, 0;
	@%p41 bra 	$L__BB11_26;
	shr.u32 	%r158, %r1, 3;
	and.b32  	%r159, %r158, 124;
	mov.u32 	%r160, _ZZN3cub18CUB_300001_SM_10006detail6reduce28DeviceReduceSingleTileKernelINS2_10policy_hubIfjN4cuda3std3__44plusIfEEE10Policy1000EN6thrust24THRUST_300001_SM_1000_NS6detail15normal_iteratorINSD_10device_ptrIfEEEEPfjS9_ffNS7_10__identityEEEvT0_T1_T2_T3_T4_T6_E12temp_storage;
	add.s32 	%r161, %r160, %r159;
	st.shared.f32 	[%r161+16], %f383;
$L__BB11_26:
	bar.sync 	0;
	setp.ne.s32 	%p42, %r1, 0;
	@%p42 bra 	$L__BB11_50;
	setp.gt.u32 	%p43, %r51, 32;
	ld.shared.f32 	%f275, [_ZZN3cub18CUB_300001_SM_10006detail6reduce28DeviceReduceSingleTileKernelINS2_10policy_hubIfjN4cuda3std3__44plusIfEEE10Policy1000EN6thrust24THRUST_300001_SM_1000_NS6detail15normal_iteratorINSD_10device_ptrIfEEEEPfjS9_ffNS7_10__identityEEEvT0_T1_T2_T3_T4_T6_E12temp_storage+20];
	add.f32 	%f276, %f383, %f275;
	selp.f32 	%f277, %f276, %f383, %p43;
	setp.gt.u32 	%p44, %r51, 64;
	ld.shared.f32 	%f278, [_ZZN3cub18CUB_300001_SM_10006detail6reduce28DeviceReduceSingleTileKernelINS2_10policy_hubIfjN4cuda3std3__44plusIfEEE10Policy1000EN6thrust24THRUST_300001_SM_1000_NS6detail15normal_iteratorINSD_10device_ptrIfEEEEPfjS9_ffNS7_10__identityEEEvT0_T1_T2_T3_T4_T6_E12temp_storage+24];
	add.f32 	%f279, %f278, %f277;
	selp.f32 	%f280, %f279, %f277, %p44;
	setp.gt.u32 	%p45, %r51, 96;
	ld.shared.f32 	%f281, [_ZZN3cub18CUB_300001_SM_10006detail6reduce28DeviceReduceSingleTileKernelINS2_10policy_hubIfjN4cuda3std3__44plusIfEEE10Policy1000EN6thrust24THRUST_300001_SM_1000_NS6detail15normal_iteratorINSD_10device_ptrIfEEEEPfjS9_ffNS7_10__identityEEEvT0_T1_T2_T3_T4_T6_E12temp_storage+28];
	add.f32 	%f282, %f281, %f280;
	selp.f32 	%f283, %f282, %f280, %p45;
	setp.gt.u32 	%p46, %r51, 128;
	ld.shared.f32 	%f284, [_ZZN3cub18CUB_300001_SM_10006detail6reduce28DeviceReduceSingleTileKernelINS2_10policy_hubIfjN4cuda3std3__44plusIfEEE10Policy1000EN6thrust24THRUST_300001_SM_1000_NS6detail15normal_iteratorINSD_10device_ptrIfEEEEPfjS9_ffNS7_10__identityEEEvT0_T1_T2_T3_T4_T6_E12temp_storage+32];
	add.f32 	%f285, %f284, %f283;
	selp.f32 	%f286, %f285, %f283, %p46;
	setp.gt.u32 	%p47, %r51, 160;
	ld.shared.f32 	%f287, [_ZZN3cub18CUB_300001_SM_10006detail6reduce28DeviceReduceSingleTileKernelINS2_10policy_hubIfjN4cuda3std3__44plusIfEEE10Policy1000EN6thrust24THRUST_300001_SM_1000_NS6detail15normal_iteratorINSD_10device_ptrIfEEEEPfjS9_ffNS7_10__identityEEEvT0_T1_T2_T3_T4_T6_E12temp_storage+36];
	add.f32 	%f288, %f287, %f286;
	selp.f32 	%f289, %f288, %f286, %p47;
	setp.gt.u32 	%p48, %r51, 192;
	ld.shared.f32 	%f290, [_ZZN3cub18CUB_300001_SM_10006detail6reduce28DeviceReduceSingleTileKernelINS2_10policy_hubIfjN4cuda3std3__44plusIfEEE10Policy1000EN6thrust24THRUST_300001_SM_1000_NS6detail15normal_iteratorINSD_10device_ptrIfEEEEPfjS9_ffNS7_10__identityEEEvT0_T1_T2_T3_T4_T6_E12temp_storage+40];
	add.f32 	%f291, %f290, %f289;
	selp.f32 	%f292, %f291, %f289, %p48;
	setp.gt.u32 	%p49, %r51, 224;
	ld.shared.f32 	%f293, [_ZZN3cub18CUB_300001_SM_10006detail6reduce28DeviceReduceSingleTileKernelINS2_10policy_hubIfjN4cuda3std3__44plusIfEEE10Policy1000EN6thrust24THRUST_300001_SM_1000_NS6detail15normal_iteratorINSD_10device_ptrIfEEEEPfjS9_ffNS7_10__identityEEEvT0_T1_T2_T3_T4_T6_E12temp_storage+44];
	add.f32 	%f294, %f293, %f292;
	selp.f32 	%f295, %f294, %f292, %p49;
	setp.gt.u32 	%p50, %r51, 256;
	ld.shared.f32 	%f296, [_ZZN3cub18CUB_300001_SM_10006detail6reduce28DeviceReduceSingleTileKernelINS2_10policy_hubIfjN4cuda3std3__44plusIfEEE10Policy1000EN6thrust24THRUST_300001_SM_1000_NS6detail15normal_iteratorINSD_10device_ptrIfEEEEPfjS9_ffNS7_10__identityEEEvT0_T1_T2_T3_T4_T6_E12temp_storage+48];
	add.f32 	%f297, %f296, %f295;
	selp.f32 	%f298, %f297, %f295, %p50;
	setp.gt.u32 	%p51, %r51, 288;
	ld.shared.f32 	%f299, [_ZZN3cub18CUB_300001_SM_10006detail6reduce28DeviceReduceSingleTileKernelINS2_10policy_hubIfjN4cuda3std3__44plusIfEEE10Policy1000EN6thrust24THRUST_300001_SM_1000_NS6detail15normal_iteratorINSD_10device_ptrIfEEEEPfjS9_ffNS7_10__identityEEEvT0_T1_T2_T3_T4_T6_E12temp_storage+52];
	add.f32 	%f300, %f299, %f298;
	selp.f32 	%f301, %f300, %f298, %p51;
	setp.gt.u32 	%p52, %r51, 320;
	ld.shared.f32 	%f302, [_ZZN3cub18CUB_300001_SM_10006detail6reduce28DeviceReduceSingleTileKernelINS2_10policy_hubIfjN4cuda3std3__44plusIfEEE10Policy1000EN6thrust24THRUST_300001_SM_1000_NS6detail15normal_iteratorINSD_10device_ptrIfEEEEPfjS9_ffNS7_10__identityEEEvT0_T1_T2_T3_T4_T6_E12temp_storage+56];
	add.f32 	%f303, %f302, %f301;
	selp.f32 	%f304, %f303, %f301, %p52;
	setp.gt.u32 	%p53, %r51, 352;
	ld.shared.f32 	%f305, [_ZZN3cub18CUB_300001_SM_10006detail6reduce28DeviceReduceSingleTileKernelINS2_10policy_hubIfjN4cuda3std3__44plusIfEEE10Policy1000EN6thrust24THRUST_300001_SM_1000_NS6detail15normal_iteratorINSD_10device_ptrIfEEEEPfjS9_ffNS7_10__identityEEEvT0_T1_T2_T3_T4_T6_E12temp_storage+60];
	add.f32 	%f306, %f305, %f304;
	selp.f32 	%f307, %f306, %f304, %p53;
	setp.gt.u32 	%p54, %r51, 384;
	ld.shared.f32 	%f308, [_ZZN3cub18CUB_300001_SM_10006detail6reduce28DeviceReduceSingleTileKernelINS2_10policy_hubIfjN4cuda3std3__44plusIfEEE10Policy1000EN6thrust24THRUST_300001_SM_1000_NS6detail15normal_iteratorINSD_10device_ptrIfEEEEPfjS9_ffNS7_10__identityEEEvT0_T1_T2_T3_T4_T6_E12temp_storage+64];
	add.f32 	%f309, %f308, %f307;
	selp.f32 	%f310, %f309, %f307, %p54;
	setp.gt.u32 	%p55, %r51, 416;
	ld.shared.f32 	%f311, [_ZZN3cub18CUB_300001_SM_10006detail6reduce28DeviceReduceSingleTileKernelINS2_10policy_hubIfjN4cuda3std3__44plusIfEEE10Policy1000EN6thrust24THRUST_300001_SM_1000_NS6detail15normal_iteratorINSD_10device_ptrIfEEEEPfjS9_ffNS7_10__identityEEEvT0_T1_T2_T3_T4_T6_E12temp_storage+68];
	add.f32 	%f312, %f311, %f310;
	selp.f32 	%f313, %f312, %f310, %p55;
	setp.gt.u32 	%p56, %r51, 448;
	ld.shared.f32 	%f314, [_ZZN3cub18CUB_300001_SM_10006detail6reduce28DeviceReduceSingleTileKernelINS2_10policy_hubIfjN4cuda3std3__44plusIfEEE10Policy1000EN6thrust24THRUST_300001_SM_1000_NS6detail15normal_iteratorINSD_10device_ptrIfEEEEPfjS9_ffNS7_10__identityEEEvT0_T1_T2_T3_T4_T6_E12temp_storage+72];
	add.f32 	%f315, %f314, %f313;
	selp.f32 	%f316, %f315, %f313, %p56;
	setp.gt.u32 	%p57, %r51, 480;
	ld.shared.f32 	%f317, [_ZZN3cub18CUB_300001_SM_10006detail6reduce28DeviceReduceSingleTileKernelINS2_10policy_hubIfjN4cuda3std3__44plusIfEEE10Policy1000EN6thrust24THRUST_300001_SM_1000_NS6detail15normal_iteratorINSD_10device_ptrIfEEEEPfjS9_ffNS7_10__identityEEEvT0_T1_T2_T3_T4_T6_E12temp_storage+76];
	add.f32 	%f318, %f317, %f316;
	selp.f32 	%f383, %f318, %f316, %p57;
	bra.uni 	$L__BB11_50;
$L__BB11_28:
	mov.u32 	%r21, %tid.x;
	mul.wide.u32 	%rd11, %r21, 4;
	add.s64 	%rd12, %rd2, %rd11;
	ld.global.f32 	%f43, [%rd12];
	ld.global.f32 	%f44, [%rd12+2048];
	ld.global.f32 	%f45, [%rd12+4096];
	ld.global.f32 	%f46, [%rd12+6144];
	ld.global.f32 	%f47, [%rd12+8192];
	ld.global.f32 	%f48, [%rd12+10240];
	ld.global.f32 	%f49, [%rd12+12288];
	ld.global.f32 	%f50, [%rd12+14336];
	ld.global.f32 	%f51, [%rd12+16384];
	ld.global.f32 	%f52, [%rd12+18432];
	ld.global.f32 	%f53, [%rd12+20480];
	ld.global.f32 	%f54, [%rd12+22528];
	ld.global.f32 	%f55, [%rd12+24576];
	ld.global.f32 	%f56, [%rd12+26624];
	ld.global.f32 	%f57, [%rd12+28672];
	ld.global.f32 	%f58, [%rd12+30720];
	add.f32 	%f59, %f43, %f44;
	add.f32 	%f60, %f45, %f46;
	add.f32 	%f61, %f47, %f48;
	add.f32 	%f62, %f49, %f50;
	add.f32 	%f63, %f51, %f52;
	add.f32 	%f64, %f53, %f54;
	add.f32 	%f65, %f55, %f56;
	add.f32 	%f66, %f57, %f58;
	add.f32 	%f67, %f59, %f60;
	add.f32 	%f68, %f61, %f62;
	add.f32 	%f69, %f63, %f64;
	add.f32 	%f70, %f65, %f66;
	add.f32 	%f71, %f67, %f68;
	add.f32 	%f72, %f69, %f70;
	add.f32 	%f382, %f71, %f72;
	add.s32 	%r22, %r51, -8192;
	setp.lt.u32 	%p3, %r22, 8192;
	mov.b32 	%r202, 8192;
	@%p3 bra 	$L__BB11_32;
	mov.b32 	%r202, 8192;
$L__BB11_30:
	add.s32 	%r54, %r21, %r202;
	mul.wide.u32 	%rd13, %r54, 4;
	add.s64 	%rd14, %rd2, %rd13;
	ld.global.f32 	%f73, [%rd14];
	ld.global.f32 	%f74, [%rd14+2048];
	ld.global.f32 	%f75, [%rd14+4096];
	ld.global.f32 	%f76, [%rd14+6144];
	ld.global.f32 	%f77, [%rd14+8192];
	ld.global.f32 	%f78, [%rd14+10240];
	ld.global.f32 	%f79, [%rd14+12288];
	ld.global.f32 	%f80, [%rd14+14336];
	ld.global.f32 	%f81, [%rd14+16384];
	ld.global.f32 	%f82, [%rd14+18432];
	ld.global.f32 	%f83, [%rd14+20480];
	ld.global.f32 	%f84, [%rd14+22528];
	ld.global.f32 	%f85, [%rd14+24576];
	ld.global.f32 	%f86, [%rd14+26624];
	ld.global.f32 	%f87, [%rd14+28672];
	ld.global.f32 	%f88, [%rd14+30720];
	add.f32 	%f89, %f382, %f73;
	add.f32 	%f90, %f74, %f75;
	add.f32 	%f91, %f76, %f77;
	add.f32 	%f92, %f78, %f79;
	add.f32 	%f93, %f80, %f81;
	add.f32 	%f94, %f82, %f83;
	add.f32 	%f95, %f84, %f85;
	add.f32 	%f96, %f86, %f87;
	add.f32 	%f97, %f89, %f90;
	add.f32 	%f98, %f91, %f92;
	add.f32 	%f99, %f93, %f94;
	add.f32 	%f100, %f95, %f96;
	add.f32 	%f101, %f97, %f98;
	add.f32 	%f102, %f99, %f100;
	add.f32 	%f103, %f101, %f102;
	add.f32 	%f382, %f103, %f88;
	sub.s32 	%r55, %r51, %r202;
	setp.lt.u32 	%p4, %r55, 8192;
	@%p4 bra 	$L__BB11_46;
	add.s32 	%r202, %r202, 8192;
	setp.le.u32 	%p5, %r202, %r22;
	@%p5 bra 	$L__BB11_30;
$L__BB11_32:
	setp.le.u32 	%p6, %r51, %r202;
	sub.s32 	%r56, %r51, %r202;
	setp.ge.s32 	%p7, %r21, %r56;
	or.pred  	%p8, %p6, %p7;
	@%p8 bra 	$L__BB11_46;
	not.b32 	%r58, %r21;
	add.s32 	%r59, %r51, %r58;
	sub.s32 	%r60, %r59, %r202;
	shr.u32 	%r61, %r60, 9;
	add.s32 	%r26, %r61, 1;
	and.b32  	%r27, %r26, 15;
	setp.lt.u32 	%p9, %r60, 7680;
	mov.u32 	%r207, %r21;
	@%p9 bra 	$L__BB11_37;
	or.b32  	%r205, %r21, 4096;
	add.s32 	%r204, %r21, %r202;
	and.b32  	%r62, %r26, 16777200;
	neg.s32 	%r203, %r62;
$L__BB11_35:
	.pragma "nounroll";
	mul.wide.u32 	%rd15, %r204, 4;
	add.s64 	%rd16, %rd2, %rd15;
	ld.global.f32 	%f105, [%rd16];
	add.f32 	%f106, %f382, %f105;
	add.s32 	%r63, %r204, 512;
	mul.wide.u32 	%rd17, %r63, 4;
	add.s64 	%rd18, %rd2, %rd17;
	ld.global.f32 	%f107, [%rd18];
	add.f32 	%f108, %f106, %f107;
	add.s32 	%r64, %r204, 1024;
	mul.wide.u32 	%rd19, %r64, 4;
	add.s64 	%rd20, %rd2, %rd19;
	ld.global.f32 	%f109, [%rd20];
	add.f32 	%f110, %f108, %f109;
	add.s32 	%r65, %r204, 1536;
	mul.wide.u32 	%rd21, %r65, 4;
	add.s64 	%rd22, %rd2, %rd21;
	ld.global.f32 	%f111, [%rd22];
	add.f32 	%f112, %f110, %f111;
	add.s32 	%r66, %r204, 2048;
	mul.wide.u32 	%rd23, %r66, 4;
	add.s64 	%rd24, %rd2, %rd23;
	ld.global.f32 	%f113, [%rd24];
	add.f32 	%f114, %f112, %f113;
	add.s32 	%r67, %r204, 2560;
	mul.wide.u32 	%rd25, %r67, 4;
	add.s64 	%rd26, %rd2, %rd25;
	ld.global.f32 	%f115, [%rd26];
	add.f32 	%f116, %f114, %f115;
	add.s32 	%r68, %r204, 3072;
	mul.wide.u32 	%rd27, %r68, 4;
	add.s64 	%rd28, %rd2, %rd27;
	ld.global.f32 	%f117, [%rd28];
	add.f32 	%f118, %f116, %f117;
	add.s32 	%r69, %r204, 3584;
	mul.wide.u32 	%rd29, %r69, 4;
	add.s64 	%rd30, %rd2, %rd29;
	ld.global.f32 	%f119, [%rd30];
	add.f32 	%f120, %f118, %f119;
	add.s32 	%r70, %r204, 4096;
	mul.wide.u32 	%rd31, %r70, 4;
	add.s64 	%rd32, %rd2, %rd31;
	ld.global.f32 	%f121, [%rd32];
	add.f32 	%f122, %f120, %f121;
	add.s32 	%r71, %r204, 4608;
	mul.wide.u32 	%rd33, %r71, 4;
	add.s64 	%rd34, %rd2, %rd33;
	ld.global.f32 	%f123, [%rd34];
	add.f32 	%f124, %f122, %f123;
	add.s32 	%r72, %r204, 5120;
	mul.wide.u32 	%rd35, %r72, 4;
	add.s64 	%rd36, %rd2, %rd35;
	ld.global.f32 	%f125, [%rd36];
	add.f32 	%f126, %f124, %f125;
	add.s32 	%r73, %r204, 5632;
	mul.wide.u32 	%rd37, %r73, 4;
	add.s64 	%rd38, %rd2, %rd37;
	ld.global.f32 	%f127, [%rd38];
	add.f32 	%f128, %f126, %f127;
	add.s32 	%r74, %r204, 6144;
	mul.wide.u32 	%rd39, %r74, 4;
	add.s64 	%rd40, %rd2, %rd39;
	ld.global.f32 	%f129, [%rd40];
	add.f32 	%f130, %f128, %f129;
	add.s32 	%r75, %r204, 6656;
	mul.wide.u32 	%rd41, %r75, 4;
	add.s64 	%rd42, %rd2, %rd41;
	ld.global.f32 	%f131, [%rd42];
	add.f32 	%f132, %f130, %f131;
	add.s32 	%r76, %r204, 7168;
	mul.wide.u32 	%rd43, %r76, 4;
	add.s64 	%rd44, %rd2, %rd43;
	ld.global.f32 	%f133, [%rd44];
	add.f32 	%f134, %f132, %f133;
	add.s32 	%r77, %r204, 7680;
	mul.wide.u32 	%rd45, %r77, 4;
	add.s64 	%rd46, %rd2, %rd45;
	ld.global.f32 	%f135, [%rd46];
	add.f32 	%f382, %f134, %f135;
	add.s32 	%r205, %r205, 8192;
	add.s32 	%r204, %r204, 8192;
	add.s32 	%r203, %r203, 16;
	setp.ne.s32 	%p10, %r203, 0;
	@%p10 bra 	$L__BB11_35;
	add.s32 	%r207, %r205, -4096;
$L__BB11_37:
	setp.eq.s32 	%p11, %r27, 0;
	@%p11 bra 	$L__BB11_46;
	and.b32  	%r39, %r26, 7;
	setp.lt.u32 	%p12, %r27, 8;
	@%p12 bra 	$L__BB11_40;
	add.s32 	%r78, %r207, %r202;
	mul.wide.u32 	%rd47, %r78, 4;
	add.s64 	%rd48, %rd2, %rd47;
	ld.global.f32 	%f137, [%rd48];
	add.f32 	%f138, %f382, %f137;
	add.s32 	%r79, %r78, 512;
	mul.wide.u32 	%rd49, %r79, 4;
	add.s64 	%rd50, %rd2, %rd49;
	ld.global.f32 	%f139, [%rd50];
	add.f32 	%f140, %f138, %f139;
	add.s32 	%r80, %r78, 1024;
	mul.wide.u32 	%rd51, %r80, 4;
	add.s64 	%rd52, %rd2, %rd51;
	ld.global.f32 	%f141, [%rd52];
	add.f32 	%f142, %f140, %f141;
	add.s32 	%r81, %r78, 1536;
	mul.wide.u32 	%rd53, %r81, 4;
	add.s64 	%rd54, %rd2, %rd53;
	ld.global.f32 	%f143, [%rd54];
	add.f32 	%f144, %f142, %f143;
	add.s32 	%r82, %r78, 2048;
	mul.wide.u32 	%rd55, %r82, 4;
	add.s64 	%rd56, %rd2, %rd55;
	ld.global.f32 	%f145, [%rd56];
	add.f32 	%f146, %f144, %f145;
	add.s32 	%r83, %r78, 2560;
	mul.wide.u32 	%rd57, %r83, 4;
	add.s64 	%rd58, %rd2, %rd57;
	ld.global.f32 	%f147, [%rd58];
	add.f32 	%f148, %f146, %f147;
	add.s32 	%r84, %r78, 3072;
	mul.wide.u32 	%rd59, %r84, 4;
	add.s64 	%rd60, %rd2, %rd59;
	ld.global.f32 	%f149, [%rd60];
	add.f32 	%f150, %f148, %f149;
	add.s32 	%r85, %r78, 3584;
	mul.wide.u32 	%rd61, %r85, 4;
	add.s64 	%rd62, %rd2, %rd61;
	ld.global.f32 	%f151, [%rd62];
	add.f32 	%f382, %f150, %f151;
	add.s32 	%r207, %r207, 4096;
$L__BB11_40:
	setp.eq.s32 	%p13, %r39, 0;
	@%p13 bra 	$L__BB11_46;
	and.b32  	%r42, %r26, 3;
	setp.lt.u32 	%p14, %r39, 4;
	@%p14 bra 	$L__BB11_43;
	add.s32 	%r86, %r207, %r202;
	mul.wide.u32 	%rd63, %r86, 4;
	add.s64 	%rd64, %rd2, %rd63;
	ld.global.f32 	%f153, [%rd64];
	add.f32 	%f154, %f382, %f153;
	add.s32 	%r87, %r86, 512;
	mul.wide.u32 	%rd65, %r87, 4;
	add.s64 	%rd66, %rd2, %rd65;
	ld.global.f32 	%f155, [%rd66];
	add.f32 	%f156, %f154, %f155;
	add.s32 	%r88, %r86, 1024;
	mul.wide.u32 	%rd67, %r88, 4;
	add.s64 	%rd68, %rd2, %rd67;
	ld.global.f32 	%f157, [%rd68];
	add.f32 	%f158, %f156, %f157;
	add.s32 	%r89, %r86, 1536;
	mul.wide.u32 	%rd69, %r89, 4;
	add.s64 	%rd70, %rd2, %rd69;
	ld.global.f32 	%f159, [%rd70];
	add.f32 	%f382, %f158, %f159;
	add.s32 	%r207, %r207, 2048;
$L__BB11_43:
	setp.eq.s32 	%p15, %r42, 0;
	@%p15 bra 	$L__BB11_46;
	add.s32 	%r210, %r207, %r202;
	neg.s32 	%r209, %r42;
$L__BB11_45:
	.pragma "nounroll";
	mul.wide.u32 	%rd71, %r210, 4;
	add.s64 	%rd72, %rd2, %rd71;
	ld.global.f32 	%f160, [%rd72];
	add.f32 	%f382, %f382, %f160;
	add.s32 	%r210, %r210, 512;
	add.s32 	%r209, %r209, 1;
	setp.ne.s32 	%p16, %r209, 0;
	@%p16 bra 	$L__BB11_45;
$L__BB11_46:
	// begin inline asm
	mov.u32 %r90, %laneid;
	// end inline asm
	mov.b32 	%r92, %f382;
	mov.b32 	%r93, 1;
	mov.b32 	%r114, 31;
	mov.b32 	%r115, -1;
	// begin inline asm
	shfl.sync.down.b32 %r91, %r92, %r93, %r114, %r115;
	// end inline asm
	setp.gt.s32 	%p17, %r90, 30;
	mov.b32 	%f161, %r91;
	add.f32 	%f162, %f382, %f161;
	selp.f32 	%f163, %f382, %f162, %p17;
	mov.b32 	%r97, %f163;
	mov.b32 	%r98, 2;
	// begin inline asm
	shfl.sync.down.b32 %r96, %r97, %r98, %r114, %r115;
	// end inline asm
	setp.gt.s32 	%p18, %r90, 29;
	mov.b32 	%f164, %r96;
	add.f32 	%f165, %f163, %f164;
	selp.f32 	%f166, %f163, %f165, %p18;
	mov.b32 	%r102, %f166;
	mov.b32 	%r103, 4;
	// begin inline asm
	shfl.sync.down.b32 %r101, %r102, %r103, %r114, %r115;
	// end inline asm
	setp.gt.s32 	%p19, %r90, 27;
	mov.b32 	%f167, %r101;
	add.f32 	%f168, %f166, %f167;
	selp.f32 	%f169, %f166, %f168, %p19;
	mov.b32 	%r107, %f169;
	mov.b32 	%r108, 8;
	// begin inline asm
	shfl.sync.down.b32 %r106, %r107, %r108, %r114, %r115;
	// end inline asm
	setp.gt.s32 	%p20, %r90, 23;
	mov.b32 	%f170, %r106;
	add.f32 	%f171, %f169, %f170;
	selp.f32 	%f172, %f169, %f171, %p20;
	mov.b32 	%r112, %f172;
	mov.b32 	%r113, 16;
	// begin inline asm
	shfl.sync.down.b32 %r111, %r112, %r113, %r114, %r115;
	// end inline asm
	setp.gt.s32 	%p21, %r90, 15;
	mov.b32 	%f173, %r111;
	add.f32 	%f38, %f172, %f173;
	selp.f32 	%f383, %f172, %f38, %p21;
	setp.ne.s32 	%p22, %r90, 0;
	@%p22 bra 	$L__BB11_48;
	shr.u32 	%r116, %r21, 3;
	and.b32  	%r117, %r116, 124;
	mov.u32 	%r118, _ZZN3cub18CUB_300001_SM_10006detail6reduce28DeviceReduceSingleTileKernelINS2_10policy_hubIfjN4cuda3std3__44plusIfEEE10Policy1000EN6thrust24THRUST_300001_SM_1000_NS6detail15normal_iteratorINSD_10device_ptrIfEEEEPfjS9_ffNS7_10__identityEEEvT0_T1_T2_T3_T4_T6_E12temp_storage;
	add.s32 	%r119, %r118, %r117;
	st.shared.f32 	[%r119+16], %f38;
$L__BB11_48:
	bar.sync 	0;
	setp.ne.s32 	%p23, %r21, 0;
	@%p23 bra 	$L__BB11_50;
	ld.shared.f32 	%f174, [_ZZN3cub18CUB_300001_SM_10006detail6reduce28DeviceReduceSingleTileKernelINS2_10policy_hubIfjN4cuda3std3__44plusIfEEE10Policy1000EN6thrust24THRUST_300001_SM_1000_NS6detail15normal_iteratorINSD_10device_ptrIfEEEEPfjS9_ffNS7_10__identityEEEvT0_T1_T2_T3_T4_T6_E12temp_storage+20];
	add.f32 	%f175, %f383, %f174;
	ld.shared.f32 	%f176, [_ZZN3cub18CUB_300001_SM_10006detail6reduce28DeviceReduceSingleTileKernelINS2_10policy_hubIfjN4cuda3std3__44plusIfEEE10Policy1000EN6thrust24THRUST_300001_SM_1000_NS6detail15normal_iteratorINSD_10device_ptrIfEEEEPfjS9_ffNS7_10__identityEEEvT0_T1_T2_T3_T4_T6_E12temp_storage+24];
	add.f32 	%f177, %f175, %f176;
	ld.shared.f32 	%f178, [_ZZN3cub18CUB_300001_SM_10006detail6reduce28DeviceReduceSingleTileKernelINS2_10policy_hubIfjN4cuda3std3__44plusIfEEE10Policy1000EN6thrust24THRUST_300001_SM_1000_NS6detail15normal_iteratorINSD_10device_ptrIfEEEEPfjS9_ffNS7_10__identityEEEvT0_T1_T2_T3_T4_T6_E12temp_storage+28];
	add.f32 	%f179, %f177, %f178;
	ld.shared.f32 	%f180, [_ZZN3cub18CUB_300001_SM_10006detail6reduce28DeviceReduceSingleTileKernelINS2_10policy_hubIfjN4cuda3std3__44plusIfEEE10Policy1000EN6thrust24THRUST_300001_SM_1000_NS6detail15normal_iteratorINSD_10device_ptrIfEEEEPfjS9_ffNS7_10__identityEEEvT0_T1_T2_T3_T4_T6_E12temp_storage+32];
	add.f32 	%f181, %f179, %f180;
	ld.shared.f32 	%f182, [_ZZN3cub18CUB_300001_SM_10006detail6reduce28DeviceReduceSingleTileKernelINS2_10policy_hubIfjN4cuda3std3__44plusIfEEE10Policy1000EN6thrust24THRUST_300001_SM_1000_NS6detail15normal_iteratorINSD_10device_ptrIfEEEEPfjS9_ffNS7_10__identityEEEvT0_T1_T2_T3_T4_T6_E12temp_storage+36];
	add.f32 	%f183, %f181, %f182;
	ld.shared.f32 	%f184, [_ZZN3cub18CUB_300001_SM_10006detail6reduce28DeviceReduceSingleTileKernelINS2_10policy_hubIfjN4cuda3std3__44plusIfEEE10Policy1000EN6thrust24THRUST_300001_SM_1000_NS6detail15normal_iteratorINSD_10device_ptrIfEEEEPfjS9_ffNS7_10__identityEEEvT0_T1_T2_T3_T4_T6_E12temp_storage+40];
	add.f32 	%f185, %f183, %f184;
	ld.shared.f32 	%f186, [_ZZN3cub18CUB_300001_SM_10006detail6reduce28DeviceReduceSingleTileKernelINS2_10policy_hubIfjN4cuda3std3__44plusIfEEE10Policy1000EN6thrust24THRUST_300001_SM_1000_NS6detail15normal_iteratorINSD_10device_ptrIfEEEEPfjS9_ffNS7_10__identityEEEvT0_T1_T2_T3_T4_T6_E12temp_storage+44];
	add.f32 	%f187, %f185, %f186;
	ld.shared.f32 	%f188, [_ZZN3cub18CUB_300001_SM_10006detail6reduce28DeviceReduceSingleTileKernelINS2_10policy_hubIfjN4cuda3std3__44plusIfEEE10Policy1000EN6thrust24THRUST_300001_SM_1000_NS6detail15normal_iteratorINSD_10device_ptrIfEEEEPfjS9_ffNS7_10__identityEEEvT0_T1_T2_T3_T4_T6_E12temp_storage+48];
	add.f32 	%f189, %f187, %f188;
	ld.shared.f32 	%f190, [_ZZN3cub18CUB_300001_SM_10006detail6reduce28DeviceReduceSingleTileKernelINS2_10policy_hubIfjN4cuda3std3__44plusIfEEE10Policy1000EN6thrust24THRUST_300001_SM_1000_NS6detail15normal_iteratorINSD_10device_ptrIfEEEEPfjS9_ffNS7_10__identityEEEvT0_T1_T2_T3_T4_T6_E12temp_storage+52];
	add.f32 	%f191, %f189, %f190;
	ld.shared.f32 	%f192, [_ZZN3cub18CUB_300001_SM_10006detail6reduce28DeviceReduceSingleTileKernelINS2_10policy_hubIfjN4cuda3std3__44plusIfEEE10Policy1000EN6thrust24THRUST_300001_SM_1000_NS6detail15normal_iteratorINSD_10device_ptrIfEEEEPfjS9_ffNS7_10__identityEEEvT0_T1_T2_T3_T4_T6_E12temp_storage+56];
	add.f32 	%f193, %f191, %f192;
	ld.shared.f32 	%f194, [_ZZN3cub18CUB_300001_SM_10006detail6reduce28DeviceReduceSingleTileKernelINS2_10policy_hubIfjN4cuda3std3__44plusIfEEE10Policy1000EN6thrust24THRUST_300001_SM_1000_NS6detail15normal_iteratorINSD_10device_ptrIfEEEEPfjS9_ffNS7_10__identityEEEvT0_T1_T2_T3_T4_T6_E12temp_storage+60];
	add.f32 	%f195, %f193, %f194;
	ld.shared.f32 	%f196, [_ZZN3cub18CUB_300001_SM_10006detail6reduce28DeviceReduceSingleTileKernelINS2_10policy_hubIfjN4cuda3std3__44plusIfEEE10Policy1000EN6thrust24THRUST_300001_SM_1000_NS6detail15normal_iteratorINSD_10device_ptrIfEEEEPfjS9_ffNS7_10__identityEEEvT0_T1_T2_T3_T4_T6_E12temp_storage+64];
	add.f32 	%f197, %f195, %f196;
	ld.shared.f32 	%f198, [_ZZN3cub18CUB_300001_SM_10006detail6reduce28DeviceReduceSingleTileKernelINS2_10policy_hubIfjN4cuda3std3__44plusIfEEE10Policy1000EN6thrust24THRUST_300001_SM_1000_NS6detail15normal_iteratorINSD_10device_ptrIfEEEEPfjS9_ffNS7_10__identityEEEvT0_T1_T2_T3_T4_T6_E12temp_storage+68];
	add.f32 	%f199, %f197, %f198;
	ld.shared.f32 	%f200, [_ZZN3cub18CUB_300001_SM_10006detail6reduce28DeviceReduceSingleTileKernelINS2_10policy_hubIfjN4cuda3std3__44plusIfEEE10Policy1000EN6thrust24THRUST_300001_SM_1000_NS6detail15normal_iteratorINSD_10device_ptrIfEEEEPfjS9_ffNS7_10__identityEEEvT0_T1_T2_T3_T4_T6_E12temp_storage+72];
	add.f32 	%f201, %f199, %f200;
	ld.shared.f32 	%f202, [_ZZN3cub18CUB_300001_SM_10006detail6reduce28DeviceReduceSingleTileKernelINS2_10policy_hubIfjN4cuda3std3__44plusIfEEE10Policy1000EN6thrust24THRUST_300001_SM_1000_NS6detail15normal_iteratorINSD_10device_ptrIfEEEEPfjS9_ffNS7_10__identityEEEvT0_T1_T2_T3_T4_T6_E12temp_storage+76];
	add.f32 	%f383, %f201, %f202;
$L__BB11_50:
	mov.u32 	%r192, %tid.x;
	setp.ne.s32 	%p65, %r192, 0;
	@%p65 bra 	$L__BB11_52;
	add.f32 	%f361, %f42, %f383;
	st.global.f32 	[%rd1], %f361;
$L__BB11_52:
	ret;

}
	// .globl	_ZN3cub18CUB_300001_SM_10006detail6reduce18DeviceReduceKernelINS2_10policy_hubIfjN4cuda3std3__44plusIfEEE10Policy1000EN6thrust24THRUST_300001_SM_1000_NS6detail15normal_iteratorINSD_10device_ptrIfEEEEjS9_fNS7_10__identityEEEvT0_PT3_T1_NS0_13GridEvenShareISN_EET2_T4_
.visible .entry _ZN3cub18CUB_300001_SM_10006detail6reduce18DeviceReduceKernelINS2_10policy_hubIfjN4cuda3std3__44plusIfEEE10Policy1000EN6thrust24THRUST_300001_SM_1000_NS6detail15normal_iteratorINSD_10device_ptrIfEEEEjS9_fNS7_10__identityEEEvT0_PT3_T1_NS0_13GridEvenShareISN_EET2_T4_(
	.param .align 8 .b8 _ZN3cub18CUB_300001_SM_10006detail6reduce18DeviceReduceKernelINS2_10policy_hubIfjN4cuda3std3__44plusIfEEE10Policy1000EN6thrust24THRUST_300001_SM_1000_NS6detail15normal_iteratorINSD_10device_ptrIfEEEEjS9_fNS7_10__identityEEEvT0_PT3_T1_NS0_13GridEvenShareISN_EET2_T4__param_0[8],
	.param .u64 .ptr .align 1 _ZN3cub18CUB_300001_SM_10006detail6reduce18DeviceReduceKernelINS2_10policy_hubIfjN4cuda3std3__44plusIfEEE10Policy1000EN6thrust24THRUST_300001_SM_1000_NS6detail15normal_iteratorINSD_10device_ptrIfEEEEjS9_fNS7_10__identityEEEvT0_PT3_T1_NS0_13GridEvenShareISN_EET2_T4__param_1,
	.param .u32 _ZN3cub18CUB_300001_SM_10006detail6reduce18DeviceReduceKernelINS2_10policy_hubIfjN4cuda3std3__44plusIfEEE10Policy1000EN6thrust24THRUST_300001_SM_1000_NS6detail15normal_iteratorINSD_10device_ptrIfEEEEjS9_fNS7_10__identityEEEvT0_PT3_T1_NS0_13GridEvenShareISN_EET2_T4__param_2,
	.param .align 4 .b8 _ZN3cub18CUB_300001_SM_10006detail6reduce18DeviceReduceKernelINS2_10policy_hubIfjN4cuda3std3__44plusIfEEE10Policy1000EN6thrust24THRUST_300001_SM_1000_NS6detail15normal_iteratorINSD_10device_ptrIfEEEEjS9_fNS7_10__identityEEEvT0_PT3_T1_NS0_13GridEvenShareISN_EET2_T4__param_3[40],
	.param .align 1 .b8 _ZN3cub18CUB_300001_SM_10006detail6reduce18DeviceReduceKernelINS2_10policy_hubIfjN4cuda3std3__44plusIfEEE10Policy1000EN6thrust24THRUST_300001_SM_1000_NS6detail15normal_iteratorINSD_10device_ptrIfEEEEjS9_fNS7_10__identityEEEvT0_PT3_T1_NS0_13GridEvenShareISN_EET2_T4__param_4[1],
	.param .align 1 .b8 _ZN3cub18CUB_300001_SM_10006detail6reduce18DeviceReduceKernelINS2_10policy_hubIfjN4cuda3std3__44plusIfEEE10Policy1000EN6thrust24THRUST_300001_SM_1000_NS6detail15normal_iteratorINSD_10device_ptrIfEEEEjS9_fNS7_10__identityEEEvT0_PT3_T1_NS0_13GridEvenShareISN_EET2_T4__param_5[1]
)
.maxntid 512
{
	.reg .pred 	%p<65>;
	.reg .b16 	%rs<4>;
	.reg .b32 	%r<279>;
	.reg .b32 	%f<380>;
	.reg .b64 	%rd<130>;
	// demoted variable
	.shared .align 4 .b8 _ZZN3cub18CUB_300001_SM_10006detail6reduce18DeviceReduceKernelINS2_10policy_hubIfjN4cuda3std3__44plusIfEEE10Policy1000EN6thrust24THRUST_300001_SM_1000_NS6detail15normal_iteratorINSD_10device_ptrIfEEEEjS9_fNS7_10__identityEEEvT0_PT3_T1_NS0_13GridEvenShareISN_EET2_T4_E12temp_storage[84];
	ld.param.u32 	%r1, [_ZN3cub18CUB_300001_SM_10006detail6reduce18DeviceReduceKernelINS2_10policy_hubIfjN4cuda3std3__44plusIfEEE10Policy1000EN6thrust24THRUST_300001_SM_1000_NS6detail15normal_iteratorINSD_10device_ptrIfEEEEjS9_fNS7_10__identityEEEvT0_PT3_T1_NS0_13GridEvenShareISN_EET2_T4__param_3+20];
	ld.param.u32 	%r2, [_ZN3cub18CUB_300001_SM_10006detail6reduce18DeviceReduceKernelINS2_10policy_hubIfjN4cuda3std3__44plusIfEEE10Policy1000EN6thrust24THRUST_300001_SM_1000_NS6detail15normal_iteratorINSD_10device_ptrIfEEEEjS9_fNS7_10__identityEEEvT0_PT3_T1_NS0_13GridEvenShareISN_EET2_T4__param_3+24];
	ld.param.u64 	%rd3, [_ZN3cub18CUB_300001_SM_10006detail6reduce18DeviceReduceKernelINS2_10policy_hubIfjN4cuda3std3__44plusIfEEE10Policy1000EN6thrust24THRUST_300001_SM_1000_NS6detail15normal_iteratorINSD_10device_ptrIfEEEEjS9_fNS7_10__identityEEEvT0_PT3_T1_NS0_13GridEvenShareISN_EET2_T4__param_0];
	cvta.to.global.u64 	%rd1, %rd3;
	mov.u32 	%r3, %ctaid.x;
	shl.b32 	%r4, %r2, 13;
	shl.b32 	%r270, %r3, 13;
	sub.s32 	%r6, %r1, %r270;
	setp.gt.u32 	%p1, %r6, 8191;
	@%p1 bra 	$L__BB12_26;
	mov.u32 	%r7, %tid.x;
	setp.ge.u32 	%p23, %r7, %r6;
	mov.f32 	%f368, 0f00000000;
	mov.u32 	%r261, %r7;
	@%p23 bra 	$L__BB12_3;
	add.s32 	%r155, %r270, %r7;
	mul.wide.u32 	%rd66, %r155, 4;
	add.s64 	%rd67, %rd1, %rd66;
	ld.global.f32 	%f368, [%rd67];
	add.s32 	%r261, %r7, 512;
$L__BB12_3:
	setp.ge.u32 	%p24, %r261, %r6;
	@%p24 bra 	$L__BB12_17;
	not.b32 	%r156, %r261;
	add.s32 	%r157, %r1, %r156;
	sub.s32 	%r158, %r157, %r270;
	shr.u32 	%r159, %r158, 9;
	add.s32 	%r10, %r159, 1;
	and.b32  	%r11, %r10, 15;
	setp.lt.u32 	%p25, %r158, 7680;
	@%p25 bra 	$L__BB12_8;
	or.b32  	%r260, %r261, 4096;
	add.s32 	%r259, %r261, %r270;
	and.b32  	%r160, %r10, 16777200;
	neg.s32 	%r258, %r160;
$L__BB12_6:
	.pragma "nounroll";
	mul.wide.u32 	%rd68, %r259, 4;
	add.s64 	%rd69, %rd1, %rd68;
	ld.global.f32 	%f203, [%rd69];
	add.f32 	%f204, %f368, %f203;
	add.s32 	%r161, %r259, 512;
	mul.wide.u32 	%rd70, %r161, 4;
	add.s64 	%rd71, %rd1, %rd70;
	ld.global.f32 	%f205, [%rd71];
	add.f32 	%f206, %f204, %f205;
	add.s32 	%r162, %r259, 1024;
	mul.wide.u32 	%rd72, %r162, 4;
	add.s64 	%rd73, %rd1, %rd72;
	ld.global.f32 	%f207, [%rd73];
	add.f32 	%f208, %f206, %f207;
	add.s32 	%r163, %r259, 1536;
	mul.wide.u32 	%rd74, %r163, 4;
	add.s64 	%rd75, %rd1, %rd74;
	ld.global.f32 	%f209, [%rd75];
	add.f32 	%f210, %f208, %f209;
	add.s32 	%r164, %r259, 2048;
	mul.wide.u32 	%rd76, %r164, 4;
	add.s64 	%rd77, %rd1, %rd76;
	ld.global.f32 	%f211, [%rd77];
	add.f32 	%f212, %f210, %f211;
	add.s32 	%r165, %r259, 2560;
	mul.wide.u32 	%rd78, %r165, 4;
	add.s64 	%rd79, %rd1, %rd78;
	ld.global.f32 	%f213, [%rd79];
	add.f32 	%f214, %f212, %f213;
	add.s32 	%r166, %r259, 3072;
	mul.wide.u32 	%rd80, %r166, 4;
	add.s64 	%rd81, %rd1, %rd80;
	ld.global.f32 	%f215, [%rd81];
	add.f32 	%f216, %f214, %f215;
	add.s32 	%r167, %r259, 3584;
	mul.wide.u32 	%rd82, %r167, 4;
	add.s64 	%rd83, %rd1, %rd82;
	ld.global.f32 	%f217, [%rd83];
	add.f32 	%f218, %f216, %f217;
	add.s32 	%r168, %r259, 4096;
	mul.wide.u32 	%rd84, %r168, 4;
	add.s64 	%rd85, %rd1, %rd84;
	ld.global.f32 	%f219, [%rd85];
	add.f32 	%f220, %f218, %f219;
	add.s32 	%r169, %r259, 4608;
	mul.wide.u32 	%rd86, %r169, 4;
	add.s64 	%rd87, %rd1, %rd86;
	ld.global.f32 	%f221, [%rd87];
	add.f32 	%f222, %f220, %f221;
	add.s32 	%r170, %r259, 5120;
	mul.wide.u32 	%rd88, %r170, 4;
	add.s64 	%rd89, %rd1, %rd88;
	ld.global.f32 	%f223, [%rd89];
	add.f32 	%f224, %f222, %f223;
	add.s32 	%r171, %r259, 5632;
	mul.wide.u32 	%rd90, %r171, 4;
	add.s64 	%rd91, %rd1, %rd90;
	ld.global.f32 	%f225, [%rd91];
	add.f32 	%f226, %f224, %f225;
	add.s32 	%r172, %r259, 6144;
	mul.wide.u32 	%rd92, %r172, 4;
	add.s64 	%rd93, %rd1, %rd92;
	ld.global.f32 	%f227, [%rd93];
	add.f32 	%f228, %f226, %f227;
	add.s32 	%r173, %r259, 6656;
	mul.wide.u32 	%rd94, %r173, 4;
	add.s64 	%rd95, %rd1, %rd94;
	ld.global.f32 	%f229, [%rd95];
	add.f32 	%f230, %f228, %f229;
	add.s32 	%r174, %r259, 7168;
	mul.wide.u32 	%rd96, %r174, 4;
	add.s64 	%rd97, %rd1, %rd96;
	ld.global.f32 	%f231, [%rd97];
	add.f32 	%f232, %f230, %f231;
	add.s32 	%r175, %r259, 7680;
	mul.wide.u32 	%rd98, %r175, 4;
	add.s64 	%rd99, %rd1, %rd98;
	ld.global.f32 	%f233, [%rd99];
	add.f32 	%f368, %f232, %f233;
	add.s32 	%r260, %r260, 8192;
	add.s32 	%r259, %r259, 8192;
	add.s32 	%r258, %r258, 16;
	setp.ne.s32 	%p26, %r258, 0;
	@%p26 bra 	$L__BB12_6;
	add.s32 	%r261, %r260, -4096;
$L__BB12_8:
	setp.eq.s32 	%p27, %r11, 0;
	@%p27 bra 	$L__BB12_17;
	and.b32  	%r23, %r10, 7;
	setp.lt.u32 	%p28, %r11, 8;
	@%p28 bra 	$L__BB12_11;
	add.s32 	%r176, %r270, %r261;
	mul.wide.u32 	%rd100, %r176, 4;
	add.s64 	%rd101, %rd1, %rd100;
	ld.global.f32 	%f235, [%rd101];
	add.f32 	%f236, %f368, %f235;
	add.s32 	%r177, %r176, 512;
	mul.wide.u32 	%rd102, %r177, 4;
	add.s64 	%rd103, %rd1, %rd102;
	ld.global.f32 	%f237, [%rd103];
	add.f32 	%f238, %f236, %f237;
	add.s32 	%r178, %r176, 1024;
	mul.wide.u32 	%rd104, %r178, 4;
	add.s64 	%rd105, %rd1, %rd104;
	ld.global.f32 	%f239, [%rd105];
	add.f32 	%f240, %f238, %f239;
	add.s32 	%r179, %r176, 1536;
	mul.wide.u32 	%rd106, %r179, 4;
	add.s64 	%rd107, %rd1, %rd106;
	ld.global.f32 	%f241, [%rd107];
	add.f32 	%f242, %f240, %f241;
	add.s32 	%r180, %r176, 2048;
	mul.wide.u32 	%rd108, %r180, 4;
	add.s64 	%rd109, %rd1, %rd108;
	ld.global.f32 	%f243, [%rd109];
	add.f32 	%f244, %f242, %f243;
	add.s32 	%r181, %r176, 2560;
	mul.wide.u32 	%rd110, %r181, 4;
	add.s64 	%rd111, %rd1, %rd110;
	ld.global.f32 	%f245, [%rd111];
	add.f32 	%f246, %f244, %f245;
	add.s32 	%r182, %r176, 3072;
	mul.wide.u32 	%rd112, %r182, 4;
	add.s64 	%rd113, %rd1, %rd112;
	ld.global.f32 	%f247, [%rd113];
	add.f32 	%f248, %f246, %f247;
	add.s32 	%r183, %r176, 3584;
	mul.wide.u32 	%rd114, %r183, 4;
	add.s64 	%rd115, %rd1, %rd114;
	ld.global.f32 	%f249, [%rd115];
	add.f32 	%f368, %f248, %f249;
	add.s32 	%r261, %r261, 4096;
$L__BB12_11:
	setp.eq.s32 	%p29, %r23, 0;
	@%p29 bra 	$L__BB12_17;
	and.b32  	%r26, %r10, 3;
	setp.lt.u32 	%p30, %r23, 4;
	@%p30 bra 	$L__BB12_14;
	add.s32 	%r184, %r270, %r261;
	mul.wide.u32 	%rd116, %r184, 4;
	add.s64 	%rd117, %rd1, %rd116;
	ld.global.f32 	%f251, [%rd117];
	add.f32 	%f252, %f368, %f251;
	add.s32 	%r185, %r184, 512;
	mul.wide.u32 	%rd118, %r185, 4;
	add.s64 	%rd119, %rd1, %rd118;
	ld.global.f32 	%f253, [%rd119];
	add.f32 	%f254, %f252, %f253;
	add.s32 	%r186, %r184, 1024;
	mul.wide.u32 	%rd120, %r186, 4;
	add.s64 	%rd121, %rd1, %rd120;
	ld.global.f32 	%f255, [%rd121];
	add.f32 	%f256, %f254, %f255;
	add.s32 	%r187, %r184, 1536;
	mul.wide.u32 	%rd122, %r187, 4;
	add.s64 	%rd123, %rd1, %rd122;
	ld.global.f32 	%f257, [%rd123];
	add.f32 	%f368, %f256, %f257;
	add.s32 	%r261, %r261, 2048;
$L__BB12_14:
	setp.eq.s32 	%p31, %r26, 0;
	@%p31 bra 	$L__BB12_17;
	add.s32 	%r265, %r261, %r270;
	neg.s32 	%r264, %r26;
$L__BB12_16:
	.pragma "nounroll";
	mul.wide.u32 	%rd124, %r265, 4;
	add.s64 	%rd125, %rd1, %rd124;
	ld.global.f32 	%f258, [%rd125];
	add.f32 	%f368, %f368, %f258;
	add.s32 	%r265, %r265, 512;
	add.s32 	%r264, %r264, 1;
	setp.ne.s32 	%p32, %r264, 0;
	@%p32 bra 	$L__BB12_16;
$L__BB12_17:
	setp.lt.u32 	%p33, %r6, 512;
	@%p33 bra 	$L__BB12_22;
	// begin inline asm
	mov.u32 %r226, %laneid;
	// end inline asm
	mov.b32 	%r228, %f368;
	mov.b32 	%r229, 1;
	mov.b32 	%r250, 31;
	mov.b32 	%r251, -1;
	// begin inline asm
	shfl.sync.down.b32 %r227, %r228, %r229, %r250, %r251;
	// end inline asm
	setp.gt.s32 	%p57, %r226, 30;
	mov.b32 	%f317, %r227;
	add.f32 	%f318, %f368, %f317;
	selp.f32 	%f319, %f368, %f318, %p57;
	mov.b32 	%r233, %f319;
	mov.b32 	%r234, 2;
	// begin inline asm
	shfl.sync.down.b32 %r232, %r233, %r234, %r250, %r251;
	// end inline asm
	setp.gt.s32 	%p58, %r226, 29;
	mov.b32 	%f320, %r232;
	add.f32 	%f321, %f319, %f320;
	selp.f32 	%f322, %f319, %f321, %p58;
	mov.b32 	%r238, %f322;
	mov.b32 	%r239, 4;
	// begin inline asm
	shfl.sync.down.b32 %r237, %r238, %r239, %r250, %r251;
	// end inline asm
	setp.gt.s32 	%p59, %r226, 27;
	mov.b32 	%f323, %r237;
	add.f32 	%f324, %f322, %f323;
	selp.f32 	%f325, %f322, %f324, %p59;
	mov.b32 	%r243, %f325;
	mov.b32 	%r244, 8;
	// begin inline asm
	shfl.sync.down.b32 %r242, %r243, %r244, %r250, %r251;
	// end inline asm
	setp.gt.s32 	%p60, %r226, 23;
	mov.b32 	%f326, %r242;
	add.f32 	%f327, %f325, %f326;
	selp.f32 	%f328, %f325, %f327, %p60;
	mov.b32 	%r248, %f328;
	mov.b32 	%r249, 16;
	// begin inline asm
	shfl.sync.down.b32 %r247, %r248, %r249, %r250, %r251;
	// end inline asm
	setp.gt.s32 	%p61, %r226, 15;
	mov.b32 	%f329, %r247;
	add.f32 	%f16, %f328, %f329;
	selp.f32 	%f379, %f328, %f16, %p61;
	setp.ne.s32 	%p62, %r226, 0;
	@%p62 bra 	$L__BB12_20;
	shr.u32 	%r252, %r7, 3;
	and.b32  	%r253, %r252, 124;
	mov.u32 	%r254, _ZZN3cub18CUB_300001_SM_10006detail6reduce18DeviceReduceKernelINS2_10policy_hubIfjN4cuda3std3__44plusIfEEE10Policy1000EN6thrust24THRUST_300001_SM_1000_NS6detail15normal_iteratorINSD_10device_ptrIfEEEEjS9_fNS7_10__identityEEEvT0_PT3_T1_NS0_13GridEvenShareISN_EET2_T4_E12temp_storage;
	add.s32 	%r255, %r254, %r253;
	st.shared.f32 	[%r255+16], %f16;
$L__BB12_20:
	bar.sync 	0;
	setp.ne.s32 	%p63, %r7, 0;
	@%p63 bra 	$L__BB12_48;
	ld.shared.f32 	%f330, [_ZZN3cub18CUB_300001_SM_10006detail6reduce18DeviceReduceKernelINS2_10policy_hubIfjN4cuda3std3__44plusIfEEE10Policy1000EN6thrust24THRUST_300001_SM_1000_NS6detail15normal_iteratorINSD_10device_ptrIfEEEEjS9_fNS7_10__identityEEEvT0_PT3_T1_NS0_13GridEvenShareISN_EET2_T4_E12temp_storage+20];
	add.f32 	%f331, %f379, %f330;
	ld.shared.f32 	%f332, [_ZZN3cub18CUB_300001_SM_10006detail6reduce18DeviceReduceKernelINS2_10policy_hubIfjN4cuda3std3__44plusIfEEE10Policy1000EN6thrust24THRUST_300001_SM_1000_NS6detail15normal_iteratorINSD_10device_ptrIfEEEEjS9_fNS7_10__identityEEEvT0_PT3_T1_NS0_13GridEvenShareISN_EET2_T4_E12temp_storage+24];
	add.f32 	%f333, %f331, %f332;
	ld.shared.f32 	%f334, [_ZZN3cub18CUB_300001_SM_10006detail6reduce18DeviceReduceKernelINS2_10policy_hubIfjN4cuda3std3__44plusIfEEE10Policy1000EN6thrust24THRUST_300001_SM_1000_NS6detail15normal_iteratorINSD_10device_ptrIfEEEEjS9_fNS7_10__identityEEEvT0_PT3_T1_NS0_13GridEvenShareISN_EET2_T4_E12temp_storage+28];
	add.f32 	%f335, %f333, %f334;
	ld.shared.f32 	%f336, [_ZZN3cub18CUB_300001_SM_10006detail6reduce18DeviceReduceKernelINS2_10policy_hubIfjN4cuda3std3__44plusIfEEE10Policy1000EN6thrust24THRUST_300001_SM_1000_NS6detail15normal_iteratorINSD_10device_ptrIfEEEEjS9_fNS7_10__identityEEEvT0_PT3_T1_NS0_13GridEvenShareISN_EET2_T4_E12temp_storage+32];
	add.f32 	%f337, %f335, %f336;
	ld.shared.f32 	%f338, [_ZZN3cub18CUB_300001_SM_10006detail6reduce18DeviceReduceKernelINS2_10policy_hubIfjN4cuda3std3__44plusIfEEE10Policy1000EN6thrust24THRUST_300001_SM_1000_NS6detail15normal_iteratorINSD_10device_ptrIfEEEEjS9_fNS7_10__identityEEEvT0_PT3_T1_NS0_13GridEvenShareISN_EET2_T4_E12temp_storage+36];
	add.f32 	%f339, %f337, %f338;
	ld.shared.f32 	%f340, [_ZZN3cub18CUB_300001_SM_10006detail6reduce18DeviceReduceKernelINS2_10policy_hubIfjN4cuda3std3__44plusIfEEE10Policy1000EN6thrust24THRUST_300001_SM_1000_NS6detail15normal_iteratorINSD_10device_ptrIfEEEEjS9_fNS7_10__identityEEEvT0_PT3_T1_NS0_13GridEvenShareISN_EET2_T4_E12temp_storage+40];
	add.f32 	%f341, %f339, %f340;
	ld.shared.f32 	%f342, [_ZZN3cub18CUB_300001_SM_10006detail6reduce18DeviceReduceKernelINS2_10policy_hubIfjN4cuda3std3__44plusIfEEE10Policy1000EN6thrust24THRUST_300001_SM_1000_NS6detail15normal_iteratorINSD_10device_ptrIfEEEEjS9_fNS7_10__identityEEEvT0_PT3_T1_NS0_13GridEvenShareISN_EET2_T4_E12temp_storage+44];
	add.f32 	%f343, %f341, %f342;
	ld.shared.f32 	%f344, [_ZZN3cub18CUB_300001_SM_10006detail6reduce18DeviceReduceKernelINS2_10policy_hubIfjN4cuda3std3__44plusIfEEE10Policy1000EN6thrust24THRUST_300001_SM_1000_NS6detail15normal_iteratorINSD_10device_ptrIfEEEEjS9_fNS7_10__identityEEEvT0_PT3_T1_NS0_13GridEvenShareISN_EET2_T4_E12temp_storage+48];
	add.f32 	%f345, %f343, %f344;
	ld.shared.f32 	%f346, [_ZZN3cub18CUB_300001_SM_10006detail6reduce18DeviceReduceKernelINS2_10policy_hubIfjN4cuda3std3__44plusIfEEE10Policy1000EN6thrust24THRUST_300001_SM_1000_NS6detail15normal_iteratorINSD_10device_ptrIfEEEEjS9_fNS7_10__identityEEEvT0_PT3_T1_NS0_13GridEvenShareISN_EET2_T4_E12temp_storage+52];
	add.f32 	%f347, %f345, %f346;
	ld.shared.f32 	%f348, [_ZZN3cub18CUB_300001_SM_10006detail6reduce18DeviceReduceKernelINS2_10policy_hubIfjN4cuda3std3__44plusIfEEE10Policy1000EN6thrust24THRUST_300001_SM_1000_NS6detail15normal_iteratorINSD_10device_ptrIfEEEEjS9_fNS7_10__identityEEEvT0_PT3_T1_NS0_13GridEvenShareISN_EET2_T4_E12temp_storage+56];
	add.f32 	%f349, %f347, %f348;
	ld.shared.f32 	%f350, [_ZZN3cub18CUB_300001_SM_10006detail6reduce18DeviceReduceKernelINS2_10policy_hubIfjN4cuda3std3__44plusIfEEE10Policy1000EN6thrust24THRUST_300001_SM_1000_NS6detail15normal_iteratorINSD_10device_ptrIfEEEEjS9_fNS7_10__identityEEEvT0_PT3_T1_NS0_13GridEvenShareISN_EET2_T4_E12temp_storage+60];
	add.f32 	%f351, %f349, %f350;
	ld.shared.f32 	%f352, [_ZZN3cub18CUB_300001_SM_10006detail6reduce18DeviceReduceKernelINS2_10policy_hubIfjN4cuda3std3__44plusIfEEE10Policy1000EN6thrust24THRUST_300001_SM_1000_NS6detail15normal_iteratorINSD_10device_ptrIfEEEEjS9_fNS7_10__identityEEEvT0_PT3_T1_NS0_13GridEvenShareISN_EET2_T4_E12temp_storage+64];
	add.f32 	%f353, %f351, %f352;
	ld.shared.f32 	%f354, [_ZZN3cub18CUB_300001_SM_10006detail6reduce18DeviceReduceKernelINS2_10policy_hubIfjN4cuda3std3__44plusIfEEE10Policy1000EN6thrust24THRUST_300001_SM_1000_NS6detail15normal_iteratorINSD_10device_ptrIfEEEEjS9_fNS7_10__identityEEEvT0_PT3_T1_NS0_13GridEvenShareISN_EET2_T4_E12temp_storage+68];
	add.f32 	%f355, %f353, %f354;
	ld.shared.f32 	%f356, [_ZZN3cub18CUB_300001_SM_10006detail6reduce18DeviceReduceKernelINS2_10policy_hubIfjN4cuda3std3__44plusIfEEE10Policy1000EN6thrust24THRUST_300001_SM_1000_NS6detail15normal_iteratorINSD_10device_ptrIfEEEEjS9_fNS7_10__identityEEEvT0_PT3_T1_NS0_13GridEvenShareISN_EET2_T4_E12temp_storage+72];
	add.f32 	%f357, %f355, %f356;
	ld.shared.f32 	%f358, [_ZZN3cub18CUB_300001_SM_10006detail6reduce18DeviceReduceKernelINS2_10policy_hubIfjN4cuda3std3__44plusIfEEE10Policy1000EN6thrust24THRUST_300001_SM_1000_NS6detail15normal_iteratorINSD_10device_ptrIfEEEEjS9_fNS7_10__identityEEEvT0_PT3_T1_NS0_13GridEvenShareISN_EET2_T4_E12temp_storage+76];
	add.f32 	%f379, %f357, %f358;
	bra.uni 	$L__BB12_48;
$L__BB12_22:
	// begin inline asm
	mov.u32 %r188, %laneid;
	// end inline asm
	and.b32  	%r214, %r7, 992;
	add.s32 	%r215, %r214, 32;
	setp.gt.u32 	%p34, %r215, %r6;
	not.b32 	%r216, %r214;
	add.s32 	%r217, %r6, %r216;
	selp.b32 	%r212, %r217, 31, %p34;
	mov.b32 	%r190, %f368;
	mov.b32 	%r191, 1;
	mov.b32 	%r213, -1;
	// begin inline asm
	shfl.sync.down.b32 %r189, %r190, %r191, %r212, %r213;
	// end inline asm
	setp.lt.s32 	%p35, %r188, %r212;
	mov.b32 	%f259, %r189;
	add.f32 	%f260, %f368, %f259;
	selp.f32 	%f261, %f260, %f368, %p35;
	mov.b32 	%r195, %f261;
	mov.b32 	%r196, 2;
	// begin inline asm
	shfl.sync.down.b32 %r194, %r195, %r196, %r212, %r213;
	// end inline asm
	add.s32 	%r218, %r188, 2;
	setp.gt.s32 	%p36, %r218, %r212;
	mov.b32 	%f262, %r194;
	add.f32 	%f263, %f261, %f262;
	selp.f32 	%f264, %f261, %f263, %p36;
	mov.b32 	%r200, %f264;
	mov.b32 	%r201, 4;
	// begin inline asm
	shfl.sync.down.b32 %r199, %r200, %r201, %r212, %r213;
	// end inline asm
	add.s32 	%r219, %r188, 4;
	setp.gt.s32 	%p37, %r219, %r212;
	mov.b32 	%f265, %r199;
	add.f32 	%f266, %f264, %f265;
	selp.f32 	%f267, %f264, %f266, %p37;
	mov.b32 	%r205, %f267;
	mov.b32 	%r206, 8;
	// begin inline asm
	shfl.sync.down.b32 %r204, %r205, %r206, %r212, %r213;
	// end inline asm
	add.s32 	%r220, %r188, 8;
	setp.gt.s32 	%p38, %r220, %r212;
	mov.b32 	%f268, %r204;
	add.f32 	%f269, %f267, %f268;
	selp.f32 	%f270, %f267, %f269, %p38;
	mov.b32 	%r210, %f270;
	mov.b32 	%r211, 16;
	// begin inline asm
	shfl.sync.down.b32 %r209, %r210, %r211, %r212, %r213;
	// end inline asm
	add.s32 	%r221, %r188, 16;
	setp.gt.s32 	%p39, %r221, %r212;
	mov.b32 	%f271, %r209;
	add.f32 	%f272, %f270, %f271;
	selp.f32 	%f379, %f270, %f272, %p39;
	setp.ne.s32 	%p40, %r188, 0;
	@%p40 bra 	$L__BB12_24;
	shr.u32 	%r222, %r7, 3;
	and.b32  	%r223, %r222, 124;
	mov.u32 	%r224, _ZZN3cub18CUB_300001_SM_10006detail6reduce18DeviceReduceKernelINS2_10policy_hubIfjN4cuda3std3__44plusIfEEE10Policy1000EN6thrust24THRUST_300001_SM_1000_NS6detail15normal_iteratorINSD_10device_ptrIfEEEEjS9_fNS7_10__identityEEEvT0_PT3_T1_NS0_13GridEvenShareISN_EET2_T4_E12temp_storage;
	add.s32 	%r225, %r224, %r223;
	st.shared.f32 	[%r225+16], %f379;
$L__BB12_24:
	bar.sync 	0;
	setp.ne.s32 	%p41, %r7, 0;
	@%p41 bra 	$L__BB12_48;
	setp.gt.u32 	%p42, %r6, 32;
	ld.shared.f32 	%f273, [_ZZN3cub18CUB_300001_SM_10006detail6reduce18DeviceReduceKernelINS2_10policy_hubIfjN4cuda3std3__44plusIfEEE10Policy1000EN6thrust24THRUST_300001_SM_1000_NS6detail15normal_iteratorINSD_10device_ptrIfEEEEjS9_fNS7_10__identityEEEvT0_PT3_T1_NS0_13GridEvenShareISN_EET2_T4_E12temp_storage+20];
	add.f32 	%f274, %f379, %f273;
	selp.f32 	%f275, %f274, %f379, %p42;
	setp.gt.u32 	%p43, %r6, 64;
	ld.shared.f32 	%f276, [_ZZN3cub18CUB_300001_SM_10006detail6reduce18DeviceReduceKernelINS2_10policy_hubIfjN4cuda3std3__44plusIfEEE10Policy1000EN6thrust24THRUST_300001_SM_1000_NS6detail15normal_iteratorINSD_10device_ptrIfEEEEjS9_fNS7_10__identityEEEvT0_PT3_T1_NS0_13GridEvenShareISN_EET2_T4_E12temp_storage+24];
	add.f32 	%f277, %f276, %f275;
	selp.f32 	%f278, %f277, %f275, %p43;
	setp.gt.u32 	%p44, %r6, 96;
	ld.shared.f32 	%f279, [_ZZN3cub18CUB_300001_SM_10006detail6reduce18DeviceReduceKernelINS2_10policy_hubIfjN4cuda3std3__44plusIfEEE10Policy1000EN6thrust24THRUST_300001_SM_1000_NS6detail15normal_iteratorINSD_10device_ptrIfEEEEjS9_fNS7_10__identityEEEvT0_PT3_T1_NS0_13GridEvenShareISN_EET2_T4_E12temp_storage+28];
	add.f32 	%f280, %f279, %f278;
	selp.f32 	%f281, %f280, %f278, %p44;
	setp.gt.u32 	%p45, %r6, 128;
	ld.shared.f32 	%f282, [_ZZN3cub18CUB_300001_SM_10006detail6reduce18DeviceReduceKernelINS2_10policy_hubIfjN4cuda3std3__44plusIfEEE10Policy1000EN6thrust24THRUST_300001_SM_1000_NS6detail15normal_iteratorINSD_10device_ptrIfEEEEjS9_fNS7_10__identityEEEvT0_PT3_T1_NS0_13GridEvenShareISN_EET2_T4_E12temp_storage+32];
	add.f32 	%f283, %f282, %f281;
	selp.f32 	%f284, %f283, %f281, %p45;
	setp.gt.u32 	%p46, %r6, 160;
	ld.shared.f32 	%f285, [_ZZN3cub18CUB_300001_SM_10006detail6reduce18DeviceReduceKernelINS2_10policy_hubIfjN4cuda3std3__44plusIfEEE10Policy1000EN6thrust24THRUST_300001_SM_1000_NS6detail15normal_iteratorINSD_10device_ptrIfEEEEjS9_fNS7_10__identityEEEvT0_PT3_T1_NS0_13GridEvenShareISN_EET2_T4_E12temp_storage+36];
	add.f32 	%f286, %f285, %f284;
	selp.f32 	%f287, %f286, %f284, %p46;
	setp.gt.u32 	%p47, %r6, 192;
	ld.shared.f32 	%f288, [_ZZN3cub18CUB_300001_SM_10006detail6reduce18DeviceReduceKernelINS2_10policy_hubIfjN4cuda3std3__44plusIfEEE10Policy1000EN6thrust24THRUST_300001_SM_1000_NS6detail15normal_iteratorINSD_10device_ptrIfEEEEjS9_fNS7_10__identityEEEvT0_PT3_T1_NS0_13GridEvenShareISN_EET2_T4_E12temp_storage+40];
	add.f32 	%f289, %f288, %f287;
	selp.f32 	%f290, %f289, %f287, %p47;
	setp.gt.u32 	%p48, %r6, 224;
	ld.shared.f32 	%f291, [_ZZN3cub18CUB_300001_SM_10006detail6reduce18DeviceReduceKernelINS2_10policy_hubIfjN4cuda3std3__44plusIfEEE10Policy1000EN6thrust24THRUST_300001_SM_1000_NS6detail15normal_iteratorINSD_10device_ptrIfEEEEjS9_fNS7_10__identityEEEvT0_PT3_T1_NS0_13GridEvenShareISN_EET2_T4_E12temp_storage+44];
	add.f32 	%f292, %f291, %f290;
	selp.f32 	%f293, %f292, %f290, %p48;
	setp.gt.u32 	%p49, %r6, 256;
	ld.shared.f32 	%f294, [_ZZN3cub18CUB_300001_SM_10006detail6reduce18DeviceReduceKernelINS2_10policy_hubIfjN4cuda3std3__44plusIfEEE10Policy1000EN6thrust24THRUST_300001_SM_1000_NS6detail15normal_iteratorINSD_10device_ptrIfEEEEjS9_fNS7_10__identityEEEvT0_PT3_T1_NS0_13GridEvenShareISN_EET2_T4_E12temp_storage+48];
	add.f32 	%f295, %f294, %f293;
	selp.f32 	%f296, %f295, %f293, %p49;
	setp.gt.u32 	%p50, %r6, 288;
	ld.shared.f32 	%f297, [_ZZN3cub18CUB_300001_SM_10006detail6reduce18DeviceReduceKernelINS2_10policy_hubIfjN4cuda3std3__44plusIfEEE10Policy1000EN6thrust24THRUST_300001_SM_1000_NS6detail15normal_iteratorINSD_10device_ptrIfEEEEjS9_fNS7_10__identityEEEvT0_PT3_T1_NS0_13GridEvenShareISN_EET2_T4_E12temp_storage+52];
	add.f32 	%f298, %f297, %f296;
	selp.f32 	%f299, %f298, %f296, %p50;
	setp.gt.u32 	%p51, %r6, 320;
	ld.shared.f32 	%f300, [_ZZN3cub18CUB_300001_SM_10006detail6reduce18DeviceReduceKernelINS2_10policy_hubIfjN4cuda3std3__44plusIfEEE10Policy1000EN6thrust24THRUST_300001_SM_1000_NS6detail15normal_iteratorINSD_10device_ptrIfEEEEjS9_fNS7_10__identityEEEvT0_PT3_T1_NS0_13GridEvenShareISN_EET2_T4_E12temp_storage+56];
	add.f32 	%f301, %f300, %f299;
	selp.f32 	%f302, %f301, %f299, %p51;
	setp.gt.u32 	%p52, %r6, 352;
	ld.shared.f32 	%f303, [_ZZN3cub18CUB_300001_SM_10006detail6reduce18DeviceReduceKernelINS2_10policy_hubIfjN4cuda3std3__44plusIfEEE10Policy1000EN6thrust24THRUST_300001_SM_1000_NS6detail15normal_iteratorINSD_10device_ptrIfEEEEjS9_fNS7_10__identityEEEvT0_PT3_T1_NS0_13GridEvenShareISN_EET2_T4_E12temp_storage+60];
	add.f32 	%f304, %f303, %f302;
	selp.f32 	%f305, %f304, %f302, %p52;
	setp.gt.u32 	%p53, %r6, 384;
	ld.shared.f32 	%f306, [_ZZN3cub18CUB_300001_SM_10006detail6reduce18DeviceReduceKernelINS2_10policy_hubIfjN4cuda3std3__44plusIfEEE10Policy1000EN6thrust24THRUST_300001_SM_1000_NS6detail15normal_iteratorINSD_10device_ptrIfEEEEjS9_fNS7_10__identityEEEvT0_PT3_T1_NS0_13GridEvenShareISN_EET2_T4_E12temp_storage+64];
	add.f32 	%f307, %f306, %f305;
	selp.f32 	%f308, %f307, %f305, %p53;
	setp.gt.u32 	%p54, %r6, 416;
	ld.shared.f32 	%f309, [_ZZN3cub18CUB_300001_SM_10006detail6reduce18DeviceReduceKernelINS2_10policy_hubIfjN4cuda3std3__44plusIfEEE10Policy1000EN6thrust24THRUST_300001_SM_1000_NS6detail15normal_iteratorINSD_10device_ptrIfEEEEjS9_fNS7_10__identityEEEvT0_PT3_T1_NS0_13GridEvenShareISN_EET2_T4_E12temp_storage+68];
	add.f32 	%f310, %f309, %f308;
	selp.f32 	%f311, %f310, %f308, %p54;
	setp.gt.u32 	%p55, %r6, 448;
	ld.shared.f32 	%f312, [_ZZN3cub18CUB_300001_SM_10006detail6reduce18DeviceReduceKernelINS2_10policy_hubIfjN4cuda3std3__44plusIfEEE10Policy1000EN6thrust24THRUST_300001_SM_1000_NS6detail15normal_iteratorINSD_10device_ptrIfEEEEjS9_fNS7_10__identityEEEvT0_PT3_T1_NS0_13GridEvenShareISN_EET2_T4_E12temp_storage+72];
	add.f32 	%f313, %f312, %f311;
	selp.f32 	%f314, %f313, %f311, %p55;
	setp.gt.u32 	%p56, %r6, 480;
	ld.shared.f32 	%f315, [_ZZN3cub18CUB_300001_SM_10006detail6reduce18DeviceReduceKernelINS2_10policy_hubIfjN4cuda3std3__44plusIfEEE10Policy1000EN6thrust24THRUST_300001_SM_1000_NS6detail15normal_iteratorINSD_10device_ptrIfEEEEjS9_fNS7_10__identityEEEvT0_PT3_T1_NS0_13GridEvenShareISN_EET2_T4_E12temp_storage+76];
	add.f32 	%f316, %f315, %f314;
	selp.f32 	%f379, %f316, %f314, %p56;
	bra.uni 	$L__BB12_48;
$L__BB12_26:
	mov.u32 	%r35, %tid.x;
	add.s32 	%r72, %r35, %r270;
	mul.wide.u32 	%rd4, %r72, 4;
	add.s64 	%rd5, %rd1, %rd4;
	ld.global.f32 	%f41, [%rd5];
	ld.global.f32 	%f42, [%rd5+2048];
	ld.global.f32 	%f43, [%rd5+4096];
	ld.global.f32 	%f44, [%rd5+6144];
	ld.global.f32 	%f45, [%rd5+8192];
	ld.global.f32 	%f46, [%rd5+10240];
	ld.global.f32 	%f47, [%rd5+12288];
	ld.global.f32 	%f48, [%rd5+14336];
	ld.global.f32 	%f49, [%rd5+16384];
	ld.global.f32 	%f50, [%rd5+18432];
	ld.global.f32 	%f51, [%rd5+20480];
	ld.global.f32 	%f52, [%rd5+22528];
	ld.global.f32 	%f53, [%rd5+24576];
	ld.global.f32 	%f54, [%rd5+26624];
	ld.global.f32 	%f55, [%rd5+28672];
	ld.global.f32 	%f56, [%rd5+30720];
	add.f32 	%f57, %f41, %f42;
	add.f32 	%f58, %f43, %f44;
	add.f32 	%f59, %f45, %f46;
	add.f32 	%f60, %f47, %f48;
	add.f32 	%f61, %f49, %f50;
	add.f32 	%f62, %f51, %f52;
	add.f32 	%f63, %f53, %f54;
	add.f32 	%f64, %f55, %f56;
	add.f32 	%f65, %f57, %f58;
	add.f32 	%f66, %f59, %f60;
	add.f32 	%f67, %f61, %f62;
	add.f32 	%f68, %f63, %f64;
	add.f32 	%f69, %f65, %f66;
	add.f32 	%f70, %f67, %f68;
	add.f32 	%f378, %f69, %f70;
	setp.lt.u32 	%p2, %r6, %r4;
	@%p2 bra 	$L__BB12_44;
	add.s32 	%r36, %r4, %r270;
	not.b32 	%r74, %r35;
	add.s32 	%r75, %r74, %r1;
	sub.s32 	%r76, %r75, %r4;
	sub.s32 	%r267, %r76, %r270;
	add.s32 	%r77, %r36, %r35;
	add.s32 	%r266, %r77, 4096;
	mov.b32 	%r269, 0;
	mov.u32 	%r268, %r36;
$L__BB12_28:
	add.s32 	%r270, %r270, %r4;
	add.s32 	%r79, %r1, -8192;
	setp.gt.u32 	%p3, %r270, %r79;
	@%p3 bra 	$L__BB12_30;
	add.s32 	%r80, %r35, %r270;
	mul.wide.u32 	%rd6, %r80, 4;
	add.s64 	%rd7, %rd1, %rd6;
	ld.global.f32 	%f71, [%rd7];
	ld.global.f32 	%f72, [%rd7+2048];
	ld.global.f32 	%f73, [%rd7+4096];
	ld.global.f32 	%f74, [%rd7+6144];
	ld.global.f32 	%f75, [%rd7+8192];
	ld.global.f32 	%f76, [%rd7+10240];
	ld.global.f32 	%f77, [%rd7+12288];
	ld.global.f32 	%f78, [%rd7+14336];
	ld.global.f32 	%f79, [%rd7+16384];
	ld.global.f32 	%f80, [%rd7+18432];
	ld.global.f32 	%f81, [%rd7+20480];
	ld.global.f32 	%f82, [%rd7+22528];
	ld.global.f32 	%f83, [%rd7+24576];
	ld.global.f32 	%f84, [%rd7+26624];
	ld.global.f32 	%f85, [%rd7+28672];
	ld.global.f32 	%f86, [%rd7+30720];
	add.f32 	%f87, %f378, %f71;
	add.f32 	%f88, %f72, %f73;
	add.f32 	%f89, %f74, %f75;
	add.f32 	%f90, %f76, %f77;
	add.f32 	%f91, %f78, %f79;
	add.f32 	%f92, %f80, %f81;
	add.f32 	%f93, %f82, %f83;
	add.f32 	%f94, %f84, %f85;
	add.f32 	%f95, %f87, %f88;
	add.f32 	%f96, %f89, %f90;
	add.f32 	%f97, %f91, %f92;
	add.f32 	%f98, %f93, %f94;
	add.f32 	%f99, %f95, %f96;
	add.f32 	%f100, %f97, %f98;
	add.f32 	%f101, %f99, %f100;
	add.f32 	%f378, %f101, %f86;
	sub.s32 	%r81, %r1, %r270;
	setp.lt.u32 	%p4, %r81, %r4;
	add.s32 	%r269, %r269, 1;
	add.s32 	%r268, %r268, %r4;
	sub.s32 	%r267, %r267, %r4;
	add.s32 	%r266, %r266, %r4;
	@%p4 bra 	$L__BB12_44;
	bra.uni 	$L__BB12_28;
$L__BB12_30:
	setp.le.u32 	%p5, %r1, %r270;
	sub.s32 	%r83, %r1, %r270;
	setp.ge.s32 	%p6, %r35, %r83;
	or.pred  	%p7, %p5, %p6;
	@%p7 bra 	$L__BB12_44;
	not.b32 	%r85, %r35;
	add.s32 	%r86, %r1, %r85;
	sub.s32 	%r87, %r86, %r36;
	mul.lo.s32 	%r88, %r2, %r269;
	shl.b32 	%r89, %r88, 13;
	sub.s32 	%r90, %r87, %r89;
	shr.u32 	%r91, %r90, 9;
	add.s32 	%r49, %r91, 1;
	and.b32  	%r50, %r49, 15;
	setp.lt.u32 	%p8, %r90, 7680;
	mov.u32 	%r275, %r35;
	@%p8 bra 	$L__BB12_35;
	or.b32  	%r273, %r35, 4096;
	shr.u32 	%r92, %r267, 9;
	add.s32 	%r93, %r92, 1;
	and.b32  	%r94, %r93, 16777200;
	neg.s32 	%r271, %r94;
$L__BB12_33:
	.pragma "nounroll";
	add.s32 	%r95, %r266, -4096;
	mul.wide.u32 	%rd8, %r95, 4;
	add.s64 	%rd9, %rd1, %rd8;
	ld.global.f32 	%f103, [%rd9];
	add.f32 	%f104, %f378, %f103;
	add.s32 	%r96, %r266, -3584;
	mul.wide.u32 	%rd10, %r96, 4;
	add.s64 	%rd11, %rd1, %rd10;
	ld.global.f32 	%f105, [%rd11];
	add.f32 	%f106, %f104, %f105;
	add.s32 	%r97, %r266, -3072;
	mul.wide.u32 	%rd12, %r97, 4;
	add.s64 	%rd13, %rd1, %rd12;
	ld.global.f32 	%f107, [%rd13];
	add.f32 	%f108, %f106, %f107;
	add.s32 	%r98, %r266, -2560;
	mul.wide.u32 	%rd14, %r98, 4;
	add.s64 	%rd15, %rd1, %rd14;
	ld.global.f32 	%f109, [%rd15];
	add.f32 	%f110, %f108, %f109;
	add.s32 	%r99, %r266, -2048;
	mul.wide.u32 	%rd16, %r99, 4;
	add.s64 	%rd17, %rd1, %rd16;
	ld.global.f32 	%f111, [%rd17];
	add.f32 	%f112, %f110, %f111;
	add.s32 	%r100, %r266, -1536;
	mul.wide.u32 	%rd18, %r100, 4;
	add.s64 	%rd19, %rd1, %rd18;
	ld.global.f32 	%f113, [%rd19];
	add.f32 	%f114, %f112, %f113;
	add.s32 	%r101, %r266, -1024;
	mul.wide.u32 	%rd20, %r101, 4;
	add.s64 	%rd21, %rd1, %rd20;
	ld.global.f32 	%f115, [%rd21];
	add.f32 	%f116, %f114, %f115;
	add.s32 	%r102, %r266, 3584;
	add.s32 	%r103, %r266, -512;
	mul.wide.u32 	%rd22, %r103, 4;
	add.s64 	%rd23, %rd1, %rd22;
	ld.global.f32 	%f117, [%rd23];
	add.f32 	%f118, %f116, %f117;
	mul.wide.u32 	%rd24, %r266, 4;
	add.s64 	%rd25, %rd1, %rd24;
	ld.global.f32 	%f119, [%rd25];
	add.f32 	%f120, %f118, %f119;
	add.s32 	%r104, %r266, 512;
	mul.wide.u32 	%rd26, %r104, 4;
	add.s64 	%rd27, %rd1, %rd26;
	ld.global.f32 	%f121, [%rd27];
	add.f32 	%f122, %f120, %f121;
	add.s32 	%r105, %r266, 1024;
	mul.wide.u32 	%rd28, %r105, 4;
	add.s64 	%rd29, %rd1, %rd28;
	ld.global.f32 	%f123, [%rd29];
	add.f32 	%f124, %f122, %f123;
	add.s32 	%r106, %r266, 1536;
	mul.wide.u32 	%rd30, %r106, 4;
	add.s64 	%rd31, %rd1, %rd30;
	ld.global.f32 	%f125, [%rd31];
	add.f32 	%f126, %f124, %f125;
	add.s32 	%r107, %r266, 2048;
	mul.wide.u32 	%rd32, %r107, 4;
	add.s64 	%rd33, %rd1, %rd32;
	ld.global.f32 	%f127, [%rd33];
	add.f32 	%f128, %f126, %f127;
	add.s32 	%r108, %r266, 2560;
	mul.wide.u32 	%rd34, %r108, 4;
	add.s64 	%rd35, %rd1, %rd34;
	ld.global.f32 	%f129, [%rd35];
	add.f32 	%f130, %f128, %f129;
	add.s32 	%r109, %r266, 3072;
	mul.wide.u32 	%rd36, %r109, 4;
	add.s64 	%rd37, %rd1, %rd36;
	ld.global.f32 	%f131, [%rd37];
	add.f32 	%f132, %f130, %f131;
	mul.wide.u32 	%rd38, %r102, 4;
	add.s64 	%rd39, %rd1, %rd38;
	ld.global.f32 	%f133, [%rd39];
	add.f32 	%f378, %f132, %f133;
	add.s32 	%r273, %r273, 8192;
	add.s32 	%r266, %r266, 8192;
	add.s32 	%r271, %r271, 16;
	setp.ne.s32 	%p9, %r271, 0;
	@%p9 bra 	$L__BB12_33;
	add.s32 	%r275, %r273, -4096;
$L__BB12_35:
	setp.eq.s32 	%p10, %r50, 0;
	@%p10 bra 	$L__BB12_44;
	and.b32  	%r61, %r49, 7;
	setp.lt.u32 	%p11, %r50, 8;
	@%p11 bra 	$L__BB12_38;
	add.s32 	%r110, %r275, %r270;
	mul.wide.u32 	%rd40, %r110, 4;
	add.s64 	%rd41, %rd1, %rd40;
	ld.global.f32 	%f135, [%rd41];
	add.f32 	%f136, %f378, %f135;
	add.s32 	%r111, %r110, 512;
	mul.wide.u32 	%rd42, %r111, 4;
	add.s64 	%rd43, %rd1, %rd42;
	ld.global.f32 	%f137, [%rd43];
	add.f32 	%f138, %f136, %f137;
	add.s32 	%r112, %r110, 1024;
	mul.wide.u32 	%rd44, %r112, 4;
	add.s64 	%rd45, %rd1, %rd44;
	ld.global.f32 	%f139, [%rd45];
	add.f32 	%f140, %f138, %f139;
	add.s32 	%r113, %r110, 1536;
	mul.wide.u32 	%rd46, %r113, 4;
	add.s64 	%rd47, %rd1, %rd46;
	ld.global.f32 	%f141, [%rd47];
	add.f32 	%f142, %f140, %f141;
	add.s32 	%r114, %r110, 2048;
	mul.wide.u32 	%rd48, %r114, 4;
	add.s64 	%rd49, %rd1, %rd48;
	ld.global.f32 	%f143, [%rd49];
	add.f32 	%f144, %f142, %f143;
	add.s32 	%r115, %r110, 2560;
	mul.wide.u32 	%rd50, %r115, 4;
	add.s64 	%rd51, %rd1, %rd50;
	ld.global.f32 	%f145, [%rd51];
	add.f32 	%f146, %f144, %f145;
	add.s32 	%r116, %r110, 3072;
	mul.wide.u32 	%rd52, %r116, 4;
	add.s64 	%rd53, %rd1, %rd52;
	ld.global.f32 	%f147, [%rd53];
	add.f32 	%f148, %f146, %f147;
	add.s32 	%r117, %r110, 3584;
	mul.wide.u32 	%rd54, %r117, 4;
	add.s64 	%rd55, %rd1, %rd54;
	ld.global.f32 	%f149, [%rd55];
	add.f32 	%f378, %f148, %f149;
	add.s32 	%r275, %r275, 4096;
$L__BB12_38:
	setp.eq.s32 	%p12, %r61, 0;
	@%p12 bra 	$L__BB12_44;
	setp.lt.u32 	%p13, %r61, 4;
	@%p13 bra 	$L__BB12_41;
	add.s32 	%r118, %r275, %r270;
	mul.wide.u32 	%rd56, %r118, 4;
	add.s64 	%rd57, %rd1, %rd56;
	ld.global.f32 	%f151, [%rd57];
	add.f32 	%f152, %f378, %f151;
	add.s32 	%r119, %r118, 512;
	mul.wide.u32 	%rd58, %r119, 4;
	add.s64 	%rd59, %rd1, %rd58;
	ld.global.f32 	%f153, [%rd59];
	add.f32 	%f154, %f152, %f153;
	add.s32 	%r120, %r118, 1024;
	mul.wide.u32 	%rd60, %r120, 4;
	add.s64 	%rd61, %rd1, %rd60;
	ld.global.f32 	%f155, [%rd61];
	add.f32 	%f156, %f154, %f155;
	add.s32 	%r121, %r118, 1536;
	mul.wide.u32 	%rd62, %r121, 4;
	add.s64 	%rd63, %rd1, %rd62;
	ld.global.f32 	%f157, [%rd63];
	add.f32 	%f378, %f156, %f157;
	add.s32 	%r275, %r275, 2048;
$L__BB12_41:
	and.b32  	%r122, %r49, 3;
	setp.eq.s32 	%p14, %r122, 0;
	@%p14 bra 	$L__BB12_44;
	add.s32 	%r278, %r275, %r268;
	cvt.u16.u32 	%rs1, %r267;
	shr.u16 	%rs2, %rs1, 9;
	add.s16 	%rs3, %rs2, 1;
	cvt.u32.u16 	%r123, %rs3;
	and.b32  	%r124, %r123, 3;
	neg.s32 	%r277, %r124;
$L__BB12_43:
	.pragma "nounroll";
	mul.wide.u32 	%rd64, %r278, 4;
	add.s64 	%rd65, %rd1, %rd64;
	ld.global.f32 	%f158, [%rd65];
	add.f32 	%f378, %f378, %f158;
	add.s32 	%r278, %r278, 512;
	add.s32 	%r277, %r277, 1;
	setp.ne.s32 	%p15, %r277, 0;
	@%p15 bra 	$L__BB12_43;
$L__BB12_44:
	// begin inline asm
	mov.u32 %r125, %laneid;
	// end inline asm
	mov.b32 	%r127, %f378;
	mov.b32 	%r128, 1;
	mov.b32 	%r149, 31;
	mov.b32 	%r150, -1;
	// begin inline asm
	shfl.sync.down.b32 %r126, %r127, %r128, %r149, %r150;
	// end inline asm
	setp.gt.s32 	%p16, %r125, 30;
	mov.b32 	%f159, %r126;
	add.f32 	%f160, %f378, %f159;
	selp.f32 	%f161, %f378, %f160, %p16;
	mov.b32 	%r132, %f161;
	mov.b32 	%r133, 2;
	// begin inline asm
	shfl.sync.down.b32 %r131, %r132, %r133, %r149, %r150;
	// end inline asm
	setp.gt.s32 	%p17, %r125, 29;
	mov.b32 	%f162, %r131;
	add.f32 	%f163, %f161, %f162;
	selp.f32 	%f164, %f161, %f163, %p17;
	mov.b32 	%r137, %f164;
	mov.b32 	%r138, 4;
	// begin inline asm
	shfl.sync.down.b32 %r136, %r137, %r138, %r149, %r150;
	// end inline asm
	setp.gt.s32 	%p18, %r125, 27;
	mov.b32 	%f165, %r136;
	add.f32 	%f166, %f164, %f165;
	selp.f32 	%f167, %f164, %f166, %p18;
	mov.b32 	%r142, %f167;
	mov.b32 	%r143, 8;
	// begin inline asm
	shfl.sync.down.b32 %r141, %r142, %r143, %r149, %r150;
	// end inline asm
	setp.gt.s32 	%p19, %r125, 23;
	mov.b32 	%f168, %r141;
	add.f32 	%f169, %f167, %f168;
	selp.f32 	%f170, %f167, %f169, %p19;
	mov.b32 	%r147, %f170;
	mov.b32 	%r148, 16;
	// begin inline asm
	shfl.sync.down.b32 %r146, %r147, %r148, %r149, %r150;
	// end inline asm
	setp.gt.s32 	%p20, %r125, 15;
	mov.b32 	%f171, %r146;
	add.f32 	%f37, %f170, %f171;
	selp.f32 	%f379, %f170, %f37, %p20;
	setp.ne.s32 	%p21, %r125, 0;
	@%p21 bra 	$L__BB12_46;
	shr.u32 	%r151, %r35, 3;
	and.b32  	%r152, %r151, 124;
	mov.u32 	%r153, _ZZN3cub18CUB_300001_SM_10006detail6reduce18DeviceReduceKernelINS2_10policy_hubIfjN4cuda3std3__44plusIfEEE10Policy1000EN6thrust24THRUST_300001_SM_1000_NS6detail15normal_iteratorINSD_10device_ptrIfEEEEjS9_fNS7_10__identityEEEvT0_PT3_T1_NS0_13GridEvenShareISN_EET2_T4_E12temp_storage;
	add.s32 	%r154, %r153, %r152;
	st.shared.f32 	[%r154+16], %f37;
$L__BB12_46:
	bar.sync 	0;
	setp.ne.s32 	%p22, %r35, 0;
	@%p22 bra 	$L__BB12_48;
	ld.shared.f32 	%f172, [_ZZN3cub18CUB_300001_SM_10006detail6reduce18DeviceReduceKernelINS2_10policy_hubIfjN4cuda3std3__44plusIfEEE10Policy1000EN6thrust24THRUST_300001_SM_1000_NS6detail15normal_iteratorINSD_10device_ptrIfEEEEjS9_fNS7_10__identityEEEvT0_PT3_T1_NS0_13GridEvenShareISN_EET2_T4_E12temp_storage+20];
	add.f32 	%f173, %f379, %f172;
	ld.shared.f32 	%f174, [_ZZN3cub18CUB_300001_SM_10006detail6reduce18DeviceReduceKernelINS2_10policy_hubIfjN4cuda3std3__44plusIfEEE10Policy1000EN6thrust24THRUST_300001_SM_1000_NS6detail15normal_iteratorINSD_10device_ptrIfEEEEjS9_fNS7_10__identityEEEvT0_PT3_T1_NS0_13GridEvenShareISN_EET2_T4_E12temp_storage+24];
	add.f32 	%f175, %f173, %f174;
	ld.shared.f32 	%f176, [_ZZN3cub18CUB_300001_SM_10006detail6reduce18DeviceReduceKernelINS2_10policy_hubIfjN4cuda3std3__44plusIfEEE10Policy1000EN6thrust24THRUST_300001_SM_1000_NS6detail15normal_iteratorINSD_10device_ptrIfEEEEjS9_fNS7_10__identityEEEvT0_PT3_T1_NS0_13GridEvenShareISN_EET2_T4_E12temp_storage+28];
	add.f32 	%f177, %f175, %f176;
	ld.shared.f32 	%f178, [_ZZN3cub18CUB_300001_SM_10006detail6reduce18DeviceReduceKernelINS2_10policy_hubIfjN4cuda3std3__44plusIfEEE10Policy1000EN6thrust24THRUST_300001_SM_1000_NS6detail15normal_iteratorINSD_10device_ptrIfEEEEjS9_fNS7_10__identityEEEvT0_PT3_T1_NS0_13GridEvenShareISN_EET2_T4_E12temp_storage+32];
	add.f32 	%f179, %f177, %f178;
	ld.shared.f32 	%f180, [_ZZN3cub18CUB_300001_SM_10006detail6reduce18DeviceReduceKernelINS2_10policy_hubIfjN4cuda3std3__44plusIfEEE10Policy1000EN6thrust24THRUST_300001_SM_1000_NS6detail15normal_iteratorINSD_10device_ptrIfEEEEjS9_fNS7_10__identityEEEvT0_PT3_T1_NS0_13GridEvenShareISN_EET2_T4_E12temp_storage+36];
	add.f32 	%f181, %f179, %f180;
	ld.shared.f32 	%f182, [_ZZN3cub18CUB_300001_SM_10006detail6reduce18DeviceReduceKernelINS2_10policy_hubIfjN4cuda3std3__44plusIfEEE10Policy1000EN6thrust24THRUST_300001_SM_1000_NS6detail15normal_iteratorINSD_10device_ptrIfEEEEjS9_fNS7_10__identityEEEvT0_PT3_T1_NS0_13GridEvenShareISN_EET2_T4_E12temp_storage+40];
	add.f32 	%f183, %f181, %f182;
	ld.shared.f32 	%f184, [_ZZN3cub18CUB_300001_SM_10006detail6reduce18DeviceReduceKernelINS2_10policy_hubIfjN4cuda3std3__44plusIfEEE10Policy1000EN6thrust24THRUST_300001_SM_1000_NS6detail15normal_iteratorINSD_10device_ptrIfEEEEjS9_fNS7_10__identityEEEvT0_PT3_T1_NS0_13GridEvenShareISN_EET2_T4_E12temp_storage+44];
	add.f32 	%f185, %f183, %f184;
	ld.shared.f32 	%f186, [_ZZN3cub18CUB_300001_SM_10006detail6reduce18DeviceReduceKernelINS2_10policy_hubIfjN4cuda3std3__44plusIfEEE10Policy1000EN6thrust24THRUST_300001_SM_1000_NS6detail15normal_iteratorINSD_10device_ptrIfEEEEjS9_fNS7_10__identityEEEvT0_PT3_T1_NS0_13GridEvenShareISN_EET2_T4_E12temp_storage+48];
	add.f32 	%f187, %f185, %f186;
	ld.shared.f32 	%f188, [_ZZN3cub18CUB_300001_SM_10006detail6reduce18DeviceReduceKernelINS2_10policy_hubIfjN4cuda3std3__44plusIfEEE10Policy1000EN6thrust24THRUST_300001_SM_1000_NS6detail15normal_iteratorINSD_10device_ptrIfEEEEjS9_fNS7_10__identityEEEvT0_PT3_T1_NS0_13GridEvenShareISN_EET2_T4_E12temp_storage+52];
	add.f32 	%f189, %f187, %f188;
	ld.shared.f32 	%f190, [_ZZN3cub18CUB_300001_SM_10006detail6reduce18DeviceReduceKernelINS2_10policy_hubIfjN4cuda3std3__44plusIfEEE10Policy1000EN6thrust24THRUST_300001_SM_1000_NS6detail15normal_iteratorINSD_10device_ptrIfEEEEjS9_fNS7_10__identityEEEvT0_PT3_T1_NS0_13GridEvenShareISN_EET2_T4_E12temp_storage+56];
	add.f32 	%f191, %f189, %f190;
	ld.shared.f32 	%f192, [_ZZN3cub18CUB_300001_SM_10006detail6reduce18DeviceReduceKernelINS2_10policy_hubIfjN4cuda3std3__44plusIfEEE10Policy1000EN6thrust24THRUST_300001_SM_1000_NS6detail15normal_iteratorINSD_10device_ptrIfEEEEjS9_fNS7_10__identityEEEvT0_PT3_T1_NS0_13GridEvenShareISN_EET2_T4_E12temp_storage+60];
	add.f32 	%f193, %f191, %f192;
	ld.shared.f32 	%f194, [_ZZN3cub18CUB_300001_SM_10006detail6reduce18DeviceReduceKernelINS2_10policy_hubIfjN4cuda3std3__44plusIfEEE10Policy1000EN6thrust24THRUST_300001_SM_1000_NS6detail15normal_iteratorINSD_10device_ptrIfEEEEjS9_fNS7_10__identityEEEvT0_PT3_T1_NS0_13GridEvenShareISN_EET2_T4_E12temp_storage+64];
	add.f32 	%f195, %f193, %f194;
	ld.shared.f32 	%f196, [_ZZN3cub18CUB_300001_SM_10006detail6reduce18DeviceReduceKernelINS2_10policy_hubIfjN4cuda3std3__44plusIfEEE10Policy1000EN6thrust24THRUST_300001_SM_1000_NS6detail15normal_iteratorINSD_10device_ptrIfEEEEjS9_fNS7_10__identityEEEvT0_PT3_T1_NS0_13GridEvenShareISN_EET2_T4_E12temp_storage+68];
	add.f32 	%f197, %f195, %f196;
	ld.shared.f32 	%f198, [_ZZN3cub18CUB_300001_SM_10006detail6reduce18DeviceReduceKernelINS2_10policy_hubIfjN4cuda3std3__44plusIfEEE10Policy1000EN6thrust24THRUST_300001_SM_1000_NS6detail15normal_iteratorINSD_10device_ptrIfEEEEjS9_fNS7_10__identityEEEvT0_PT3_T1_NS0_13GridEvenShareISN_EET2_T4_E12temp_storage+72];
	add.f32 	%f199, %f197, %f198;
	ld.shared.f32 	%f200, [_ZZN3cub18CUB_300001_SM_10006detail6reduce18DeviceReduceKernelINS2_10policy_hubIfjN4cuda3std3__44plusIfEEE10Policy1000EN6thrust24THRUST_300001_SM_1000_NS6detail15normal_iteratorINSD_10device_ptrIfEEEEjS9_fNS7_10__identityEEEvT0_PT3_T1_NS0_13GridEvenShareISN_EET2_T4_E12temp_storage+76];
	add.f32 	%f379, %f199, %f200;
$L__BB12_48:
	mov.u32 	%r256, %tid.x;
	setp.ne.s32 	%p64, %r256, 0;
	@%p64 bra 	$L__BB12_50;
	ld.param.u64 	%rd129, [_ZN3cub18CUB_300001_SM_10006detail6reduce18DeviceReduceKernelINS2_10policy_hubIfjN4cuda3std3__44plusIfEEE10Policy1000EN6thrust24THRUST_300001_SM_1000_NS6detail15normal_iteratorINSD_10device_ptrIfEEEEjS9_fNS7_10__identityEEEvT0_PT3_T1_NS0_13GridEvenShareISN_EET2_T4__param_1];
	cvta.to.global.u64 	%rd126, %rd129;
	mul.wide.u32 	%rd127, %r3, 4;
	add.s64 	%rd128, %rd126, %rd127;
	st.global.f32 	[%rd128], %f379;
$L__BB12_50:
	ret;

}
	// .globl	_ZN3cub18CUB_300001_SM_10006detail6reduce28DeviceReduceSingleTileKernelINS2_10policy_hubIfjN4cuda3std3__44plusIfEEE10Policy1000EPfSC_iS9_ffNS7_10__identityEEEvT0_T1_T2_T3_T4_T6_
.visible .entry _ZN3cub18CUB_300001_SM_10006detail6reduce28DeviceReduceSingleTileKernelINS2_10policy_hubIfjN4cuda3std3__44plusIfEEE10Policy1000EPfSC_iS9_ffNS7_10__identityEEEvT0_T1_T2_T3_T4_T6_(
	.param .u64 .ptr .align 1 _ZN3cub18CUB_300001_SM_10006detail6reduce28DeviceReduceSingleTileKernelINS2_10policy_hubIfjN4cuda3std3__44plusIfEEE10Policy1000EPfSC_iS9_ffNS7_10__identityEEEvT0_T1_T2_T3_T4_T6__param_0,
	.param .u64 .ptr .align 1 _ZN3cub18CUB_300001_SM_10006detail6reduce28DeviceReduceSingleTileKernelINS2_10policy_hubIfjN4cuda3std3__44plusIfEEE10Policy1000EPfSC_iS9_ffNS7_10__identityEEEvT0_T1_T2_T3_T4_T6__param_1,
	.param .u32 _ZN3cub18CUB_300001_SM_10006detail6reduce28DeviceReduceSingleTileKernelINS2_10policy_hubIfjN4cuda3std3__44plusIfEEE10Policy1000EPfSC_iS9_ffNS7_10__identityEEEvT0_T1_T2_T3_T4_T6__param_2,
	.param .align 1 .b8 _ZN3cub18CUB_300001_SM_10006detail6reduce28DeviceReduceSingleTileKernelINS2_10policy_hubIfjN4cuda3std3__44plusIfEEE10Policy1000EPfSC_iS9_ffNS7_10__identityEEEvT0_T1_T2_T3_T4_T6__param_3[1],
	.param .f32 _ZN3cub18CUB_300001_SM_10006detail6reduce28DeviceReduceSingleTileKernelINS2_10policy_hubIfjN4cuda3std3__44plusIfEEE10Policy1000EPfSC_iS9_ffNS7_10__identityEEEvT0_T1_T2_T3_T4_T6__param_4,
	.param .align 1 .b8 _ZN3cub18CUB_300001_SM_10006detail6reduce28DeviceReduceSingleTileKernelINS2_10policy_hubIfjN4cuda3std3__44plusIfEEE10Policy1000EPfSC_iS9_ffNS7_10__identityEEEvT0_T1_T2_T3_T4_T6__param_5[1]
)
.maxntid 512
.minnctapersm 1
{
	.reg .pred 	%p<113>;
	.reg .b32 	%r<407>;
	.reg .b32 	%f<531>;
	.reg .b64 	%rd<133>;
	// demoted variable
	.shared .align 4 .b8 _ZZN3cub18CUB_300001_SM_10006detail6reduce28DeviceReduceSingleTileKernelINS2_10policy_hubIfjN4cuda3std3__44plusIfEEE10Policy1000EPfSC_iS9_ffNS7_10__identityEEEvT0_T1_T2_T3_T4_T6_E12temp_storage[84];
	ld.param.u64 	%rd16, [_ZN3cub18CUB_300001_SM_10006detail6reduce28DeviceReduceSingleTileKernelINS2_10policy_hubIfjN4cuda3std3__44plusIfEEE10Policy1000EPfSC_iS9_ffNS7_10__identityEEEvT0_T1_T2_T3_T4_T6__param_0];
	ld.param.u64 	%rd17, [_ZN3cub18CUB_300001_SM_10006detail6reduce28DeviceReduceSingleTileKernelINS2_10policy_hubIfjN4cuda3std3__44plusIfEEE10Policy1000EPfSC_iS9_ffNS7_10__identityEEEvT0_T1_T2_T3_T4_T6__param_1];
	ld.param.u32 	%r67, [_ZN3cub18CUB_300001_SM_10006detail6reduce28DeviceReduceSingleTileKernelINS2_10policy_hubIfjN4cuda3std3__44plusIfEEE10Policy1000EPfSC_iS9_ffNS7_10__identityEEEvT0_T1_T2_T3_T4_T6__param_2];
	ld.param.f32 	%f58, [_ZN3cub18CUB_300001_SM_10006detail6reduce28DeviceReduceSingleTileKernelINS2_10policy_hubIfjN4cuda3std3__44plusIfEEE10Policy1000EPfSC_iS9_ffNS7_10__identityEEEvT0_T1_T2_T3_T4_T6__param_4];
	cvta.to.global.u64 	%rd1, %rd17;
	setp.ne.s32 	%p1, %r67, 0;
	@%p1 bra 	$L__BB13_3;
	mov.u32 	%r380, %tid.x;
	setp.ne.s32 	%p112, %r380, 0;
	@%p112 bra 	$L__BB13_74;
	st.global.f32 	[%rd1], %f58;
	bra.uni 	$L__BB13_74;
$L__BB13_3:
	and.b64  	%rd18, %rd16, 7;
	setp.ne.s64 	%p2, %rd18, 0;
	@%p2 bra 	$L__BB13_38;
	setp.gt.s32 	%p57, %r67, 8191;
	@%p57 bra 	$L__BB13_22;
	mov.u32 	%r1, %tid.x;
	setp.ge.s32 	%p74, %r1, %r67;
	mov.f32 	%f509, 0f00000000;
	mov.u32 	%r384, %r1;
	@%p74 bra 	$L__BB13_7;
	mul.wide.u32 	%rd121, %r1, 4;
	add.s64 	%rd120, %rd16, %rd121;
	// begin inline asm
	ld.global.nc.u32 %r300, [%rd120];
	// end inline asm
	mov.b32 	%f509, %r300;
	add.s32 	%r384, %r1, 512;
$L__BB13_7:
	setp.ge.s32 	%p75, %r384, %r67;
	@%p75 bra 	$L__BB13_13;
	not.b32 	%r301, %r384;
	add.s32 	%r4, %r67, %r301;
	and.b32  	%r302, %r4, 1536;
	setp.eq.s32 	%p76, %r302, 1536;
	@%p76 bra 	$L__BB13_11;
	mul.wide.u32 	%rd122, %r384, 4;
	add.s64 	%rd129, %rd16, %rd122;
	shr.u32 	%r303, %r4, 9;
	add.s32 	%r304, %r303, 1;
	and.b32  	%r305, %r304, 3;
	neg.s32 	%r382, %r305;
$L__BB13_10:
	.pragma "nounroll";
	// begin inline asm
	ld.global.nc.u32 %r306, [%rd129];
	// end inline asm
	mov.b32 	%f395, %r306;
	add.f32 	%f509, %f509, %f395;
	add.s32 	%r384, %r384, 512;
	add.s64 	%rd129, %rd129, 2048;
	add.s32 	%r382, %r382, 1;
	setp.ne.s32 	%p77, %r382, 0;
	@%p77 bra 	$L__BB13_10;
$L__BB13_11:
	setp.lt.u32 	%p78, %r4, 1536;
	@%p78 bra 	$L__BB13_13;
$L__BB13_12:
	mul.wide.s32 	%rd128, %r384, 4;
	add.s64 	%rd124, %rd16, %rd128;
	// begin inline asm
	ld.global.nc.u32 %r307, [%rd124];
	// end inline asm
	mov.b32 	%f396, %r307;
	add.f32 	%f397, %f509, %f396;
	add.s64 	%rd125, %rd124, 2048;
	// begin inline asm
	ld.global.nc.u32 %r308, [%rd125];
	// end inline asm
	mov.b32 	%f398, %r308;
	add.f32 	%f399, %f397, %f398;
	add.s64 	%rd126, %rd124, 4096;
	// begin inline asm
	ld.global.nc.u32 %r309, [%rd126];
	// end inline asm
	mov.b32 	%f400, %r309;
	add.f32 	%f401, %f399, %f400;
	add.s64 	%rd127, %rd124, 6144;
	// begin inline asm
	ld.global.nc.u32 %r310, [%rd127];
	// end inline asm
	mov.b32 	%f402, %r310;
	add.f32 	%f509, %f401, %f402;
	add.s32 	%r384, %r384, 2048;
	setp.lt.s32 	%p79, %r384, %r67;
	@%p79 bra 	$L__BB13_12;
$L__BB13_13:
	setp.lt.s32 	%p80, %r67, 512;
	@%p80 bra 	$L__BB13_18;
	// begin inline asm
	mov.u32 %r349, %laneid;
	// end inline asm
	mov.b32 	%r351, %f509;
	mov.b32 	%r352, 1;
	mov.b32 	%r373, 31;
	mov.b32 	%r374, -1;
	// begin inline asm
	shfl.sync.down.b32 %r350, %r351, %r352, %r373, %r374;
	// end inline asm
	setp.gt.s32 	%p104, %r349, 30;
	mov.b32 	%f461, %r350;
	add.f32 	%f462, %f509, %f461;
	selp.f32 	%f463, %f509, %f462, %p104;
	mov.b32 	%r356, %f463;
	mov.b32 	%r357, 2;
	// begin inline asm
	shfl.sync.down.b32 %r355, %r356, %r357, %r373, %r374;
	// end inline asm
	setp.gt.s32 	%p105, %r349, 29;
	mov.b32 	%f464, %r355;
	add.f32 	%f465, %f463, %f464;
	selp.f32 	%f466, %f463, %f465, %p105;
	mov.b32 	%r361, %f466;
	mov.b32 	%r362, 4;
	// begin inline asm
	shfl.sync.down.b32 %r360, %r361, %r362, %r373, %r374;
	// end inline asm
	setp.gt.s32 	%p106, %r349, 27;
	mov.b32 	%f467, %r360;
	add.f32 	%f468, %f466, %f467;
	selp.f32 	%f469, %f466, %f468, %p106;
	mov.b32 	%r366, %f469;
	mov.b32 	%r367, 8;
	// begin inline asm
	shfl.sync.down.b32 %r365, %r366, %r367, %r373, %r374;
	// end inline asm
	setp.gt.s32 	%p107, %r349, 23;
	mov.b32 	%f470, %r365;
	add.f32 	%f471, %f469, %f470;
	selp.f32 	%f472, %f469, %f471, %p107;
	mov.b32 	%r371, %f472;
	mov.b32 	%r372, 16;
	// begin inline asm
	shfl.sync.down.b32 %r370, %r371, %r372, %r373, %r374;
	// end inline asm
	setp.gt.s32 	%p108, %r349, 15;
	mov.b32 	%f473, %r370;
	add.f32 	%f10, %f472, %f473;
	selp.f32 	%f530, %f472, %f10, %p108;
	setp.ne.s32 	%p109, %r349, 0;
	@%p109 bra 	$L__BB13_16;
	shr.u32 	%r375, %r1, 3;
	and.b32  	%r376, %r375, 124;
	mov.u32 	%r377, _ZZN3cub18CUB_300001_SM_10006detail6reduce28DeviceReduceSingleTileKernelINS2_10policy_hubIfjN4cuda3std3__44plusIfEEE10Policy1000EPfSC_iS9_ffNS7_10__identityEEEvT0_T1_T2_T3_T4_T6_E12temp_storage;
	add.s32 	%r378, %r377, %r376;
	st.shared.f32 	[%r378+16], %f10;
$L__BB13_16:
	bar.sync 	0;
	setp.ne.s32 	%p110, %r1, 0;
	@%p110 bra 	$L__BB13_72;
	ld.shared.f32 	%f474, [_ZZN3cub18CUB_300001_SM_10006detail6reduce28DeviceReduceSingleTileKernelINS2_10policy_hubIfjN4cuda3std3__44plusIfEEE10Policy1000EPfSC_iS9_ffNS7_10__identityEEEvT0_T1_T2_T3_T4_T6_E12temp_storage+20];
	add.f32 	%f475, %f530, %f474;
	ld.shared.f32 	%f476, [_ZZN3cub18CUB_300001_SM_10006detail6reduce28DeviceReduceSingleTileKernelINS2_10policy_hubIfjN4cuda3std3__44plusIfEEE10Policy1000EPfSC_iS9_ffNS7_10__identityEEEvT0_T1_T2_T3_T4_T6_E12temp_storage+24];
	add.f32 	%f477, %f475, %f476;
	ld.shared.f32 	%f478, [_ZZN3cub18CUB_300001_SM_10006detail6reduce28DeviceReduceSingleTileKernelINS2_10policy_hubIfjN4cuda3std3__44plusIfEEE10Policy1000EPfSC_iS9_ffNS7_10__identityEEEvT0_T1_T2_T3_T4_T6_E12temp_storage+28];
	add.f32 	%f479, %f477, %f478;
	ld.shared.f32 	%f480, [_ZZN3cub18CUB_300001_SM_10006detail6reduce28DeviceReduceSingleTileKernelINS2_10policy_hubIfjN4cuda3std3__44plusIfEEE10Policy1000EPfSC_iS9_ffNS7_10__identityEEEvT0_T1_T2_T3_T4_T6_E12temp_storage+32];
	add.f32 	%f481, %f479, %f480;
	ld.shared.f32 	%f482, [_ZZN3cub18CUB_300001_SM_10006detail6reduce28DeviceReduceSingleTileKernelINS2_10policy_hubIfjN4cuda3std3__44plusIfEEE10Policy1000EPfSC_iS9_ffNS7_10__identityEEEvT0_T1_T2_T3_T4_T6_E12temp_storage+36];
	add.f32 	%f483, %f481, %f482;
	ld.shared.f32 	%f484, [_ZZN3cub18CUB_300001_SM_10006detail6reduce28DeviceReduceSingleTileKernelINS2_10policy_hubIfjN4cuda3std3__44plusIfEEE10Policy1000EPfSC_iS9_ffNS7_10__identityEEEvT0_T1_T2_T3_T4_T6_E12temp_storage+40];
	add.f32 	%f485, %f483, %f484;
	ld.shared.f32 	%f486, [_ZZN3cub18CUB_300001_SM_10006detail6reduce28DeviceReduceSingleTileKernelINS2_10policy_hubIfjN4cuda3std3__44plusIfEEE10Policy1000EPfSC_iS9_ffNS7_10__identityEEEvT0_T1_T2_T3_T4_T6_E12temp_storage+44];
	add.f32 	%f487, %f485, %f486;
	ld.shared.f32 	%f488, [_ZZN3cub18CUB_300001_SM_10006detail6reduce28DeviceReduceSingleTileKernelINS2_10policy_hubIfjN4cuda3std3__44plusIfEEE10Policy1000EPfSC_iS9_ffNS7_10__identityEEEvT0_T1_T2_T3_T4_T6_E12temp_storage+48];
	add.f32 	%f489, %f487, %f488;
	ld.shared.f32 	%f490, [_ZZN3cub18CUB_300001_SM_10006detail6reduce28DeviceReduceSingleTileKernelINS2_10policy_hubIfjN4cuda3std3__44plusIfEEE10Policy1000EPfSC_iS9_ffNS7_10__identityEEEvT0_T1_T2_T3_T4_T6_E12temp_storage+52];
	add.f32 	%f491, %f489, %f490;
	ld.shared.f32 	%f492, [_ZZN3cub18CUB_300001_SM_10006detail6reduce28DeviceReduceSingleTileKernelINS2_10policy_hubIfjN4cuda3std3__44plusIfEEE10Policy1000EPfSC_iS9_ffNS7_10__identityEEEvT0_T1_T2_T3_T4_T6_E12temp_storage+56];
	add.f32 	%f493, %f491, %f492;
	ld.shared.f32 	%f494, [_ZZN3cub18CUB_300001_SM_10006detail6reduce28DeviceReduceSingleTileKernelINS2_10policy_hubIfjN4cuda3std3__44plusIfEEE10Policy1000EPfSC_iS9_ffNS7_10__identityEEEvT0_T1_T2_T3_T4_T6_E12temp_storage+60];
	add.f32 	%f495, %f493, %f494;
	ld.shared.f32 	%f496, [_ZZN3cub18CUB_300001_SM_10006detail6reduce28DeviceReduceSingleTileKernelINS2_10policy_hubIfjN4cuda3std3__44plusIfEEE10Policy1000EPfSC_iS9_ffNS7_10__identityEEEvT0_T1_T2_T3_T4_T6_E12temp_storage+64];
	add.f32 	%f497, %f495, %f496;
	ld.shared.f32 	%f498, [_ZZN3cub18CUB_300001_SM_10006detail6reduce28DeviceReduceSingleTileKernelINS2_10policy_hubIfjN4cuda3std3__44plusIfEEE10Policy1000EPfSC_iS9_ffNS7_10__identityEEEvT0_T1_T2_T3_T4_T6_E12temp_storage+68];
	add.f32 	%f499, %f497, %f498;
	ld.shared.f32 	%f500, [_ZZN3cub18CUB_300001_SM_10006detail6reduce28DeviceReduceSingleTileKernelINS2_10policy_hubIfjN4cuda3std3__44plusIfEEE10Policy1000EPfSC_iS9_ffNS7_10__identityEEEvT0_T1_T2_T3_T4_T6_E12temp_storage+72];
	add.f32 	%f501, %f499, %f500;
	ld.shared.f32 	%f502, [_ZZN3cub18CUB_300001_SM_10006detail6reduce28DeviceReduceSingleTileKernelINS2_10policy_hubIfjN4cuda3std3__44plusIfEEE10Policy1000EPfSC_iS9_ffNS7_10__identityEEEvT0_T1_T2_T3_T4_T6_E12temp_storage+76];
	add.f32 	%f530, %f501, %f502;
	bra.uni 	$L__BB13_72;
$L__BB13_18:
	// begin inline asm
	mov.u32 %r311, %laneid;
	// end inline asm
	and.b32  	%r337, %r1, 992;
	add.s32 	%r338, %r337, 32;
	setp.gt.s32 	%p81, %r338, %r67;
	not.b32 	%r339, %r337;
	add.s32 	%r340, %r67, %r339;
	selp.b32 	%r335, %r340, 31, %p81;
	mov.b32 	%r313, %f509;
	mov.b32 	%r314, 1;
	mov.b32 	%r336, -1;
	// begin inline asm
	shfl.sync.down.b32 %r312, %r313, %r314, %r335, %r336;
	// end inline asm
	setp.lt.s32 	%p82, %r311, %r335;
	mov.b32 	%f403, %r312;
	add.f32 	%f404, %f509, %f403;
	selp.f32 	%f405, %f404, %f509, %p82;
	mov.b32 	%r318, %f405;
	mov.b32 	%r319, 2;
	// begin inline asm
	shfl.sync.down.b32 %r317, %r318, %r319, %r335, %r336;
	// end inline asm
	add.s32 	%r341, %r311, 2;
	setp.gt.s32 	%p83, %r341, %r335;
	mov.b32 	%f406, %r317;
	add.f32 	%f407, %f405, %f406;
	selp.f32 	%f408, %f405, %f407, %p83;
	mov.b32 	%r323, %f408;
	mov.b32 	%r324, 4;
	// begin inline asm
	shfl.sync.down.b32 %r322, %r323, %r324, %r335, %r336;
	// end inline asm
	add.s32 	%r342, %r311, 4;
	setp.gt.s32 	%p84, %r342, %r335;
	mov.b32 	%f409, %r322;
	add.f32 	%f410, %f408, %f409;
	selp.f32 	%f411, %f408, %f410, %p84;
	mov.b32 	%r328, %f411;
	mov.b32 	%r329, 8;
	// begin inline asm
	shfl.sync.down.b32 %r327, %r328, %r329, %r335, %r336;
	// end inline asm
	add.s32 	%r343, %r311, 8;
	setp.gt.s32 	%p85, %r343, %r335;
	mov.b32 	%f412, %r327;
	add.f32 	%f413, %f411, %f412;
	selp.f32 	%f414, %f411, %f413, %p85;
	mov.b32 	%r333, %f414;
	mov.b32 	%r334, 16;
	// begin inline asm
	shfl.sync.down.b32 %r332, %r333, %r334, %r335, %r336;
	// end inline asm
	add.s32 	%r344, %r311, 16;
	setp.gt.s32 	%p86, %r344, %r335;
	mov.b32 	%f415, %r332;
	add.f32 	%f416, %f414, %f415;
	selp.f32 	%f530, %f414, %f416, %p86;
	setp.ne.s32 	%p87, %r311, 0;
	@%p87 bra 	$L__BB13_20;
	shr.u32 	%r345, %r1, 3;
	and.b32  	%r346, %r345, 124;
	mov.u32 	%r347, _ZZN3cub18CUB_300001_SM_10006detail6reduce28DeviceReduceSingleTileKernelINS2_10policy_hubIfjN4cuda3std3__44plusIfEEE10Policy1000EPfSC_iS9_ffNS7_10__identityEEEvT0_T1_T2_T3_T4_T6_E12temp_storage;
	add.s32 	%r348, %r347, %r346;
	st.shared.f32 	[%r348+16], %f530;
$L__BB13_20:
	bar.sync 	0;
	setp.ne.s32 	%p88, %r1, 0;
	@%p88 bra 	$L__BB13_72;
	setp.gt.s32 	%p89, %r67, 32;
	ld.shared.f32 	%f417, [_ZZN3cub18CUB_300001_SM_10006detail6reduce28DeviceReduceSingleTileKernelINS2_10policy_hubIfjN4cuda3std3__44plusIfEEE10Policy1000EPfSC_iS9_ffNS7_10__identityEEEvT0_T1_T2_T3_T4_T6_E12temp_storage+20];
	add.f32 	%f418, %f530, %f417;
	selp.f32 	%f419, %f418, %f530, %p89;
	setp.gt.s32 	%p90, %r67, 64;
	ld.shared.f32 	%f420, [_ZZN3cub18CUB_300001_SM_10006detail6reduce28DeviceReduceSingleTileKernelINS2_10policy_hubIfjN4cuda3std3__44plusIfEEE10Policy1000EPfSC_iS9_ffNS7_10__identityEEEvT0_T1_T2_T3_T4_T6_E12temp_storage+24];
	add.f32 	%f421, %f420, %f419;
	selp.f32 	%f422, %f421, %f419, %p90;
	setp.gt.s32 	%p91, %r67, 96;
	ld.shared.f32 	%f423, [_ZZN3cub18CUB_300001_SM_10006detail6reduce28DeviceReduceSingleTileKernelINS2_10policy_hubIfjN4cuda3std3__44plusIfEEE10Policy1000EPfSC_iS9_ffNS7_10__identityEEEvT0_T1_T2_T3_T4_T6_E12temp_storage+28];
	add.f32 	%f424, %f423, %f422;
	selp.f32 	%f425, %f424, %f422, %p91;
	setp.gt.s32 	%p92, %r67, 128;
	ld.shared.f32 	%f426, [_ZZN3cub18CUB_300001_SM_10006detail6reduce28DeviceReduceSingleTileKernelINS2_10policy_hubIfjN4cuda3std3__44plusIfEEE10Policy1000EPfSC_iS9_ffNS7_10__identityEEEvT0_T1_T2_T3_T4_T6_E12temp_storage+32];
	add.f32 	%f427, %f426, %f425;
	selp.f32 	%f428, %f427, %f425, %p92;
	setp.gt.s32 	%p93, %r67, 160;
	ld.shared.f32 	%f429, [_ZZN3cub18CUB_300001_SM_10006detail6reduce28DeviceReduceSingleTileKernelINS2_10policy_hubIfjN4cuda3std3__44plusIfEEE10Policy1000EPfSC_iS9_ffNS7_10__identityEEEvT0_T1_T2_T3_T4_T6_E12temp_storage+36];
	add.f32 	%f430, %f429, %f428;
	selp.f32 	%f431, %f430, %f428, %p93;
	setp.gt.s32 	%p94, %r67, 192;
	ld.shared.f32 	%f432, [_ZZN3cub18CUB_300001_SM_10006detail6reduce28DeviceReduceSingleTileKernelINS2_10policy_hubIfjN4cuda3std3__44plusIfEEE10Policy1000EPfSC_iS9_ffNS7_10__identityEEEvT0_T1_T2_T3_T4_T6_E12temp_storage+40];
	add.f32 	%f433, %f432, %f431;
	selp.f32 	%f434, %f433, %f431, %p94;
	setp.gt.s32 	%p95, %r67, 224;
	ld.shared.f32 	%f435, [_ZZN3cub18CUB_300001_SM_10006detail6reduce28DeviceReduceSingleTileKernelINS2_10policy_hubIfjN4cuda3std3__44plusIfEEE10Policy1000EPfSC_iS9_ffNS7_10__identityEEEvT0_T1_T2_T3_T4_T6_E12temp_storage+44];
	add.f32 	%f436, %f435, %f434;
	selp.f32 	%f437, %f436, %f434, %p95;
	setp.gt.s32 	%p96, %r67, 256;
	ld.shared.f32 	%f438, [_ZZN3cub18CUB_300001_SM_10006detail6reduce28DeviceReduceSingleTileKernelINS2_10policy_hubIfjN4cuda3std3__44plusIfEEE10Policy1000EPfSC_iS9_ffNS7_10__identityEEEvT0_T1_T2_T3_T4_T6_E12temp_storage+48];
	add.f32 	%f439, %f438, %f437;
	selp.f32 	%f440, %f439, %f437, %p96;
	setp.gt.s32 	%p97, %r67, 288;
	ld.shared.f32 	%f441, [_ZZN3cub18CUB_300001_SM_10006detail6reduce28DeviceReduceSingleTileKernelINS2_10policy_hubIfjN4cuda3std3__44plusIfEEE10Policy1000EPfSC_iS9_ffNS7_10__identityEEEvT0_T1_T2_T3_T4_T6_E12temp_storage+52];
	add.f32 	%f442, %f441, %f440;
	selp.f32 	%f443, %f442, %f440, %p97;
	setp.gt.s32 	%p98, %r67, 320;
	ld.shared.f32 	%f444, [_ZZN3cub18CUB_300001_SM_10006detail6reduce28DeviceReduceSingleTileKernelINS2_10policy_hubIfjN4cuda3std3__44plusIfEEE10Policy1000EPfSC_iS9_ffNS7_10__identityEEEvT0_T1_T2_T3_T4_T6_E12temp_storage+56];
	add.f32 	%f445, %f444, %f443;
	selp.f32 	%f446, %f445, %f443, %p98;
	setp.gt.s32 	%p99, %r67, 352;
	ld.shared.f32 	%f447, [_ZZN3cub18CUB_300001_SM_10006detail6reduce28DeviceReduceSingleTileKernelINS2_10policy_hubIfjN4cuda3std3__44plusIfEEE10Policy1000EPfSC_iS9_ffNS7_10__identityEEEvT0_T1_T2_T3_T4_T6_E12temp_storage+60];
	add.f32 	%f448, %f447, %f446;
	selp.f32 	%f449, %f448, %f446, %p99;
	setp.gt.s32 	%p100, %r67, 384;
	ld.shared.f32 	%f450, [_ZZN3cub18CUB_300001_SM_10006detail6reduce28DeviceReduceSingleTileKernelINS2_10policy_hubIfjN4cuda3std3__44plusIfEEE10Policy1000EPfSC_iS9_ffNS7_10__identityEEEvT0_T1_T2_T3_T4_T6_E12temp_storage+64];
	add.f32 	%f451, %f450, %f449;
	selp.f32 	%f452, %f451, %f449, %p100;
	setp.gt.s32 	%p101, %r67, 416;
	ld.shared.f32 	%f453, [_ZZN3cub18CUB_300001_SM_10006detail6reduce28DeviceReduceSingleTileKernelINS2_10policy_hubIfjN4cuda3std3__44plusIfEEE10Policy1000EPfSC_iS9_ffNS7_10__identityEEEvT0_T1_T2_T3_T4_T6_E12temp_storage+68];
	add.f32 	%f454, %f453, %f452;
	selp.f32 	%f455, %f454, %f452, %p101;
	setp.gt.s32 	%p102, %r67, 448;
	ld.shared.f32 	%f456, [_ZZN3cub18CUB_300001_SM_10006detail6reduce28DeviceReduceSingleTileKernelINS2_10policy_hubIfjN4cuda3std3__44plusIfEEE10Policy1000EPfSC_iS9_ffNS7_10__identityEEEvT0_T1_T2_T3_T4_T6_E12temp_storage+72];
	add.f32 	%f457, %f456, %f455;
	selp.f32 	%f458, %f457, %f455, %p102;
	setp.gt.s32 	%p103, %r67, 480;
	ld.shared.f32 	%f459, [_ZZN3cub18CUB_300001_SM_10006detail6reduce28DeviceReduceSingleTileKernelINS2_10policy_hubIfjN4cuda3std3__44plusIfEEE10Policy1000EPfSC_iS9_ffNS7_10__identityEEEvT0_T1_T2_T3_T4_T6_E12temp_storage+76];
	add.f32 	%f460, %f459, %f458;
	selp.f32 	%f530, %f460, %f458, %p103;
	bra.uni 	$L__BB13_72;
$L__BB13_22:
	mov.u32 	%r13, %tid.x;
	shl.b32 	%r224, %r13, 1;
	mul.wide.u32 	%rd90, %r224, 4;
	add.s64 	%rd75, %rd16, %rd90;
	// begin inline asm
	ld.global.nc.u64 %rd74, [%rd75];
	// end inline asm
	mov.b64 	{%r225, %r226}, %rd74;
	mov.b32 	%f281, %r226;
	mov.b32 	%f282, %r225;
	add.s64 	%rd77, %rd75, 4096;
	// begin inline asm
	ld.global.nc.u64 %rd76, [%rd77];
	// end inline asm
	mov.b64 	{%r227, %r228}, %rd76;
	mov.b32 	%f283, %r228;
	mov.b32 	%f284, %r227;
	add.s64 	%rd79, %rd75, 8192;
	// begin inline asm
	ld.global.nc.u64 %rd78, [%rd79];
	// end inline asm
	mov.b64 	{%r229, %r230}, %rd78;
	mov.b32 	%f285, %r230;
	mov.b32 	%f286, %r229;
	add.s64 	%rd81, %rd75, 12288;
	// begin inline asm
	ld.global.nc.u64 %rd80, [%rd81];
	// end inline asm
	mov.b64 	{%r231, %r232}, %rd80;
	mov.b32 	%f287, %r232;
	mov.b32 	%f288, %r231;
	add.s64 	%rd83, %rd75, 16384;
	// begin inline asm
	ld.global.nc.u64 %rd82, [%rd83];
	// end inline asm
	mov.b64 	{%r233, %r234}, %rd82;
	mov.b32 	%f289, %r234;
	mov.b32 	%f290, %r233;
	add.s64 	%rd85, %rd75, 20480;
	// begin inline asm
	ld.global.nc.u64 %rd84, [%rd85];
	// end inline asm
	mov.b64 	{%r235, %r236}, %rd84;
	mov.b32 	%f291, %r236;
	mov.b32 	%f292, %r235;
	add.s64 	%rd87, %rd75, 24576;
	// begin inline asm
	ld.global.nc.u64 %rd86, [%rd87];
	// end inline asm
	mov.b64 	{%r237, %r238}, %rd86;
	mov.b32 	%f293, %r238;
	mov.b32 	%f294, %r237;
	add.s64 	%rd89, %rd75, 28672;
	// begin inline asm
	ld.global.nc.u64 %rd88, [%rd89];
	// end inline asm
	mov.b64 	{%r239, %r240}, %rd88;
	mov.b32 	%f295, %r240;
	mov.b32 	%f296, %r239;
	add.f32 	%f297, %f282, %f281;
	add.f32 	%f298, %f284, %f283;
	add.f32 	%f299, %f286, %f285;
	add.f32 	%f300, %f288, %f287;
	add.f32 	%f301, %f290, %f289;
	add.f32 	%f302, %f292, %f291;
	add.f32 	%f303, %f294, %f293;
	add.f32 	%f304, %f296, %f295;
	add.f32 	%f305, %f297, %f298;
	add.f32 	%f306, %f299, %f300;
	add.f32 	%f307, %f301, %f302;
	add.f32 	%f308, %f303, %f304;
	add.f32 	%f309, %f305, %f306;
	add.f32 	%f310, %f307, %f308;
	add.f32 	%f516, %f309, %f310;
	setp.lt.u32 	%p58, %r67, 16384;
	mov.b32 	%r387, 8192;
	@%p58 bra 	$L__BB13_26;
	add.s32 	%r14, %r67, -8192;
	mov.b32 	%r387, 8192;
$L__BB13_24:
	mul.wide.s32 	%rd107, %r387, 4;
	add.s64 	%rd92, %rd75, %rd107;
	// begin inline asm
	ld.global.nc.u64 %rd91, [%rd92];
	// end inline asm
	mov.b64 	{%r242, %r243}, %rd91;
	mov.b32 	%f311, %r243;
	mov.b32 	%f312, %r242;
	add.s64 	%rd94, %rd92, 4096;
	// begin inline asm
	ld.global.nc.u64 %rd93, [%rd94];
	// end inline asm
	mov.b64 	{%r244, %r245}, %rd93;
	mov.b32 	%f313, %r245;
	mov.b32 	%f314, %r244;
	add.s64 	%rd96, %rd92, 8192;
	// begin inline asm
	ld.global.nc.u64 %rd95, [%rd96];
	// end inline asm
	mov.b64 	{%r246, %r247}, %rd95;
	mov.b32 	%f315, %r247;
	mov.b32 	%f316, %r246;
	add.s64 	%rd98, %rd92, 12288;
	// begin inline asm
	ld.global.nc.u64 %rd97, [%rd98];
	// end inline asm
	mov.b64 	{%r248, %r249}, %rd97;
	mov.b32 	%f317, %r249;
	mov.b32 	%f318, %r248;
	add.s64 	%rd100, %rd92, 16384;
	// begin inline asm
	ld.global.nc.u64 %rd99, [%rd100];
	// end inline asm
	mov.b64 	{%r250, %r251}, %rd99;
	mov.b32 	%f319, %r251;
	mov.b32 	%f320, %r250;
	add.s64 	%rd102, %rd92, 20480;
	// begin inline asm
	ld.global.nc.u64 %rd101, [%rd102];
	// end inline asm
	mov.b64 	{%r252, %r253}, %rd101;
	mov.b32 	%f321, %r253;
	mov.b32 	%f322, %r252;
	add.s64 	%rd104, %rd92, 24576;
	// begin inline asm
	ld.global.nc.u64 %rd103, [%rd104];
	// end inline asm
	mov.b64 	{%r254, %r255}, %rd103;
	mov.b32 	%f323, %r255;
	mov.b32 	%f324, %r254;
	add.s64 	%rd106, %rd92, 28672;
	// begin inline asm
	ld.global.nc.u64 %rd105, [%rd106];
	// end inline asm
	mov.b64 	{%r256, %r257}, %rd105;
	mov.b32 	%f325, %r257;
	mov.b32 	%f326, %r256;
	add.f32 	%f327, %f516, %f312;
	add.f32 	%f328, %f311, %f314;
	add.f32 	%f329, %f313, %f316;
	add.f32 	%f330, %f315, %f318;
	add.f32 	%f331, %f317, %f320;
	add.f32 	%f332, %f319, %f322;
	add.f32 	%f333, %f321, %f324;
	add.f32 	%f334, %f323, %f326;
	add.f32 	%f335, %f327, %f328;
	add.f32 	%f336, %f329, %f330;
	add.f32 	%f337, %f331, %f332;
	add.f32 	%f338, %f333, %f334;
	add.f32 	%f339, %f335, %f336;
	add.f32 	%f340, %f337, %f338;
	add.f32 	%f341, %f339, %f340;
	add.f32 	%f516, %f341, %f325;
	sub.s32 	%r258, %r67, %r387;
	setp.lt.s32 	%p59, %r258, 8192;
	@%p59 bra 	$L__BB13_34;
	add.s32 	%r387, %r387, 8192;
	setp.le.s32 	%p60, %r387, %r14;
	@%p60 bra 	$L__BB13_24;
$L__BB13_26:
	setp.le.s32 	%p61, %r67, %r387;
	@%p61 bra 	$L__BB13_34;
	sub.s32 	%r18, %r67, %r387;
	setp.ge.s32 	%p62, %r13, %r18;
	@%p62 bra 	$L__BB13_34;
	not.b32 	%r259, %r13;
	add.s32 	%r260, %r67, %r259;
	sub.s32 	%r19, %r260, %r387;
	and.b32  	%r261, %r19, 1536;
	setp.eq.s32 	%p63, %r261, 1536;
	mov.u32 	%r391, %r13;
	@%p63 bra 	$L__BB13_31;
	add.s32 	%r389, %r13, %r387;
	shr.u32 	%r262, %r19, 9;
	add.s32 	%r263, %r262, 1;
	and.b32  	%r264, %r263, 3;
	neg.s32 	%r388, %r264;
	mov.u32 	%r391, %r13;
$L__BB13_30:
	.pragma "nounroll";
	mul.wide.u32 	%rd109, %r389, 4;
	add.s64 	%rd108, %rd16, %rd109;
	// begin inline asm
	ld.global.nc.u32 %r265, [%rd108];
	// end inline asm
	mov.b32 	%f343, %r265;
	add.f32 	%f516, %f516, %f343;
	add.s32 	%r391, %r391, 512;
	add.s32 	%r389, %r389, 512;
	add.s32 	%r388, %r388, 1;
	setp.ne.s32 	%p64, %r388, 0;
	@%p64 bra 	$L__BB13_30;
$L__BB13_31:
	setp.lt.u32 	%p65, %r19, 1536;
	@%p65 bra 	$L__BB13_34;
	cvt.u64.u32 	%rd110, %r391;
	cvt.u64.u32 	%rd111, %r387;
	add.s64 	%rd112, %rd110, %rd111;
	shl.b64 	%rd113, %rd112, 2;
	add.s64 	%rd114, %rd113, %rd16;
	add.s64 	%rd130, %rd114, 4096;
	add.s32 	%r392, %r391, %r387;
$L__BB13_33:
	mul.wide.u32 	%rd119, %r392, 4;
	add.s64 	%rd115, %rd16, %rd119;
	// begin inline asm
	ld.global.nc.u32 %r266, [%rd115];
	// end inline asm
	mov.b32 	%f344, %r266;
	add.f32 	%f345, %f516, %f344;
	add.s64 	%rd116, %rd130, -2048;
	// begin inline asm
	ld.global.nc.u32 %r267, [%rd116];
	// end inline asm
	mov.b32 	%f346, %r267;
	add.f32 	%f347, %f345, %f346;
	// begin inline asm
	ld.global.nc.u32 %r268, [%rd130];
	// end inline asm
	mov.b32 	%f348, %r268;
	add.f32 	%f349, %f347, %f348;
	add.s64 	%rd118, %rd130, 2048;
	// begin inline asm
	ld.global.nc.u32 %r269, [%rd118];
	// end inline asm
	mov.b32 	%f350, %r269;
	add.f32 	%f516, %f349, %f350;
	add.s32 	%r391, %r391, 2048;
	add.s64 	%rd130, %rd130, 8192;
	add.s32 	%r392, %r392, 2048;
	setp.lt.s32 	%p66, %r391, %r18;
	@%p66 bra 	$L__BB13_33;
$L__BB13_34:
	// begin inline asm
	mov.u32 %r270, %laneid;
	// end inline asm
	mov.b32 	%r272, %f516;
	mov.b32 	%r273, 1;
	mov.b32 	%r294, 31;
	mov.b32 	%r295, -1;
	// begin inline asm
	shfl.sync.down.b32 %r271, %r272, %r273, %r294, %r295;
	// end inline asm
	setp.gt.s32 	%p67, %r270, 30;
	mov.b32 	%f351, %r271;
	add.f32 	%f352, %f516, %f351;
	selp.f32 	%f353, %f516, %f352, %p67;
	mov.b32 	%r277, %f353;
	mov.b32 	%r278, 2;
	// begin inline asm
	shfl.sync.down.b32 %r276, %r277, %r278, %r294, %r295;
	// end inline asm
	setp.gt.s32 	%p68, %r270, 29;
	mov.b32 	%f354, %r276;
	add.f32 	%f355, %f353, %f354;
	selp.f32 	%f356, %f353, %f355, %p68;
	mov.b32 	%r282, %f356;
	mov.b32 	%r283, 4;
	// begin inline asm
	shfl.sync.down.b32 %r281, %r282, %r283, %r294, %r295;
	// end inline asm
	setp.gt.s32 	%p69, %r270, 27;
	mov.b32 	%f357, %r281;
	add.f32 	%f358, %f356, %f357;
	selp.f32 	%f359, %f356, %f358, %p69;
	mov.b32 	%r287, %f359;
	mov.b32 	%r288, 8;
	// begin inline asm
	shfl.sync.down.b32 %r286, %r287, %r288, %r294, %r295;
	// end inline asm
	setp.gt.s32 	%p70, %r270, 23;
	mov.b32 	%f360, %r286;
	add.f32 	%f361, %f359, %f360;
	selp.f32 	%f362, %f359, %f361, %p70;
	mov.b32 	%r292, %f362;
	mov.b32 	%r293, 16;
	// begin inline asm
	shfl.sync.down.b32 %r291, %r292, %r293, %r294, %r295;
	// end inline asm
	setp.gt.s32 	%p71, %r270, 15;
	mov.b32 	%f363, %r291;
	add.f32 	%f26, %f362, %f363;
	selp.f32 	%f530, %f362, %f26, %p71;
	setp.ne.s32 	%p72, %r270, 0;
	@%p72 bra 	$L__BB13_36;
	shr.u32 	%r296, %r13, 3;
	and.b32  	%r297, %r296, 124;
	mov.u32 	%r298, _ZZN3cub18CUB_300001_SM_10006detail6reduce28DeviceReduceSingleTileKernelINS2_10policy_hubIfjN4cuda3std3__44plusIfEEE10Policy1000EPfSC_iS9_ffNS7_10__identityEEEvT0_T1_T2_T3_T4_T6_E12temp_storage;
	add.s32 	%r299, %r298, %r297;
	st.shared.f32 	[%r299+16], %f26;
$L__BB13_36:
	bar.sync 	0;
	setp.ne.s32 	%p73, %r13, 0;
	@%p73 bra 	$L__BB13_72;
	ld.shared.f32 	%f364, [_ZZN3cub18CUB_300001_SM_10006detail6reduce28DeviceReduceSingleTileKernelINS2_10policy_hubIfjN4cuda3std3__44plusIfEEE10Policy1000EPfSC_iS9_ffNS7_10__identityEEEvT0_T1_T2_T3_T4_T6_E12temp_storage+20];
	add.f32 	%f365, %f530, %f364;
	ld.shared.f32 	%f366, [_ZZN3cub18CUB_300001_SM_10006detail6reduce28DeviceReduceSingleTileKernelINS2_10policy_hubIfjN4cuda3std3__44plusIfEEE10Policy1000EPfSC_iS9_ffNS7_10__identityEEEvT0_T1_T2_T3_T4_T6_E12temp_storage+24];
	add.f32 	%f367, %f365, %f366;
	ld.shared.f32 	%f368, [_ZZN3cub18CUB_300001_SM_10006detail6reduce28DeviceReduceSingleTileKernelINS2_10policy_hubIfjN4cuda3std3__44plusIfEEE10Policy1000EPfSC_iS9_ffNS7_10__identityEEEvT0_T1_T2_T3_T4_T6_E12temp_storage+28];
	add.f32 	%f369, %f367, %f368;
	ld.shared.f32 	%f370, [_ZZN3cub18CUB_300001_SM_10006detail6reduce28DeviceReduceSingleTileKernelINS2_10policy_hubIfjN4cuda3std3__44plusIfEEE10Policy1000EPfSC_iS9_ffNS7_10__identityEEEvT0_T1_T2_T3_T4_T6_E12temp_storage+32];
	add.f32 	%f371, %f369, %f370;
	ld.shared.f32 	%f372, [_ZZN3cub18CUB_300001_SM_10006detail6reduce28DeviceReduceSingleTileKernelINS2_10policy_hubIfjN4cuda3std3__44plusIfEEE10Policy1000EPfSC_iS9_ffNS7_10__identityEEEvT0_T1_T2_T3_T4_T6_E12temp_storage+36];
	add.f32 	%f373, %f371, %f372;
	ld.shared.f32 	%f374, [_ZZN3cub18CUB_300001_SM_10006detail6reduce28DeviceReduceSingleTileKernelINS2_10policy_hubIfjN4cuda3std3__44plusIfEEE10Policy1000EPfSC_iS9_ffNS7_10__identityEEEvT0_T1_T2_T3_T4_T6_E12temp_storage+40];
	add.f32 	%f375, %f373, %f374;
	ld.shared.f32 	%f376, [_ZZN3cub18CUB_300001_SM_10006detail6reduce28DeviceReduceSingleTileKernelINS2_10policy_hubIfjN4cuda3std3__44plusIfEEE10Policy1000EPfSC_iS9_ffNS7_10__identityEEEvT0_T1_T2_T3_T4_T6_E12temp_storage+44];
	add.f32 	%f377, %f375, %f376;
	ld.shared.f32 	%f378, [_ZZN3cub18CUB_300001_SM_10006detail6reduce28DeviceReduceSingleTileKernelINS2_10policy_hubIfjN4cuda3std3__44plusIfEEE10Policy1000EPfSC_iS9_ffNS7_10__identityEEEvT0_T1_T2_T3_T4_T6_E12temp_storage+48];
	add.f32 	%f379, %f377, %f378;
	ld.shared.f32 	%f380, [_ZZN3cub18CUB_300001_SM_10006detail6reduce28DeviceReduceSingleTileKernelINS2_10policy_hubIfjN4cuda3std3__44plusIfEEE10Policy1000EPfSC_iS9_ffNS7_10__identityEEEvT0_T1_T2_T3_T4_T6_E12temp_storage+52];
	add.f32 	%f381, %f379, %f380;
	ld.shared.f32 	%f382, [_ZZN3cub18CUB_300001_SM_10006detail6reduce28DeviceReduceSingleTileKernelINS2_10policy_hubIfjN4cuda3std3__44plusIfEEE10Policy1000EPfSC_iS9_ffNS7_10__identityEEEvT0_T1_T2_T3_T4_T6_E12temp_storage+56];
	add.f32 	%f383, %f381, %f382;
	ld.shared.f32 	%f384, [_ZZN3cub18CUB_300001_SM_10006detail6reduce28DeviceReduceSingleTileKernelINS2_10policy_hubIfjN4cuda3std3__44plusIfEEE10Policy1000EPfSC_iS9_ffNS7_10__identityEEEvT0_T1_T2_T3_T4_T6_E12temp_storage+60];
	add.f32 	%f385, %f383, %f384;
	ld.shared.f32 	%f386, [_ZZN3cub18CUB_300001_SM_10006detail6reduce28DeviceReduceSingleTileKernelINS2_10policy_hubIfjN4cuda3std3__44plusIfEEE10Policy1000EPfSC_iS9_ffNS7_10__identityEEEvT0_T1_T2_T3_T4_T6_E12temp_storage+64];
	add.f32 	%f387, %f385, %f386;
	ld.shared.f32 	%f388, [_ZZN3cub18CUB_300001_SM_10006detail6reduce28DeviceReduceSingleTileKernelINS2_10policy_hubIfjN4cuda3std3__44plusIfEEE10Policy1000EPfSC_iS9_ffNS7_10__identityEEEvT0_T1_T2_T3_T4_T6_E12temp_storage+68];
	add.f32 	%f389, %f387, %f388;
	ld.shared.f32 	%f390, [_ZZN3cub18CUB_300001_SM_10006detail6reduce28DeviceReduceSingleTileKernelINS2_10policy_hubIfjN4cuda3std3__44plusIfEEE10Policy1000EPfSC_iS9_ffNS7_10__identityEEEvT0_T1_T2_T3_T4_T6_E12temp_storage+72];
	add.f32 	%f391, %f389, %f390;
	ld.shared.f32 	%f392, [_ZZN3cub18CUB_300001_SM_10006detail6reduce28DeviceReduceSingleTileKernelINS2_10policy_hubIfjN4cuda3std3__44plusIfEEE10Policy1000EPfSC_iS9_ffNS7_10__identityEEEvT0_T1_T2_T3_T4_T6_E12temp_storage+76];
	add.f32 	%f530, %f391, %f392;
	bra.uni 	$L__BB13_72;
$L__BB13_38:
	setp.gt.s32 	%p3, %r67, 8191;
	@%p3 bra 	$L__BB13_56;
	mov.u32 	%r34, %tid.x;
	setp.ge.s32 	%p20, %r34, %r67;
	mov.f32 	%f522, 0f00000000;
	mov.u32 	%r397, %r34;
	@%p20 bra 	$L__BB13_41;
	mul.wide.u32 	%rd66, %r34, 4;
	add.s64 	%rd65, %rd16, %rd66;
	// begin inline asm
	ld.global.nc.u32 %r144, [%rd65];
	// end inline asm
	mov.b32 	%f522, %r144;
	add.s32 	%r397, %r34, 512;
$L__BB13_41:
	setp.ge.s32 	%p21, %r397, %r67;
	@%p21 bra 	$L__BB13_47;
	not.b32 	%r145, %r397;
	add.s32 	%r37, %r67, %r145;
	and.b32  	%r146, %r37, 1536;
	setp.eq.s32 	%p22, %r146, 1536;
	@%p22 bra 	$L__BB13_45;
	mul.wide.u32 	%rd67, %r397, 4;
	add.s64 	%rd131, %rd16, %rd67;
	shr.u32 	%r147, %r37, 9;
	add.s32 	%r148, %r147, 1;
	and.b32  	%r149, %r148, 3;
	neg.s32 	%r395, %r149;
$L__BB13_44:
	.pragma "nounroll";
	// begin inline asm
	ld.global.nc.u32 %r150, [%rd131];
	// end inline asm
	mov.b32 	%f173, %r150;
	add.f32 	%f522, %f522, %f173;
	add.s32 	%r397, %r397, 512;
	add.s64 	%rd131, %rd131, 2048;
	add.s32 	%r395, %r395, 1;
	setp.ne.s32 	%p23, %r395, 0;
	@%p23 bra 	$L__BB13_44;
$L__BB13_45:
	setp.lt.u32 	%p24, %r37, 1536;
	@%p24 bra 	$L__BB13_47;
$L__BB13_46:
	mul.wide.s32 	%rd73, %r397, 4;
	add.s64 	%rd69, %rd16, %rd73;
	// begin inline asm
	ld.global.nc.u32 %r151, [%rd69];
	// end inline asm
	mov.b32 	%f174, %r151;
	add.f32 	%f175, %f522, %f174;
	add.s64 	%rd70, %rd69, 2048;
	// begin inline asm
	ld.global.nc.u32 %r152, [%rd70];
	// end inline asm
	mov.b32 	%f176, %r152;
	add.f32 	%f177, %f175, %f176;
	add.s64 	%rd71, %rd69, 4096;
	// begin inline asm
	ld.global.nc.u32 %r153, [%rd71];
	// end inline asm
	mov.b32 	%f178, %r153;
	add.f32 	%f179, %f177, %f178;
	add.s64 	%rd72, %rd69, 6144;
	// begin inline asm
	ld.global.nc.u32 %r154, [%rd72];
	// end inline asm
	mov.b32 	%f180, %r154;
	add.f32 	%f522, %f179, %f180;
	add.s32 	%r397, %r397, 2048;
	setp.lt.s32 	%p25, %r397, %r67;
	@%p25 bra 	$L__BB13_46;
$L__BB13_47:
	setp.lt.s32 	%p26, %r67, 512;
	@%p26 bra 	$L__BB13_52;
	// begin inline asm
	mov.u32 %r193, %laneid;
	// end inline asm
	mov.b32 	%r195, %f522;
	mov.b32 	%r196, 1;
	mov.b32 	%r217, 31;
	mov.b32 	%r218, -1;
	// begin inline asm
	shfl.sync.down.b32 %r194, %r195, %r196, %r217, %r218;
	// end inline asm
	setp.gt.s32 	%p50, %r193, 30;
	mov.b32 	%f239, %r194;
	add.f32 	%f240, %f522, %f239;
	selp.f32 	%f241, %f522, %f240, %p50;
	mov.b32 	%r200, %f241;
	mov.b32 	%r201, 2;
	// begin inline asm
	shfl.sync.down.b32 %r199, %r200, %r201, %r217, %r218;
	// end inline asm
	setp.gt.s32 	%p51, %r193, 29;
	mov.b32 	%f242, %r199;
	add.f32 	%f243, %f241, %f242;
	selp.f32 	%f244, %f241, %f243, %p51;
	mov.b32 	%r205, %f244;
	mov.b32 	%r206, 4;
	// begin inline asm
	shfl.sync.down.b32 %r204, %r205, %r206, %r217, %r218;
	// end inline asm
	setp.gt.s32 	%p52, %r193, 27;
	mov.b32 	%f245, %r204;
	add.f32 	%f246, %f244, %f245;
	selp.f32 	%f247, %f244, %f246, %p52;
	mov.b32 	%r210, %f247;
	mov.b32 	%r211, 8;
	// begin inline asm
	shfl.sync.down.b32 %r209, %r210, %r211, %r217, %r218;
	// end inline asm
	setp.gt.s32 	%p53, %r193, 23;
	mov.b32 	%f248, %r209;
	add.f32 	%f249, %f247, %f248;
	selp.f32 	%f250, %f247, %f249, %p53;
	mov.b32 	%r215, %f250;
	mov.b32 	%r216, 16;
	// begin inline asm
	shfl.sync.down.b32 %r214, %r215, %r216, %r217, %r218;
	// end inline asm
	setp.gt.s32 	%p54, %r193, 15;
	mov.b32 	%f251, %r214;
	add.f32 	%f38, %f250, %f251;
	selp.f32 	%f530, %f250, %f38, %p54;
	setp.ne.s32 	%p55, %r193, 0;
	@%p55 bra 	$L__BB13_50;
	shr.u32 	%r219, %r34, 3;
	and.b32  	%r220, %r219, 124;
	mov.u32 	%r221, _ZZN3cub18CUB_300001_SM_10006detail6reduce28DeviceReduceSingleTileKernelINS2_10policy_hubIfjN4cuda3std3__44plusIfEEE10Policy1000EPfSC_iS9_ffNS7_10__identityEEEvT0_T1_T2_T3_T4_T6_E12temp_storage;
	add.s32 	%r222, %r221, %r220;
	st.shared.f32 	[%r222+16], %f38;
$L__BB13_50:
	bar.sync 	0;
	setp.ne.s32 	%p56, %r34, 0;
	@%p56 bra 	$L__BB13_72;
	ld.shared.f32 	%f252, [_ZZN3cub18CUB_300001_SM_10006detail6reduce28DeviceReduceSingleTileKernelINS2_10policy_hubIfjN4cuda3std3__44plusIfEEE10Policy1000EPfSC_iS9_ffNS7_10__identityEEEvT0_T1_T2_T3_T4_T6_E12temp_storage+20];
	add.f32 	%f253, %f530, %f252;
	ld.shared.f32 	%f254, [_ZZN3cub18CUB_300001_SM_10006detail6reduce28DeviceReduceSingleTileKernelINS2_10policy_hubIfjN4cuda3std3__44plusIfEEE10Policy1000EPfSC_iS9_ffNS7_10__identityEEEvT0_T1_T2_T3_T4_T6_E12temp_storage+24];
	add.f32 	%f255, %f253, %f254;
	ld.shared.f32 	%f256, [_ZZN3cub18CUB_300001_SM_10006detail6reduce28DeviceReduceSingleTileKernelINS2_10policy_hubIfjN4cuda3std3__44plusIfEEE10Policy1000EPfSC_iS9_ffNS7_10__identityEEEvT0_T1_T2_T3_T4_T6_E12temp_storage+28];
	add.f32 	%f257, %f255, %f256;
	ld.shared.f32 	%f258, [_ZZN3cub18CUB_300001_SM_10006detail6reduce28DeviceReduceSingleTileKernelINS2_10policy_hubIfjN4cuda3std3__44plusIfEEE10Policy1000EPfSC_iS9_ffNS7_10__identityEEEvT0_T1_T2_T3_T4_T6_E12temp_storage+32];
	add.f32 	%f259, %f257, %f258;
	ld.shared.f32 	%f260, [_ZZN3cub18CUB_300001_SM_10006detail6reduce28DeviceReduceSingleTileKernelINS2_10policy_hubIfjN4cuda3std3__44plusIfEEE10Policy1000EPfSC_iS9_ffNS7_10__identityEEEvT0_T1_T2_T3_T4_T6_E12temp_storage+36];
	add.f32 	%f261, %f259, %f260;
	ld.shared.f32 	%f262, [_ZZN3cub18CUB_300001_SM_10006detail6reduce28DeviceReduceSingleTileKernelINS2_10policy_hubIfjN4cuda3std3__44plusIfEEE10Policy1000EPfSC_iS9_ffNS7_10__identityEEEvT0_T1_T2_T3_T4_T6_E12temp_storage+40];
	add.f32 	%f263, %f261, %f262;
	ld.shared.f32 	%f264, [_ZZN3cub18CUB_300001_SM_10006detail6reduce28DeviceReduceSingleTileKernelINS2_10policy_hubIfjN4cuda3std3__44plusIfEEE10Policy1000EPfSC_iS9_ffNS7_10__identityEEEvT0_T1_T2_T3_T4_T6_E12temp_storage+44];
	add.f32 	%f265, %f263, %f264;
	ld.shared.f32 	%f266, [_ZZN3cub18CUB_300001_SM_10006detail6reduce28DeviceReduceSingleTileKernelINS2_10policy_hubIfjN4cuda3std3__44plusIfEEE10Policy1000EPfSC_iS9_ffNS7_10__identityEEEvT0_T1_T2_T3_T4_T6_E12temp_storage+48];
	add.f32 	%f267, %f265, %f266;
	ld.shared.f32 	%f268, [_ZZN3cub18CUB_300001_SM_10006detail6reduce28DeviceReduceSingleTileKernelINS2_10policy_hubIfjN4cuda3std3__44plusIfEEE10Policy1000EPfSC_iS9_ffNS7_10__identityEEEvT0_T1_T2_T3_T4_T6_E12temp_storage+52];
	add.f32 	%f269, %f267, %f268;
	ld.shared.f32 	%f270, [_ZZN3cub18CUB_300001_SM_10006detail6reduce28DeviceReduceSingleTileKernelINS2_10policy_hubIfjN4cuda3std3__44plusIfEEE10Policy1000EPfSC_iS9_ffNS7_10__identityEEEvT0_T1_T2_T3_T4_T6_E12temp_storage+56];
	add.f32 	%f271, %f269, %f270;
	ld.shared.f32 	%f272, [_ZZN3cub18CUB_300001_SM_10006detail6reduce28DeviceReduceSingleTileKernelINS2_10policy_hubIfjN4cuda3std3__44plusIfEEE10Policy1000EPfSC_iS9_ffNS7_10__identityEEEvT0_T1_T2_T3_T4_T6_E12temp_storage+60];
	add.f32 	%f273, %f271, %f272;
	ld.shared.f32 	%f274, [_ZZN3cub18CUB_300001_SM_10006detail6reduce28DeviceReduceSingleTileKernelINS2_10policy_hubIfjN4cuda3std3__44plusIfEEE10Policy1000EPfSC_iS9_ffNS7_10__identityEEEvT0_T1_T2_T3_T4_T6_E12temp_storage+64];
	add.f32 	%f275, %f273, %f274;
	ld.shared.f32 	%f276, [_ZZN3cub18CUB_300001_SM_10006detail6reduce28DeviceReduceSingleTileKernelINS2_10policy_hubIfjN4cuda3std3__44plusIfEEE10Policy1000EPfSC_iS9_ffNS7_10__identityEEEvT0_T1_T2_T3_T4_T6_E12temp_storage+68];
	add.f32 	%f277, %f275, %f276;
	ld.shared.f32 	%f278, [_ZZN3cub18CUB_300001_SM_10006detail6reduce28DeviceReduceSingleTileKernelINS2_10policy_hubIfjN4cuda3std3__44plusIfEEE10Policy1000EPfSC_iS9_ffNS7_10__identityEEEvT0_T1_T2_T3_T4_T6_E12temp_storage+72];
	add.f32 	%f279, %f277, %f278;
	ld.shared.f32 	%f280, [_ZZN3cub18CUB_300001_SM_10006detail6reduce28DeviceReduceSingleTileKernelINS2_10policy_hubIfjN4cuda3std3__44plusIfEEE10Policy1000EPfSC_iS9_ffNS7_10__identityEEEvT0_T1_T2_T3_T4_T6_E12temp_storage+76];
	add.f32 	%f530, %f279, %f280;
	bra.uni 	$L__BB13_72;
$L__BB13_52:
	// begin inline asm
	mov.u32 %r155, %laneid;
	// end inline asm
	and.b32  	%r181, %r34, 992;
	add.s32 	%r182, %r181, 32;
	setp.gt.s32 	%p27, %r182, %r67;
	not.b32 	%r183, %r181;
	add.s32 	%r184, %r67, %r183;
	selp.b32 	%r179, %r184, 31, %p27;
	mov.b32 	%r157, %f522;
	mov.b32 	%r158, 1;
	mov.b32 	%r180, -1;
	// begin inline asm
	shfl.sync.down.b32 %r156, %r157, %r158, %r179, %r180;
	// end inline asm
	setp.lt.s32 	%p28, %r155, %r179;
	mov.b32 	%f181, %r156;
	add.f32 	%f182, %f522, %f181;
	selp.f32 	%f183, %f182, %f522, %p28;
	mov.b32 	%r162, %f183;
	mov.b32 	%r163, 2;
	// begin inline asm
	shfl.sync.down.b32 %r161, %r162, %r163, %r179, %r180;
	// end inline asm
	add.s32 	%r185, %r155, 2;
	setp.gt.s32 	%p29, %r185, %r179;
	mov.b32 	%f184, %r161;
	add.f32 	%f185, %f183, %f184;
	selp.f32 	%f186, %f183, %f185, %p29;
	mov.b32 	%r167, %f186;
	mov.b32 	%r168, 4;
	// begin inline asm
	shfl.sync.down.b32 %r166, %r167, %r168, %r179, %r180;
	// end inline asm
	add.s32 	%r186, %r155, 4;
	setp.gt.s32 	%p30, %r186, %r179;
	mov.b32 	%f187, %r166;
	add.f32 	%f188, %f186, %f187;
	selp.f32 	%f189, %f186, %f188, %p30;
	mov.b32 	%r172, %f189;
	mov.b32 	%r173, 8;
	// begin inline asm
	shfl.sync.down.b32 %r171, %r172, %r173, %r179, %r180;
	// end inline asm
	add.s32 	%r187, %r155, 8;
	setp.gt.s32 	%p31, %r187, %r179;
	mov.b32 	%f190, %r171;
	add.f32 	%f191, %f189, %f190;
	selp.f32 	%f192, %f189, %f191, %p31;
	mov.b32 	%r177, %f192;
	mov.b32 	%r178, 16;
	// begin inline asm
	shfl.sync.down.b32 %r176, %r177, %r178, %r179, %r180;
	// end inline asm
	add.s32 	%r188, %r155, 16;
	setp.gt.s32 	%p32, %r188, %r179;
	mov.b32 	%f193, %r176;
	add.f32 	%f194, %f192, %f193;
	selp.f32 	%f530, %f192, %f194, %p32;
	setp.ne.s32 	%p33, %r155, 0;
	@%p33 bra 	$L__BB13_54;
	shr.u32 	%r189, %r34, 3;
	and.b32  	%r190, %r189, 124;
	mov.u32 	%r191, _ZZN3cub18CUB_300001_SM_10006detail6reduce28DeviceReduceSingleTileKernelINS2_10policy_hubIfjN4cuda3std3__44plusIfEEE10Policy1000EPfSC_iS9_ffNS7_10__identityEEEvT0_T1_T2_T3_T4_T6_E12temp_storage;
	add.s32 	%r192, %r191, %r190;
	st.shared.f32 	[%r192+16], %f530;
$L__BB13_54:
	bar.sync 	0;
	setp.ne.s32 	%p34, %r34, 0;
	@%p34 bra 	$L__BB13_72;
	setp.gt.s32 	%p35, %r67, 32;
	ld.shared.f32 	%f195, [_ZZN3cub18CUB_300001_SM_10006detail6reduce28DeviceReduceSingleTileKernelINS2_10policy_hubIfjN4cuda3std3__44plusIfEEE10Policy1000EPfSC_iS9_ffNS7_10__identityEEEvT0_T1_T2_T3_T4_T6_E12temp_storage+20];
	add.f32 	%f196, %f530, %f195;
	selp.f32 	%f197, %f196, %f530, %p35;
	setp.gt.s32 	%p36, %r67, 64;
	ld.shared.f32 	%f198, [_ZZN3cub18CUB_300001_SM_10006detail6reduce28DeviceReduceSingleTileKernelINS2_10policy_hubIfjN4cuda3std3__44plusIfEEE10Policy1000EPfSC_iS9_ffNS7_10__identityEEEvT0_T1_T2_T3_T4_T6_E12temp_storage+24];
	add.f32 	%f199, %f198, %f197;
	selp.f32 	%f200, %f199, %f197, %p36;
	setp.gt.s32 	%p37, %r67, 96;
	ld.shared.f32 	%f201, [_ZZN3cub18CUB_300001_SM_10006detail6reduce28DeviceReduceSingleTileKernelINS2_10policy_hubIfjN4cuda3std3__44plusIfEEE10Policy1000EPfSC_iS9_ffNS7_10__identityEEEvT0_T1_T2_T3_T4_T6_E12temp_storage+28];
	add.f32 	%f202, %f201, %f200;
	selp.f32 	%f203, %f202, %f200, %p37;
	setp.gt.s32 	%p38, %r67, 128;
	ld.shared.f32 	%f204, [_ZZN3cub18CUB_300001_SM_10006detail6reduce28DeviceReduceSingleTileKernelINS2_10policy_hubIfjN4cuda3std3__44plusIfEEE10Policy1000EPfSC_iS9_ffNS7_10__identityEEEvT0_T1_T2_T3_T4_T6_E12temp_storage+32];
	add.f32 	%f205, %f204, %f203;
	selp.f32 	%f206, %f205, %f203, %p38;
	setp.gt.s32 	%p39, %r67, 160;
	ld.shared.f32 	%f207, [_ZZN3cub18CUB_300001_SM_10006detail6reduce28DeviceReduceSingleTileKernelINS2_10policy_hubIfjN4cuda3std3__44plusIfEEE10Policy1000EPfSC_iS9_ffNS7_10__identityEEEvT0_T1_T2_T3_T4_T6_E12temp_storage+36];
	add.f32 	%f208, %f207, %f206;
	selp.f32 	%f209, %f208, %f206, %p39;
	setp.gt.s32 	%p40, %r67, 192;
	ld.shared.f32 	%f210, [_ZZN3cub18CUB_300001_SM_10006detail6reduce28DeviceReduceSingleTileKernelINS2_10policy_hubIfjN4cuda3std3__44plusIfEEE10Policy1000EPfSC_iS9_ffNS7_10__identityEEEvT0_T1_T2_T3_T4_T6_E12temp_storage+40];
	add.f32 	%f211, %f210, %f209;
	selp.f32 	%f212, %f211, %f209, %p40;
	setp.gt.s32 	%p41, %r67, 224;
	ld.shared.f32 	%f213, [_ZZN3cub18CUB_300001_SM_10006detail6reduce28DeviceReduceSingleTileKernelINS2_10policy_hubIfjN4cuda3std3__44plusIfEEE10Policy1000EPfSC_iS9_ffNS7_10__identityEEEvT0_T1_T2_T3_T4_T6_E12temp_storage+44];
	add.f32 	%f214, %f213, %f212;
	selp.f32 	%f215, %f214, %f212, %p41;
	setp.gt.s32 	%p42, %r67, 256;
	ld.shared.f32 	%f216, [_ZZN3cub18CUB_300001_SM_10006detail6reduce28DeviceReduceSingleTileKernelINS2_10policy_hubIfjN4cuda3std3__44plusIfEEE10Policy1000EPfSC_iS9_ffNS7_10__identityEEEvT0_T1_T2_T3_T4_T6_E12temp_storage+48];
	add.f32 	%f217, %f216, %f215;
	selp.f32 	%f218, %f217, %f215, %p42;
	setp.gt.s32 	%p43, %r67, 288;
	ld.shared.f32 	%f219, [_ZZN3cub18CUB_300001_SM_10006detail6reduce28DeviceReduceSingleTileKernelINS2_10policy_hubIfjN4cuda3std3__44plusIfEEE10Policy1000EPfSC_iS9_ffNS7_10__identityEEEvT0_T1_T2_T3_T4_T6_E12temp_storage+52];
	add.f32 	%f220, %f219, %f218;
	selp.f32 	%f221, %f220, %f218, %p43;
	setp.gt.s32 	%p44, %r67, 320;
	ld.shared.f32 	%f222, [_ZZN3cub18CUB_300001_SM_10006detail6reduce28DeviceReduceSingleTileKernelINS2_10policy_hubIfjN4cuda3std3__44plusIfEEE10Policy1000EPfSC_iS9_ffNS7_10__identityEEEvT0_T1_T2_T3_T4_T6_E12temp_storage+56];
	add.f32 	%f223, %f222, %f221;
	selp.f32 	%f224, %f223, %f221, %p44;
	setp.gt.s32 	%p45, %r67, 352;
	ld.shared.f32 	%f225, [_ZZN3cub18CUB_300001_SM_10006detail6reduce28DeviceReduceSingleTileKernelINS2_10policy_hubIfjN4cuda3std3__44plusIfEEE10Policy1000EPfSC_iS9_ffNS7_10__identityEEEvT0_T1_T2_T3_T4_T6_E12temp_storage+60];
	add.f32 	%f226, %f225, %f224;
	selp.f32 	%f227, %f226, %f224, %p45;
	setp.gt.s32 	%p46, %r67, 384;
	ld.shared.f32 	%f228, [_ZZN3cub18CUB_300001_SM_10006detail6reduce28DeviceReduceSingleTileKernelINS2_10policy_hubIfjN4cuda3std3__44plusIfEEE10Policy1000EPfSC_iS9_ffNS7_10__identityEEEvT0_T1_T2_T3_T4_T6_E12temp_storage+64];
	add.f32 	%f229, %f228, %f227;
	selp.f32 	%f230, %f229, %f227, %p46;
	setp.gt.s32 	%p47, %r67, 416;
	ld.shared.f32 	%f231, [_ZZN3cub18CUB_300001_SM_10006detail6reduce28DeviceReduceSingleTileKernelINS2_10policy_hubIfjN4cuda3std3__44plusIfEEE10Policy1000EPfSC_iS9_ffNS7_10__identityEEEvT0_T1_T2_T3_T4_T6_E12temp_storage+68];
	add.f32 	%f232, %f231, %f230;
	selp.f32 	%f233, %f232, %f230, %p47;
	setp.gt.s32 	%p48, %r67, 448;
	ld.shared.f32 	%f234, [_ZZN3cub18CUB_300001_SM_10006detail6reduce28DeviceReduceSingleTileKernelINS2_10policy_hubIfjN4cuda3std3__44plusIfEEE10Policy1000EPfSC_iS9_ffNS7_10__identityEEEvT0_T1_T2_T3_T4_T6_E12temp_storage+72];
	add.f32 	%f235, %f234, %f233;
	selp.f32 	%f236, %f235, %f233, %p48;
	setp.gt.s32 	%p49, %r67, 480;
	ld.shared.f32 	%f237, [_ZZN3cub18CUB_300001_SM_10006detail6reduce28DeviceReduceSingleTileKernelINS2_10policy_hubIfjN4cuda3std3__44plusIfEEE10Policy1000EPfSC_iS9_ffNS7_10__identityEEEvT0_T1_T2_T3_T4_T6_E12temp_storage+76];
	add.f32 	%f238, %f237, %f236;
	selp.f32 	%f530, %f238, %f236, %p49;
	bra.uni 	$L__BB13_72;
$L__BB13_56:
	mov.u32 	%r46, %tid.x;
	mul.wide.u32 	%rd35, %r46, 4;
	add.s64 	%rd19, %rd16, %rd35;
	// begin inline asm
	ld.global.nc.u32 %r68, [%rd19];
	// end inline asm
	mov.b32 	%f59, %r68;
	add.s64 	%rd20, %rd19, 2048;
	// begin inline asm
	ld.global.nc.u32 %r69, [%rd20];
	// end inline asm
	mov.b32 	%f60, %r69;
	add.s64 	%rd21, %rd19, 4096;
	// begin inline asm
	ld.global.nc.u32 %r70, [%rd21];
	// end inline asm
	mov.b32 	%f61, %r70;
	add.s64 	%rd22, %rd19, 6144;
	// begin inline asm
	ld.global.nc.u32 %r71, [%rd22];
	// end inline asm
	mov.b32 	%f62, %r71;
	add.s64 	%rd23, %rd19, 8192;
	// begin inline asm
	ld.global.nc.u32 %r72, [%rd23];
	// end inline asm
	mov.b32 	%f63, %r72;
	add.s64 	%rd24, %rd19, 10240;
	// begin inline asm
	ld.global.nc.u32 %r73, [%rd24];
	// end inline asm
	mov.b32 	%f64, %r73;
	add.s64 	%rd25, %rd19, 12288;
	// begin inline asm
	ld.global.nc.u32 %r74, [%rd25];
	// end inline asm
	mov.b32 	%f65, %r74;
	add.s64 	%rd26, %rd19, 14336;
	// begin inline asm
	ld.global.nc.u32 %r75, [%rd26];
	// end inline asm
	mov.b32 	%f66, %r75;
	add.s64 	%rd27, %rd19, 16384;
	// begin inline asm
	ld.global.nc.u32 %r76, [%rd27];
	// end inline asm
	mov.b32 	%f67, %r76;
	add.s64 	%rd28, %rd19, 18432;
	// begin inline asm
	ld.global.nc.u32 %r77, [%rd28];
	// end inline asm
	mov.b32 	%f68, %r77;
	add.s64 	%rd29, %rd19, 20480;
	// begin inline asm
	ld.global.nc.u32 %r78, [%rd29];
	// end inline asm
	mov.b32 	%f69, %r78;
	add.s64 	%rd30, %rd19, 22528;
	// begin inline asm
	ld.global.nc.u32 %r79, [%rd30];
	// end inline asm
	mov.b32 	%f70, %r79;
	add.s64 	%rd31, %rd19, 24576;
	// begin inline asm
	ld.global.nc.u32 %r80, [%rd31];
	// end inline asm
	mov.b32 	%f71, %r80;
	add.s64 	%rd32, %rd19, 26624;
	// begin inline asm
	ld.global.nc.u32 %r81, [%rd32];
	// end inline asm
	mov.b32 	%f72, %r81;
	add.s64 	%rd33, %rd19, 28672;
	// begin inline asm
	ld.global.nc.u32 %r82, [%rd33];
	// end inline asm
	mov.b32 	%f73, %r82;
	add.s64 	%rd34, %rd19, 30720;
	// begin inline asm
	ld.global.nc.u32 %r83, [%rd34];
	// end inline asm
	mov.b32 	%f74, %r83;
	add.f32 	%f75, %f59, %f60;
	add.f32 	%f76, %f61, %f62;
	add.f32 	%f77, %f63, %f64;
	add.f32 	%f78, %f65, %f66;
	add.f32 	%f79, %f67, %f68;
	add.f32 	%f80, %f69, %f70;
	add.f32 	%f81, %f71, %f72;
	add.f32 	%f82, %f73, %f74;
	add.f32 	%f83, %f75, %f76;
	add.f32 	%f84, %f77, %f78;
	add.f32 	%f85, %f79, %f80;
	add.f32 	%f86, %f81, %f82;
	add.f32 	%f87, %f83, %f84;
	add.f32 	%f88, %f85, %f86;
	add.f32 	%f529, %f87, %f88;
	setp.lt.u32 	%p4, %r67, 16384;
	mov.b32 	%r400, 8192;
	@%p4 bra 	$L__BB13_60;
	add.s32 	%r47, %r67, -8192;
	mov.b32 	%r400, 8192;
$L__BB13_58:
	mul.wide.s32 	%rd52, %r400, 4;
	add.s64 	%rd36, %rd19, %rd52;
	// begin inline asm
	ld.global.nc.u32 %r86, [%rd36];
	// end inline asm
	mov.b32 	%f89, %r86;
	add.s64 	%rd37, %rd36, 2048;
	// begin inline asm
	ld.global.nc.u32 %r87, [%rd37];
	// end inline asm
	mov.b32 	%f90, %r87;
	add.s64 	%rd38, %rd36, 4096;
	// begin inline asm
	ld.global.nc.u32 %r88, [%rd38];
	// end inline asm
	mov.b32 	%f91, %r88;
	add.s64 	%rd39, %rd36, 6144;
	// begin inline asm
	ld.global.nc.u32 %r89, [%rd39];
	// end inline asm
	mov.b32 	%f92, %r89;
	add.s64 	%rd40, %rd36, 8192;
	// begin inline asm
	ld.global.nc.u32 %r90, [%rd40];
	// end inline asm
	mov.b32 	%f93, %r90;
	add.s64 	%rd41, %rd36, 10240;
	// begin inline asm
	ld.global.nc.u32 %r91, [%rd41];
	// end inline asm
	mov.b32 	%f94, %r91;
	add.s64 	%rd42, %rd36, 12288;
	// begin inline asm
	ld.global.nc.u32 %r92, [%rd42];
	// end inline asm
	mov.b32 	%f95, %r92;
	add.s64 	%rd43, %rd36, 14336;
	// begin inline asm
	ld.global.nc.u32 %r93, [%rd43];
	// end inline asm
	mov.b32 	%f96, %r93;
	add.s64 	%rd44, %rd36, 16384;
	// begin inline asm
	ld.global.nc.u32 %r94, [%rd44];
	// end inline asm
	mov.b32 	%f97, %r94;
	add.s64 	%rd45, %rd36, 18432;
	// begin inline asm
	ld.global.nc.u32 %r95, [%rd45];
	// end inline asm
	mov.b32 	%f98, %r95;
	add.s64 	%rd46, %rd36, 20480;
	// begin inline asm
	ld.global.nc.u32 %r96, [%rd46];
	// end inline asm
	mov.b32 	%f99, %r96;
	add.s64 	%rd47, %rd36, 22528;
	// begin inline asm
	ld.global.nc.u32 %r97, [%rd47];
	// end inline asm
	mov.b32 	%f100, %r97;
	add.s64 	%rd48, %rd36, 24576;
	// begin inline asm
	ld.global.nc.u32 %r98, [%rd48];
	// end inline asm
	mov.b32 	%f101, %r98;
	add.s64 	%rd49, %rd36, 26624;
	// begin inline asm
	ld.global.nc.u32 %r99, [%rd49];
	// end inline asm
	mov.b32 	%f102, %r99;
	add.s64 	%rd50, %rd36, 28672;
	// begin inline asm
	ld.global.nc.u32 %r100, [%rd50];
	// end inline asm
	mov.b32 	%f103, %r100;
	add.s64 	%rd51, %rd36, 30720;
	// begin inline asm
	ld.global.nc.u32 %r101, [%rd51];
	// end inline asm
	mov.b32 	%f104, %r101;
	add.f32 	%f105, %f529, %f89;
	add.f32 	%f106, %f90, %f91;
	add.f32 	%f107, %f92, %f93;
	add.f32 	%f108, %f94, %f95;
	add.f32 	%f109, %f96, %f97;
	add.f32 	%f110, %f98, %f99;
	add.f32 	%f111, %f100, %f101;
	add.f32 	%f112, %f102, %f103;
	add.f32 	%f113, %f105, %f106;
	add.f32 	%f114, %f107, %f108;
	add.f32 	%f115, %f109, %f110;
	add.f32 	%f116, %f111, %f112;
	add.f32 	%f117, %f113, %f114;
	add.f32 	%f118, %f115, %f116;
	add.f32 	%f119, %f117, %f118;
	add.f32 	%f529, %f119, %f104;
	sub.s32 	%r102, %r67, %r400;
	setp.lt.s32 	%p5, %r102, 8192;
	@%p5 bra 	$L__BB13_68;
	add.s32 	%r400, %r400, 8192;
	setp.le.s32 	%p6, %r400, %r47;
	@%p6 bra 	$L__BB13_58;
$L__BB13_60:
	setp.le.s32 	%p7, %r67, %r400;
	@%p7 bra 	$L__BB13_68;
	sub.s32 	%r51, %r67, %r400;
	setp.ge.s32 	%p8, %r46, %r51;
	@%p8 bra 	$L__BB13_68;
	not.b32 	%r103, %r46;
	add.s32 	%r104, %r67, %r103;
	sub.s32 	%r52, %r104, %r400;
	and.b32  	%r105, %r52, 1536;
	setp.eq.s32 	%p9, %r105, 1536;
	mov.u32 	%r404, %r46;
	@%p9 bra 	$L__BB13_65;
	add.s32 	%r402, %r46, %r400;
	shr.u32 	%r106, %r52, 9;
	add.s32 	%r107, %r106, 1;
	and.b32  	%r108, %r107, 3;
	neg.s32 	%r401, %r108;
	mov.u32 	%r404, %r46;
$L__BB13_64:
	.pragma "nounroll";
	mul.wide.u32 	%rd54, %r402, 4;
	add.s64 	%rd53, %rd16, %rd54;
	// begin inline asm
	ld.global.nc.u32 %r109, [%rd53];
	// end inline asm
	mov.b32 	%f121, %r109;
	add.f32 	%f529, %f529, %f121;
	add.s32 	%r404, %r404, 512;
	add.s32 	%r402, %r402, 512;
	add.s32 	%r401, %r401, 1;
	setp.ne.s32 	%p10, %r401, 0;
	@%p10 bra 	$L__BB13_64;
$L__BB13_65:
	setp.lt.u32 	%p11, %r52, 1536;
	@%p11 bra 	$L__BB13_68;
	cvt.u64.u32 	%rd55, %r404;
	cvt.u64.u32 	%rd56, %r400;
	add.s64 	%rd57, %rd55, %rd56;
	shl.b64 	%rd58, %rd57, 2;
	add.s64 	%rd59, %rd58, %rd16;
	add.s64 	%rd132, %rd59, 4096;
	add.s32 	%r405, %r404, %r400;
$L__BB13_67:
	mul.wide.u32 	%rd64, %r405, 4;
	add.s64 	%rd60, %rd16, %rd64;
	// begin inline asm
	ld.global.nc.u32 %r110, [%rd60];
	// end inline asm
	mov.b32 	%f122, %r110;
	add.f32 	%f123, %f529, %f122;
	add.s64 	%rd61, %rd132, -2048;
	// begin inline asm
	ld.global.nc.u32 %r111, [%rd61];
	// end inline asm
	mov.b32 	%f124, %r111;
	add.f32 	%f125, %f123, %f124;
	// begin inline asm
	ld.global.nc.u32 %r112, [%rd132];
	// end inline asm
	mov.b32 	%f126, %r112;
	add.f32 	%f127, %f125, %f126;
	add.s64 	%rd63, %rd132, 2048;
	// begin inline asm
	ld.global.nc.u32 %r113, [%rd63];
	// end inline asm
	mov.b32 	%f128, %r113;
	add.f32 	%f529, %f127, %f128;
	add.s32 	%r404, %r404, 2048;
	add.s64 	%rd132, %rd132, 8192;
	add.s32 	%r405, %r405, 2048;
	setp.lt.s32 	%p12, %r404, %r51;
	@%p12 bra 	$L__BB13_67;
$L__BB13_68:
	// begin inline asm
	mov.u32 %r114, %laneid;
	// end inline asm
	mov.b32 	%r116, %f529;
	mov.b32 	%r117, 1;
	mov.b32 	%r138, 31;
	mov.b32 	%r139, -1;
	// begin inline asm
	shfl.sync.down.b32 %r115, %r116, %r117, %r138, %r139;
	// end inline asm
	setp.gt.s32 	%p13, %r114, 30;
	mov.b32 	%f129, %r115;
	add.f32 	%f130, %f529, %f129;
	selp.f32 	%f131, %f529, %f130, %p13;
	mov.b32 	%r121, %f131;
	mov.b32 	%r122, 2;
	// begin inline asm
	shfl.sync.down.b32 %r120, %r121, %r122, %r138, %r139;
	// end inline asm
	setp.gt.s32 	%p14, %r114, 29;
	mov.b32 	%f132, %r120;
	add.f32 	%f133, %f131, %f132;
	selp.f32 	%f134, %f131, %f133, %p14;
	mov.b32 	%r126, %f134;
	mov.b32 	%r127, 4;
	// begin inline asm
	shfl.sync.down.b32 %r125, %r126, %r127, %r138, %r139;
	// end inline asm
	setp.gt.s32 	%p15, %r114, 27;
	mov.b32 	%f135, %r125;
	add.f32 	%f136, %f134, %f135;
	selp.f32 	%f137, %f134, %f136, %p15;
	mov.b32 	%r131, %f137;
	mov.b32 	%r132, 8;
	// begin inline asm
	shfl.sync.down.b32 %r130, %r131, %r132, %r138, %r139;
	// end inline asm
	setp.gt.s32 	%p16, %r114, 23;
	mov.b32 	%f138, %r130;
	add.f32 	%f139, %f137, %f138;
	selp.f32 	%f140, %f137, %f139, %p16;
	mov.b32 	%r136, %f140;
	mov.b32 	%r137, 16;
	// begin inline asm
	shfl.sync.down.b32 %r135, %r136, %r137, %r138, %r139;
	// end inline asm
	setp.gt.s32 	%p17, %r114, 15;
	mov.b32 	%f141, %r135;
	add.f32 	%f54, %f140, %f141;
	selp.f32 	%f530, %f140, %f54, %p17;
	setp.ne.s32 	%p18, %r114, 0;
	@%p18 bra 	$L__BB13_70;
	shr.u32 	%r140, %r46, 3;
	and.b32  	%r141, %r140, 124;
	mov.u32 	%r142, _ZZN3cub18CUB_300001_SM_10006detail6reduce28DeviceReduceSingleTileKernelINS2_10policy_hubIfjN4cuda3std3__44plusIfEEE10Policy1000EPfSC_iS9_ffNS7_10__identityEEEvT0_T1_T2_T3_T4_T6_E12temp_storage;
	add.s32 	%r143, %r142, %r141;
	st.shared.f32 	[%r143+16], %f54;
$L__BB13_70:
	bar.sync 	0;
	setp.ne.s32 	%p19, %r46, 0;
	@%p19 bra 	$L__BB13_72;
	ld.shared.f32 	%f142, [_ZZN3cub18CUB_300001_SM_10006detail6reduce28DeviceReduceSingleTileKernelINS2_10policy_hubIfjN4cuda3std3__44plusIfEEE10Policy1000EPfSC_iS9_ffNS7_10__identityEEEvT0_T1_T2_T3_T4_T6_E12temp_storage+20];
	add.f32 	%f143, %f530, %f142;
	ld.shared.f32 	%f144, [_ZZN3cub18CUB_300001_SM_10006detail6reduce28DeviceReduceSingleTileKernelINS2_10policy_hubIfjN4cuda3std3__44plusIfEEE10Policy1000EPfSC_iS9_ffNS7_10__identityEEEvT0_T1_T2_T3_T4_T6_E12temp_storage+24];
	add.f32 	%f145, %f143, %f144;
	ld.shared.f32 	%f146, [_ZZN3cub18CUB_300001_SM_10006detail6reduce28DeviceReduceSingleTileKernelINS2_10policy_hubIfjN4cuda3std3__44plusIfEEE10Policy1000EPfSC_iS9_ffNS7_10__identityEEEvT0_T1_T2_T3_T4_T6_E12temp_storage+28];
	add.f32 	%f147, %f145, %f146;
	ld.shared.f32 	%f148, [_ZZN3cub18CUB_300001_SM_10006detail6reduce28DeviceReduceSingleTileKernelINS2_10policy_hubIfjN4cuda3std3__44plusIfEEE10Policy1000EPfSC_iS9_ffNS7_10__identityEEEvT0_T1_T2_T3_T4_T6_E12temp_storage+32];
	add.f32 	%f149, %f147, %f148;
	ld.shared.f32 	%f150, [_ZZN3cub18CUB_300001_SM_10006detail6reduce28DeviceReduceSingleTileKernelINS2_10policy_hubIfjN4cuda3std3__44plusIfEEE10Policy1000EPfSC_iS9_ffNS7_10__identityEEEvT0_T1_T2_T3_T4_T6_E12temp_storage+36];
	add.f32 	%f151, %f149, %f150;
	ld.shared.f32 	%f152, [_ZZN3cub18CUB_300001_SM_10006detail6reduce28DeviceReduceSingleTileKernelINS2_10policy_hubIfjN4cuda3std3__44plusIfEEE10Policy1000EPfSC_iS9_ffNS7_10__identityEEEvT0_T1_T2_T3_T4_T6_E12temp_storage+40];
	add.f32 	%f153, %f151, %f152;
	ld.shared.f32 	%f154, [_ZZN3cub18CUB_300001_SM_10006detail6reduce28DeviceReduceSingleTileKernelINS2_10policy_hubIfjN4cuda3std3__44plusIfEEE10Policy1000EPfSC_iS9_ffNS7_10__identityEEEvT0_T1_T2_T3_T4_T6_E12temp_storage+44];
	add.f32 	%f155, %f153, %f154;
	ld.shared.f32 	%f156, [_ZZN3cub18CUB_300001_SM_10006detail6reduce28DeviceReduceSingleTileKernelINS2_10policy_hubIfjN4cuda3std3__44plusIfEEE10Policy1000EPfSC_iS9_ffNS7_10__identityEEEvT0_T1_T2_T3_T4_T6_E12temp_storage+48];
	add.f32 	%f157, %f155, %f156;
	ld.shared.f32 	%f158, [_ZZN3cub18CUB_300001_SM_10006detail6reduce28DeviceReduceSingleTileKernelINS2_10policy_hubIfjN4cuda3std3__44plusIfEEE10Policy1000EPfSC_iS9_ffNS7_10__identityEEEvT0_T1_T2_T3_T4_T6_E12temp_storage+52];
	add.f32 	%f159, %f157, %f158;
	ld.shared.f32 	%f160, [_ZZN3cub18CUB_300001_SM_10006detail6reduce28DeviceReduceSingleTileKernelINS2_10policy_hubIfjN4cuda3std3__44plusIfEEE10Policy1000EPfSC_iS9_ffNS7_10__identityEEEvT0_T1_T2_T3_T4_T6_E12temp_storage+56];
	add.f32 	%f161, %f159, %f160;
	ld.shared.f32 	%f162, [_ZZN3cub18CUB_300001_SM_10006detail6reduce28DeviceReduceSingleTileKernelINS2_10policy_hubIfjN4cuda3std3__44plusIfEEE10Policy1000EPfSC_iS9_ffNS7_10__identityEEEvT0_T1_T2_T3_T4_T6_E12temp_storage+60];
	add.f32 	%f163, %f161, %f162;
	ld.shared.f32 	%f164, [_ZZN3cub18CUB_300001_SM_10006detail6reduce28DeviceReduceSingleTileKernelINS2_10policy_hubIfjN4cuda3std3__44plusIfEEE10Policy1000EPfSC_iS9_ffNS7_10__identityEEEvT0_T1_T2_T3_T4_T6_E12temp_storage+64];
	add.f32 	%f165, %f163, %f164;
	ld.shared.f32 	%f166, [_ZZN3cub18CUB_300001_SM_10006detail6reduce28DeviceReduceSingleTileKernelINS2_10policy_hubIfjN4cuda3std3__44plusIfEEE10Policy1000EPfSC_iS9_ffNS7_10__identityEEEvT0_T1_T2_T3_T4_T6_E12temp_storage+68];
	add.f32 	%f167, %f165, %f166;
	ld.shared.f32 	%f168, [_ZZN3cub18CUB_300001_SM_10006detail6reduce28DeviceReduceSingleTileKernelINS2_10policy_hubIfjN4cuda3std3__44plusIfEEE10Policy1000EPfSC_iS9_ffNS7_10__identityEEEvT0_T1_T2_T3_T4_T6_E12temp_storage+72];
	add.f32 	%f169, %f167, %f168;
	ld.shared.f32 	%f170, [_ZZN3cub18CUB_300001_SM_10006detail6reduce28DeviceReduceSingleTileKernelINS2_10policy_hubIfjN4cuda3std3__44plusIfEEE10Policy1000EPfSC_iS9_ffNS7_10__identityEEEvT0_T1_T2_T3_T4_T6_E12temp_storage+76];
	add.f32 	%f530, %f169, %f170;
$L__BB13_72:
	mov.u32 	%r379, %tid.x;
	setp.ne.s32 	%p111, %r379, 0;
	@%p111 bra 	$L__BB13_74;
	add.f32 	%f503, %f58, %f530;
	st.global.f32 	[%rd1], %f503;
$L__BB13_74:
	ret;

}
	// .globl	_ZN3cub18CUB_300001_SM_10006detail6reduce28DeviceReduceSingleTileKernelINS2_10policy_hubIfyN4cuda3std3__44plusIfEEE10Policy1000EN6thrust24THRUST_300001_SM_1000_NS6detail15normal_iteratorINSD_10device_ptrIfEEEEPfyS9_ffNS7_10__identityEEEvT0_T1_T2_T3_T4_T6_
.visible .entry _ZN3cub18CUB_300001_SM_10006detail6reduce28DeviceReduceSingleTileKernelINS2_10policy_hubIfyN4cuda3std3__44plusIfEEE10Policy1000EN6thrust24THRUST_300001_SM_1000_NS6detail15normal_iteratorINSD_10device_ptrIfEEEEPfyS9_ffNS7_10__identityEEEvT0_T1_T2_T3_T4_T6_(
	.param .align 8 .b8 _ZN3cub18CUB_300001_SM_10006detail6reduce28DeviceReduceSingleTileKernelINS2_10policy_hubIfyN4cuda3std3__44plusIfEEE10Policy1000EN6thrust24THRUST_300001_SM_1000_NS6detail15normal_iteratorINSD_10device_ptrIfEEEEPfyS9_ffNS7_10__identityEEEvT0_T1_T2_T3_T4_T6__param_0[8],
	.param .u64 .ptr .align 1 _ZN3cub18CUB_300001_SM_10006detail6reduce28DeviceReduceSingleTileKernelINS2_10policy_hubIfyN4cuda3std3__44plusIfEEE10Policy1000EN6thrust24THRUST_300001_SM_1000_NS6detail15normal_iteratorINSD_10device_ptrIfEEEEPfyS9_ffNS7_10__identityEEEvT0_T1_T2_T3_T4_T6__param_1,
	.param .u64 _ZN3cub18CUB_300001_SM_10006detail6reduce28DeviceReduceSingleTileKernelINS2_10policy_hubIfyN4cuda3std3__44plusIfEEE10Policy1000EN6thrust24THRUST_300001_SM_1000_NS6detail15normal_iteratorINSD_10device_ptrIfEEEEPfyS9_ffNS7_10__identityEEEvT0_T1_T2_T3_T4_T6__param_2,
	.param .align 1 .b8 _ZN3cub18CUB_300001_SM_10006detail6reduce28DeviceReduceSingleTileKernelINS2_10policy_hubIfyN4cuda3std3__44plusIfEEE10Policy1000EN6thrust24THRUST_300001_SM_1000_NS6detail15normal_iteratorINSD_10device_ptrIfEEEEPfyS9_ffNS7_10__identityEEEvT0_T1_T2_T3_T4_T6__param_3[1],
	.param .f32 _ZN3cub18CUB_300001_SM_10006detail6reduce28DeviceReduceSingleTileKernelINS2_10policy_hubIfyN4cuda3std3__44plusIfEEE10Policy1000EN6thrust24THRUST_300001_SM_1000_NS6detail15normal_iteratorINSD_10device_ptrIfEEEEPfyS9_ffNS7_10__identityEEEvT0_T1_T2_T3_T4_T6__param_4,
	.param .align 1 .b8 _ZN3cub18CUB_300001_SM_10006detail6reduce28DeviceReduceSingleTileKernelINS2_10policy_hubIfyN4cuda3std3__44plusIfEEE10Policy1000EN6thrust24THRUST_300001_SM_1000_NS6detail15normal_iteratorINSD_10device_ptrIfEEEEPfyS9_ffNS7_10__identityEEEvT0_T1_T2_T3_T4_T6__param_5[1]
)
.maxntid 256
.minnctapersm 1
{
	.reg .pred 	%p<59>;
	.reg .b32 	%r<171>;
	.reg .b32 	%f<328>;
	.reg .b64 	%rd<56>;
	// demoted variable
	.shared .align 4 .b8 _ZZN3cub18CUB_300001_SM_10006detail6reduce28DeviceReduceSingleTileKernelINS2_10policy_hubIfyN4cuda3std3__44plusIfEEE10Policy1000EN6thrust24THRUST_300001_SM_1000_NS6detail15normal_iteratorINSD_10device_ptrIfEEEEPfyS9_ffNS7_10__identityEEEvT0_T1_T2_T3_T4_T6_E12temp_storage[44];
	ld.param.u64 	%rd18, [_ZN3cub18CUB_300001_SM_10006detail6reduce28DeviceReduceSingleTileKernelINS2_10policy_hubIfyN4cuda3std3__44plusIfEEE10Policy1000EN6thrust24THRUST_300001_SM_1000_NS6detail15normal_iteratorINSD_10device_ptrIfEEEEPfyS9_ffNS7_10__identityEEEvT0_T1_T2_T3_T4_T6__param_0];
	ld.param.u64 	%rd20, [_ZN3cub18CUB_300001_SM_10006detail6reduce28DeviceReduceSingleTileKernelINS2_10policy_hubIfyN4cuda3std3__44plusIfEEE10Policy1000EN6thrust24THRUST_300001_SM_1000_NS6detail15normal_iteratorINSD_10device_ptrIfEEEEPfyS9_ffNS7_10__identityEEEvT0_T1_T2_T3_T4_T6__param_1];
	ld.param.u64 	%rd19, [_ZN3cub18CUB_300001_SM_10006detail6reduce28DeviceReduceSingleTileKernelINS2_10policy_hubIfyN4cuda3std3__44plusIfEEE10Policy1000EN6thrust24THRUST_300001_SM_1000_NS6detail15normal_iteratorINSD_10device_ptrIfEEEEPfyS9_ffNS7_10__identityEEEvT0_T1_T2_T3_T4_T6__param_2];
	ld.param.f32 	%f42, [_ZN3cub18CUB_300001_SM_10006detail6reduce28DeviceReduceSingleTileKernelINS2_10policy_hubIfyN4cuda3std3__44plusIfEEE10Policy1000EN6thrust24THRUST_300001_SM_1000_NS6detail15normal_iteratorINSD_10device_ptrIfEEEEPfyS9_ffNS7_10__identityEEEvT0_T1_T2_T3_T4_T6__param_4];
	cvta.to.global.u64 	%rd1, %rd20;
	setp.ne.s64 	%p1, %rd19, 0;
	@%p1 bra 	$L__BB14_3;
	mov.u32 	%r156, %tid.x;
	setp.ne.s32 	%p58, %r156, 0;
	@%p58 bra 	$L__BB14_51;
	st.global.f32 	[%rd1], %f42;
	bra.uni 	$L__BB14_51;
$L__BB14_3:
	cvta.to.global.u64 	%rd2, %rd18;
	setp.gt.u64 	%p2, %rd19, 4095;
	@%p2 bra 	$L__BB14_28;
	cvt.u32.u64 	%r1, %rd19;
	mov.u32 	%r2, %tid.x;
	setp.ge.u32 	%p24, %r2, %r1;
	mov.f32 	%f315, 0f00000000;
	mov.u32 	%r160, %r2;
	@%p24 bra 	$L__BB14_6;
	mul.wide.u32 	%rd41, %r2, 4;
	add.s64 	%rd42, %rd2, %rd41;
	ld.global.f32 	%f315, [%rd42];
	add.s32 	%r160, %r2, 256;
$L__BB14_6:
	setp.ge.u32 	%p25, %r160, %r1;
	@%p25 bra 	$L__BB14_19;
	not.b32 	%r83, %r160;
	add.s32 	%r84, %r83, %r1;
	shr.u32 	%r85, %r84, 8;
	add.s32 	%r5, %r85, 1;
	and.b32  	%r6, %r5, 15;
	setp.lt.u32 	%p26, %r84, 3840;
	@%p26 bra 	$L__BB14_10;
	and.b32  	%r86, %r5, 33554416;
	neg.s32 	%r158, %r86;
	mul.wide.u32 	%rd43, %r160, 4;
	add.s64 	%rd44, %rd43, %rd2;
	add.s64 	%rd51, %rd44, 8192;
$L__BB14_9:
	.pragma "nounroll";
	ld.global.f32 	%f189, [%rd51+-8192];
	add.f32 	%f190, %f315, %f189;
	ld.global.f32 	%f191, [%rd51+-7168];
	add.f32 	%f192, %f190, %f191;
	ld.global.f32 	%f193, [%rd51+-6144];
	add.f32 	%f194, %f192, %f193;
	ld.global.f32 	%f195, [%rd51+-5120];
	add.f32 	%f196, %f194, %f195;
	ld.global.f32 	%f197, [%rd51+-4096];
	add.f32 	%f198, %f196, %f197;
	ld.global.f32 	%f199, [%rd51+-3072];
	add.f32 	%f200, %f198, %f199;
	ld.global.f32 	%f201, [%rd51+-2048];
	add.f32 	%f202, %f200, %f201;
	ld.global.f32 	%f203, [%rd51+-1024];
	add.f32 	%f204, %f202, %f203;
	ld.global.f32 	%f205, [%rd51];
	add.f32 	%f206, %f204, %f205;
	ld.global.f32 	%f207, [%rd51+1024];
	add.f32 	%f208, %f206, %f207;
	ld.global.f32 	%f209, [%rd51+2048];
	add.f32 	%f210, %f208, %f209;
	ld.global.f32 	%f211, [%rd51+3072];
	add.f32 	%f212, %f210, %f211;
	ld.global.f32 	%f213, [%rd51+4096];
	add.f32 	%f214, %f212, %f213;
	ld.global.f32 	%f215, [%rd51+5120];
	add.f32 	%f216, %f214, %f215;
	ld.global.f32 	%f217, [%rd51+6144];
	add.f32 	%f218, %f216, %f217;
	ld.global.f32 	%f219, [%rd51+7168];
	add.f32 	%f315, %f218, %f219;
	add.s32 	%r160, %r160, 4096;
	add.s32 	%r158, %r158, 16;
	add.s64 	%rd51, %rd51, 16384;
	setp.ne.s32 	%p27, %r158, 0;
	@%p27 bra 	$L__BB14_9;
$L__BB14_10:
	setp.eq.s32 	%p28, %r6, 0;
	@%p28 bra 	$L__BB14_19;
	and.b32  	%r13, %r5, 7;
	setp.lt.u32 	%p29, %r6, 8;
	@%p29 bra 	$L__BB14_13;
	mul.wide.s32 	%rd45, %r160, 4;
	add.s64 	%rd46, %rd2, %rd45;
	ld.global.f32 	%f221, [%rd46];
	add.f32 	%f222, %f315, %f221;
	ld.global.f32 	%f223, [%rd46+1024];
	add.f32 	%f224, %f222, %f223;
	ld.global.f32 	%f225, [%rd46+2048];
	add.f32 	%f226, %f224, %f225;
	ld.global.f32 	%f227, [%rd46+3072];
	add.f32 	%f228, %f226, %f227;
	ld.global.f32 	%f229, [%rd46+4096];
	add.f32 	%f230, %f228, %f229;
	ld.global.f32 	%f231, [%rd46+5120];
	add.f32 	%f232, %f230, %f231;
	ld.global.f32 	%f233, [%rd46+6144];
	add.f32 	%f234, %f232, %f233;
	ld.global.f32 	%f235, [%rd46+7168];
	add.f32 	%f315, %f234, %f235;
	add.s32 	%r160, %r160, 2048;
$L__BB14_13:
	setp.eq.s32 	%p30, %r13, 0;
	@%p30 bra 	$L__BB14_19;
	and.b32  	%r16, %r5, 3;
	setp.lt.u32 	%p31, %r13, 4;
	@%p31 bra 	$L__BB14_16;
	mul.wide.s32 	%rd47, %r160, 4;
	add.s64 	%rd48, %rd2, %rd47;
	ld.global.f32 	%f237, [%rd48];
	add.f32 	%f238, %f315, %f237;
	ld.global.f32 	%f239, [%rd48+1024];
	add.f32 	%f240, %f238, %f239;
	ld.global.f32 	%f241, [%rd48+2048];
	add.f32 	%f242, %f240, %f241;
	ld.global.f32 	%f243, [%rd48+3072];
	add.f32 	%f315, %f242, %f243;
	add.s32 	%r160, %r160, 1024;
$L__BB14_16:
	setp.eq.s32 	%p32, %r16, 0;
	@%p32 bra 	$L__BB14_19;
	neg.s32 	%r163, %r16;
$L__BB14_18:
	.pragma "nounroll";
	mul.wide.s32 	%rd49, %r160, 4;
	add.s64 	%rd50, %rd2, %rd49;
	ld.global.f32 	%f244, [%rd50];
	add.f32 	%f315, %f315, %f244;
	add.s32 	%r160, %r160, 256;
	add.s32 	%r163, %r163, 1;
	setp.ne.s32 	%p33, %r163, 0;
	@%p33 bra 	$L__BB14_18;
$L__BB14_19:
	setp.lt.u64 	%p34, %rd19, 256;
	@%p34 bra 	$L__BB14_24;
	// begin inline asm
	mov.u32 %r125, %laneid;
	// end inline asm
	mov.b32 	%r127, %f315;
	mov.b32 	%r128, 1;
	mov.b32 	%r149, 31;
	mov.b32 	%r150, -1;
	// begin inline asm
	shfl.sync.down.b32 %r126, %r127, %r128, %r149, %r150;
	// end inline asm
	setp.gt.s32 	%p50, %r125, 30;
	mov.b32 	%f279, %r126;
	add.f32 	%f280, %f315, %f279;
	selp.f32 	%f281, %f315, %f280, %p50;
	mov.b32 	%r132, %f281;
	mov.b32 	%r133, 2;
	// begin inline asm
	shfl.sync.down.b32 %r131, %r132, %r133, %r149, %r150;
	// end inline asm
	setp.gt.s32 	%p51, %r125, 29;
	mov.b32 	%f282, %r131;
	add.f32 	%f283, %f281, %f282;
	selp.f32 	%f284, %f281, %f283, %p51;
	mov.b32 	%r137, %f284;
	mov.b32 	%r138, 4;
	// begin inline asm
	shfl.sync.down.b32 %r136, %r137, %r138, %r149, %r150;
	// end inline asm
	setp.gt.s32 	%p52, %r125, 27;
	mov.b32 	%f285, %r136;
	add.f32 	%f286, %f284, %f285;
	selp.f32 	%f287, %f284, %f286, %p52;
	mov.b32 	%r142, %f287;
	mov.b32 	%r143, 8;
	// begin inline asm
	shfl.sync.down.b32 %r141, %r142, %r143, %r149, %r150;
	// end inline asm
	setp.gt.s32 	%p53, %r125, 23;
	mov.b32 	%f288, %r141;
	add.f32 	%f289, %f287, %f288;
	selp.f32 	%f290, %f287, %f289, %p53;
	mov.b32 	%r147, %f290;
	mov.b32 	%r148, 16;
	// begin inline asm
	shfl.sync.down.b32 %r146, %r147, %r148, %r149, %r150;
	// end inline asm
	setp.gt.s32 	%p54, %r125, 15;
	mov.b32 	%f291, %r146;
	add.f32 	%f16, %f290, %f291;
	selp.f32 	%f327, %f290, %f16, %p54;
	setp.ne.s32 	%p55, %r125, 0;
	@%p55 bra 	$L__BB14_22;
	shr.u32 	%r151, %r2, 3;
	and.b32  	%r152, %r151, 124;
	mov.u32 	%r153, _ZZN3cub18CUB_300001_SM_10006detail6reduce28DeviceReduceSingleTileKernelINS2_10policy_hubIfyN4cuda3std3__44plusIfEEE10Policy1000EN6thrust24THRUST_300001_SM_1000_NS6detail15normal_iteratorINSD_10device_ptrIfEEEEPfyS9_ffNS7_10__identityEEEvT0_T1_T2_T3_T4_T6_E12temp_storage;
	add.s32 	%r154, %r153, %r152;
	st.shared.f32 	[%r154+8], %f16;
$L__BB14_22:
	bar.sync 	0;
	setp.ne.s32 	%p56, %r2, 0;
	@%p56 bra 	$L__BB14_49;
	ld.shared.f32 	%f292, [_ZZN3cub18CUB_300001_SM_10006detail6reduce28DeviceReduceSingleTileKernelINS2_10policy_hubIfyN4cuda3std3__44plusIfEEE10Policy1000EN6thrust24THRUST_300001_SM_1000_NS6detail15normal_iteratorINSD_10device_ptrIfEEEEPfyS9_ffNS7_10__identityEEEvT0_T1_T2_T3_T4_T6_E12temp_storage+12];
	add.f32 	%f293, %f327, %f292;
	ld.shared.f32 	%f294, [_ZZN3cub18CUB_300001_SM_10006detail6reduce28DeviceReduceSingleTileKernelINS2_10policy_hubIfyN4cuda3std3__44plusIfEEE10Policy1000EN6thrust24THRUST_300001_SM_1000_NS6detail15normal_iteratorINSD_10device_ptrIfEEEEPfyS9_ffNS7_10__identityEEEvT0_T1_T2_T3_T4_T6_E12temp_storage+16];
	add.f32 	%f295, %f293, %f294;
	ld.shared.f32 	%f296, [_ZZN3cub18CUB_300001_SM_10006detail6reduce28DeviceReduceSingleTileKernelINS2_10policy_hubIfyN4cuda3std3__44plusIfEEE10Policy1000EN6thrust24THRUST_300001_SM_1000_NS6detail15normal_iteratorINSD_10device_ptrIfEEEEPfyS9_ffNS7_10__identityEEEvT0_T1_T2_T3_T4_T6_E12temp_storage+20];
	add.f32 	%f297, %f295, %f296;
	ld.shared.f32 	%f298, [_ZZN3cub18CUB_300001_SM_10006detail6reduce28DeviceReduceSingleTileKernelINS2_10policy_hubIfyN4cuda3std3__44plusIfEEE10Policy1000EN6thrust24THRUST_300001_SM_1000_NS6detail15normal_iteratorINSD_10device_ptrIfEEEEPfyS9_ffNS7_10__identityEEEvT0_T1_T2_T3_T4_T6_E12temp_storage+24];
	add.f32 	%f299, %f297, %f298;
	ld.shared.f32 	%f300, [_ZZN3cub18CUB_300001_SM_10006detail6reduce28DeviceReduceSingleTileKernelINS2_10policy_hubIfyN4cuda3std3__44plusIfEEE10Policy1000EN6thrust24THRUST_300001_SM_1000_NS6detail15normal_iteratorINSD_10device_ptrIfEEEEPfyS9_ffNS7_10__identityEEEvT0_T1_T2_T3_T4_T6_E12temp_storage+28];
	add.f32 	%f301, %f299, %f300;
	ld.shared.f32 	%f302, [_ZZN3cub18CUB_300001_SM_10006detail6reduce28DeviceReduceSingleTileKernelINS2_10policy_hubIfyN4cuda3std3__44plusIfEEE10Policy1000EN6thrust24THRUST_300001_SM_1000_NS6detail15normal_iteratorINSD_10device_ptrIfEEEEPfyS9_ffNS7_10__identityEEEvT0_T1_T2_T3_T4_T6_E12temp_storage+32];
	add.f32 	%f303, %f301, %f302;
	ld.shared.f32 	%f304, [_ZZN3cub18CUB_300001_SM_10006detail6reduce28DeviceReduceSingleTileKernelINS2_10policy_hubIfyN4cuda3std3__44plusIfEEE10Policy1000EN6thrust24THRUST_300001_SM_1000_NS6detail15normal_iteratorINSD_10device_ptrIfEEEEPfyS9_ffNS7_10__identityEEEvT0_T1_T2_T3_T4_T6_E12temp_storage+36];
	add.f32 	%f327, %f303, %f304;
	bra.uni 	$L__BB14_49;
$L__BB14_24:
	// begin inline asm
	mov.u32 %r87, %laneid;
	// end inline asm
	and.b32  	%r113, %r2, 992;
	add.s32 	%r114, %r113, 32;
	setp.gt.u32 	%p35, %r114, %r1;
	not.b32 	%r115, %r113;
	add.s32 	%r116, %r1, %r115;
	selp.b32 	%r111, %r116, 31, %p35;
	mov.b32 	%r89, %f315;
	mov.b32 	%r90, 1;
	mov.b32 	%r112, -1;
	// begin inline asm
	shfl.sync.down.b32 %r88, %r89, %r90, %r111, %r112;
	// end inline asm
	setp.lt.s32 	%p36, %r87, %r111;
	mov.b32 	%f245, %r88;
	add.f32 	%f246, %f315, %f245;
	selp.f32 	%f247, %f246, %f315, %p36;
	mov.b32 	%r94, %f247;
	mov.b32 	%r95, 2;
	// begin inline asm
	shfl.sync.down.b32 %r93, %r94, %r95, %r111, %r112;
	// end inline asm
	add.s32 	%r117, %r87, 2;
	setp.gt.s32 	%p37, %r117, %r111;
	mov.b32 	%f248, %r93;
	add.f32 	%f249, %f247, %f248;
	selp.f32 	%f250, %f247, %f249, %p37;
	mov.b32 	%r99, %f250;
	mov.b32 	%r100, 4;
	// begin inline asm
	shfl.sync.down.b32 %r98, %r99, %r100, %r111, %r112;
	// end inline asm
	add.s32 	%r118, %r87, 4;
	setp.gt.s32 	%p38, %r118, %r111;
	mov.b32 	%f251, %r98;
	add.f32 	%f252, %f250, %f251;
	selp.f32 	%f253, %f250, %f252, %p38;
	mov.b32 	%r104, %f253;
	mov.b32 	%r105, 8;
	// begin inline asm
	shfl.sync.down.b32 %r103, %r104, %r105, %r111, %r112;
	// end inline asm
	add.s32 	%r119, %r87, 8;
	setp.gt.s32 	%p39, %r119, %r111;
	mov.b32 	%f254, %r103;
	add.f32 	%f255, %f253, %f254;
	selp.f32 	%f256, %f253, %f255, %p39;
	mov.b32 	%r109, %f256;
	mov.b32 	%r110, 16;
	// begin inline asm
	shfl.sync.down.b32 %r108, %r109, %r110, %r111, %r112;
	// end inline asm
	add.s32 	%r120, %r87, 16;
	setp.gt.s32 	%p40, %r120, %r111;
	mov.b32 	%f257, %r108;
	add.f32 	%f258, %f256, %f257;
	selp.f32 	%f327, %f256, %f258, %p40;
	setp.ne.s32 	%p41, %r87, 0;
	@%p41 bra 	$L__BB14_26;
	shr.u32 	%r121, %r2, 3;
	and.b32  	%r122, %r121, 124;
	mov.u32 	%r123, _ZZN3cub18CUB_300001_SM_10006detail6reduce28DeviceReduceSingleTileKernelINS2_10policy_hubIfyN4cuda3std3__44plusIfEEE10Policy1000EN6thrust24THRUST_300001_SM_1000_NS6detail15normal_iteratorINSD_10device_ptrIfEEEEPfyS9_ffNS7_10__identityEEEvT0_T1_T2_T3_T4_T6_E12temp_storage;
	add.s32 	%r124, %r123, %r122;
	st.shared.f32 	[%r124+8], %f327;
$L__BB14_26:
	bar.sync 	0;
	setp.ne.s32 	%p42, %r2, 0;
	@%p42 bra 	$L__BB14_49;
	setp.gt.u64 	%p43, %rd19, 32;
	ld.shared.f32 	%f259, [_ZZN3cub18CUB_300001_SM_10006detail6reduce28DeviceReduceSingleTileKernelINS2_10policy_hubIfyN4cuda3std3__44plusIfEEE10Policy1000EN6thrust24THRUST_300001_SM_1000_NS6detail15normal_iteratorINSD_10device_ptrIfEEEEPfyS9_ffNS7_10__identityEEEvT0_T1_T2_T3_T4_T6_E12temp_storage+12];
	add.f32 	%f260, %f327, %f259;
	selp.f32 	%f261, %f260, %f327, %p43;
	setp.gt.u64 	%p44, %rd19, 64;
	ld.shared.f32 	%f262, [_ZZN3cub18CUB_300001_SM_10006detail6reduce28DeviceReduceSingleTileKernelINS2_10policy_hubIfyN4cuda3std3__44plusIfEEE10Policy1000EN6thrust24THRUST_300001_SM_1000_NS6detail15normal_iteratorINSD_10device_ptrIfEEEEPfyS9_ffNS7_10__identityEEEvT0_T1_T2_T3_T4_T6_E12temp_storage+16];
	add.f32 	%f263, %f262, %f261;
	selp.f32 	%f264, %f263, %f261, %p44;
	setp.gt.u64 	%p45, %rd19, 96;
	ld.shared.f32 	%f265, [_ZZN3cub18CUB_300001_SM_10006detail6reduce28DeviceReduceSingleTileKernelINS2_10policy_hubIfyN4cuda3std3__44plusIfEEE10Policy1000EN6thrust24THRUST_300001_SM_1000_NS6detail15normal_iteratorINSD_10device_ptrIfEEEEPfyS9_ffNS7_10__identityEEEvT0_T1_T2_T3_T4_T6_E12temp_storage+20];
	add.f32 	%f266, %f265, %f264;
	selp.f32 	%f267, %f266, %f264, %p45;
	setp.gt.u64 	%p46, %rd19, 128;
	ld.shared.f32 	%f268, [_ZZN3cub18CUB_300001_SM_10006detail6reduce28DeviceReduceSingleTileKernelINS2_10policy_hubIfyN4cuda3std3__44plusIfEEE10Policy1000EN6thrust24THRUST_300001_SM_1000_NS6detail15normal_iteratorINSD_10device_ptrIfEEEEPfyS9_ffNS7_10__identityEEEvT0_T1_T2_T3_T4_T6_E12temp_storage+24];
	add.f32 	%f269, %f268, %f267;
	selp.f32 	%f270, %f269, %f267, %p46;
	setp.gt.u64 	%p47, %rd19, 160;
	ld.shared.f32 	%f271, [_ZZN3cub18CUB_300001_SM_10006detail6reduce28DeviceReduceSingleTileKernelINS2_10policy_hubIfyN4cuda3std3__44plusIfEEE10Policy1000EN6thrust24THRUST_300001_SM_1000_NS6detail15normal_iteratorINSD_10device_ptrIfEEEEPfyS9_ffNS7_10__identityEEEvT0_T1_T2_T3_T4_T6_E12temp_storage+28];
	add.f32 	%f272, %f271, %f270;
	selp.f32 	%f273, %f272, %f270, %p47;
	setp.gt.u64 	%p48, %rd19, 192;
	ld.shared.f32 	%f274, [_ZZN3cub18CUB_300001_SM_10006detail6reduce28DeviceReduceSingleTileKernelINS2_10policy_hubIfyN4cuda3std3__44plusIfEEE10Policy1000EN6thrust24THRUST_300001_SM_1000_NS6detail15normal_iteratorINSD_10device_ptrIfEEEEPfyS9_ffNS7_10__identityEEEvT0_T1_T2_T3_T4_T6_E12temp_storage+32];
	add.f32 	%f275, %f274, %f273;
	selp.f32 	%f276, %f275, %f273, %p48;
	setp.gt.u64 	%p49, %rd19, 224;
	ld.shared.f32 	%f277, [_ZZN3cub18CUB_300001_SM_10006detail6reduce28DeviceReduceSingleTileKernelINS2_10policy_hubIfyN4cuda3std3__44plusIfEEE10Policy1000EN6thrust24THRUST_300001_SM_1000_NS6detail15normal_iteratorINSD_10device_ptrIfEEEEPfyS9_ffNS7_10__identityEEEvT0_T1_T2_T3_T4_T6_E12temp_storage+36];
	add.f32 	%f278, %f277, %f276;
	selp.f32 	%f327, %f278, %f276, %p49;
	bra.uni 	$L__BB14_49;
$L__BB14_28:
	mov.u32 	%r24, %tid.x;
	cvt.u64.u32 	%rd6, %r24;
	mul.wide.u32 	%rd22, %r24, 4;
	add.s64 	%rd7, %rd2, %rd22;
	ld.global.f32 	%f43, [%rd7];
	ld.global.f32 	%f44, [%rd7+1024];
	ld.global.f32 	%f45, [%rd7+2048];
	ld.global.f32 	%f46, [%rd7+3072];
	ld.global.f32 	%f47, [%rd7+4096];
	ld.global.f32 	%f48, [%rd7+5120];
	ld.global.f32 	%f49, [%rd7+6144];
	ld.global.f32 	%f50, [%rd7+7168];
	ld.global.f32 	%f51, [%rd7+8192];
	ld.global.f32 	%f52, [%rd7+9216];
	ld.global.f32 	%f53, [%rd7+10240];
	ld.global.f32 	%f54, [%rd7+11264];
	ld.global.f32 	%f55, [%rd7+12288];
	ld.global.f32 	%f56, [%rd7+13312];
	ld.global.f32 	%f57, [%rd7+14336];
	ld.global.f32 	%f58, [%rd7+15360];
	add.f32 	%f59, %f43, %f44;
	add.f32 	%f60, %f45, %f46;
	add.f32 	%f61, %f47, %f48;
	add.f32 	%f62, %f49, %f50;
	add.f32 	%f63, %f51, %f52;
	add.f32 	%f64, %f53, %f54;
	add.f32 	%f65, %f55, %f56;
	add.f32 	%f66, %f57, %f58;
	add.f32 	%f67, %f59, %f60;
	add.f32 	%f68, %f61, %f62;
	add.f32 	%f69, %f63, %f64;
	add.f32 	%f70, %f65, %f66;
	add.f32 	%f71, %f67, %f68;
	add.f32 	%f72, %f69, %f70;
	add.f32 	%f326, %f71, %f72;
	add.s64 	%rd8, %rd19, -4096;
	setp.lt.u64 	%p3, %rd8, 4096;
	mov.b64 	%rd53, 4096;
	@%p3 bra 	$L__BB14_32;
	mov.b64 	%rd53, 4096;
$L__BB14_30:
	shl.b64 	%rd24, %rd53, 2;
	add.s64 	%rd25, %rd7, %rd24;
	ld.global.f32 	%f73, [%rd25];
	ld.global.f32 	%f74, [%rd25+1024];
	ld.global.f32 	%f75, [%rd25+2048];
	ld.global.f32 	%f76, [%rd25+3072];
	ld.global.f32 	%f77, [%rd25+4096];
	ld.global.f32 	%f78, [%rd25+5120];
	ld.global.f32 	%f79, [%rd25+6144];
	ld.global.f32 	%f80, [%rd25+7168];
	ld.global.f32 	%f81, [%rd25+8192];
	ld.global.f32 	%f82, [%rd25+9216];
	ld.global.f32 	%f83, [%rd25+10240];
	ld.global.f32 	%f84, [%rd25+11264];
	ld.global.f32 	%f85, [%rd25+12288];
	ld.global.f32 	%f86, [%rd25+13312];
	ld.global.f32 	%f87, [%rd25+14336];
	ld.global.f32 	%f88, [%rd25+15360];
	add.f32 	%f89, %f326, %f73;
	add.f32 	%f90, %f74, %f75;
	add.f32 	%f91, %f76, %f77;
	add.f32 	%f92, %f78, %f79;
	add.f32 	%f93, %f80, %f81;
	add.f32 	%f94, %f82, %f83;
	add.f32 	%f95, %f84, %f85;
	add.f32 	%f96, %f86, %f87;
	add.f32 	%f97, %f89, %f90;
	add.f32 	%f98, %f91, %f92;
	add.f32 	%f99, %f93, %f94;
	add.f32 	%f100, %f95, %f96;
	add.f32 	%f101, %f97, %f98;
	add.f32 	%f102, %f99, %f100;
	add.f32 	%f103, %f101, %f102;
	add.f32 	%f326, %f103, %f88;
	sub.s64 	%rd26, %rd19, %rd53;
	setp.lt.u64 	%p4, %rd26, 4096;
	@%p4 bra 	$L__BB14_45;
	add.s64 	%rd53, %rd53, 4096;
	setp.le.u64 	%p5, %rd53, %rd8;
	@%p5 bra 	$L__BB14_30;
$L__BB14_32:
	setp.le.u64 	%p6, %rd19, %rd53;
	cvt.u32.u64 	%r42, %rd53;
	cvt.u32.u64 	%r43, %rd19;
	sub.s32 	%r44, %r43, %r42;
	setp.ge.s32 	%p7, %r24, %r44;
	or.pred  	%p8, %p6, %p7;
	@%p8 bra 	$L__BB14_45;
	not.b32 	%r47, %r24;
	add.s32 	%r48, %r47, %r43;
	sub.s32 	%r50, %r48, %r42;
	shr.u32 	%r51, %r50, 8;
	add.s32 	%r25, %r51, 1;
	and.b32  	%r26, %r25, 15;
	setp.lt.u32 	%p9, %r50, 3840;
	mov.u32 	%r167, %r24;
	@%p9 bra 	$L__BB14_36;
	and.b32  	%r52, %r25, 33554416;
	neg.s32 	%r165, %r52;
	add.s64 	%rd27, %rd53, %rd6;
	shl.b64 	%rd28, %rd27, 2;
	add.s64 	%rd29, %rd28, %rd2;
	add.s64 	%rd54, %rd29, 8192;
	mov.u32 	%r167, %r24;
$L__BB14_35:
	.pragma "nounroll";
	ld.global.f32 	%f105, [%rd54+-8192];
	add.f32 	%f106, %f326, %f105;
	ld.global.f32 	%f107, [%rd54+-7168];
	add.f32 	%f108, %f106, %f107;
	ld.global.f32 	%f109, [%rd54+-6144];
	add.f32 	%f110, %f108, %f109;
	ld.global.f32 	%f111, [%rd54+-5120];
	add.f32 	%f112, %f110, %f111;
	ld.global.f32 	%f113, [%rd54+-4096];
	add.f32 	%f114, %f112, %f113;
	ld.global.f32 	%f115, [%rd54+-3072];
	add.f32 	%f116, %f114, %f115;
	ld.global.f32 	%f117, [%rd54+-2048];
	add.f32 	%f118, %f116, %f117;
	ld.global.f32 	%f119, [%rd54+-1024];
	add.f32 	%f120, %f118, %f119;
	ld.global.f32 	%f121, [%rd54];
	add.f32 	%f122, %f120, %f121;
	ld.global.f32 	%f123, [%rd54+1024];
	add.f32 	%f124, %f122, %f123;
	ld.global.f32 	%f125, [%rd54+2048];
	add.f32 	%f126, %f124, %f125;
	ld.global.f32 	%f127, [%rd54+3072];
	add.f32 	%f128, %f126, %f127;
	ld.global.f32 	%f129, [%rd54+4096];
	add.f32 	%f130, %f128, %f129;
	ld.global.f32 	%f131, [%rd54+5120];
	add.f32 	%f132, %f130, %f131;
	ld.global.f32 	%f133, [%rd54+6144];
	add.f32 	%f134, %f132, %f133;
	ld.global.f32 	%f135, [%rd54+7168];
	add.f32 	%f326, %f134, %f135;
	add.s32 	%r167, %r167, 4096;
	add.s32 	%r165, %r165, 16;
	add.s64 	%rd54, %rd54, 16384;
	setp.ne.s32 	%p10, %r165, 0;
	@%p10 bra 	$L__BB14_35;
$L__BB14_36:
	setp.eq.s32 	%p11, %r26, 0;
	@%p11 bra 	$L__BB14_45;
	and.b32  	%r33, %r25, 7;
	setp.lt.u32 	%p12, %r26, 8;
	@%p12 bra 	$L__BB14_39;
	cvt.u64.u32 	%rd30, %r167;
	add.s64 	%rd31, %rd53, %rd30;
	shl.b64 	%rd32, %rd31, 2;
	add.s64 	%rd33, %rd2, %rd32;
	ld.global.f32 	%f137, [%rd33];
	add.f32 	%f138, %f326, %f137;
	ld.global.f32 	%f139, [%rd33+1024];
	add.f32 	%f140, %f138, %f139;
	ld.global.f32 	%f141, [%rd33+2048];
	add.f32 	%f142, %f140, %f141;
	ld.global.f32 	%f143, [%rd33+3072];
	add.f32 	%f144, %f142, %f143;
	ld.global.f32 	%f145, [%rd33+4096];
	add.f32 	%f146, %f144, %f145;
	ld.global.f32 	%f147, [%rd33+5120];
	add.f32 	%f148, %f146, %f147;
	ld.global.f32 	%f149, [%rd33+6144];
	add.f32 	%f150, %f148, %f149;
	ld.global.f32 	%f151, [%rd33+7168];
	add.f32 	%f326, %f150, %f151;
	add.s32 	%r167, %r167, 2048;
$L__BB14_39:
	setp.eq.s32 	%p13, %r33, 0;
	@%p13 bra 	$L__BB14_45;
	and.b32  	%r36, %r25, 3;
	setp.lt.u32 	%p14, %r33, 4;
	@%p14 bra 	$L__BB14_42;
	cvt.u64.u32 	%rd34, %r167;
	add.s64 	%rd35, %rd53, %rd34;
	shl.b64 	%rd36, %rd35, 2;
	add.s64 	%rd37, %rd2, %rd36;
	ld.global.f32 	%f153, [%rd37];
	add.f32 	%f154, %f326, %f153;
	ld.global.f32 	%f155, [%rd37+1024];
	add.f32 	%f156, %f154, %f155;
	ld.global.f32 	%f157, [%rd37+2048];
	add.f32 	%f158, %f156, %f157;
	ld.global.f32 	%f159, [%rd37+3072];
	add.f32 	%f326, %f158, %f159;
	add.s32 	%r167, %r167, 1024;
$L__BB14_42:
	setp.eq.s32 	%p15, %r36, 0;
	@%p15 bra 	$L__BB14_45;
	cvt.u64.u32 	%rd38, %r167;
	add.s64 	%rd39, %rd53, %rd38;
	shl.b64 	%rd40, %rd39, 2;
	add.s64 	%rd55, %rd2, %rd40;
	neg.s32 	%r170, %r36;
$L__BB14_44:
	.pragma "nounroll";
	ld.global.f32 	%f160, [%rd55];
	add.f32 	%f326, %f326, %f160;
	add.s64 	%rd55, %rd55, 1024;
	add.s32 	%r170, %r170, 1;
	setp.ne.s32 	%p16, %r170, 0;
	@%p16 bra 	$L__BB14_44;
$L__BB14_45:
	// begin inline asm
	mov.u32 %r53, %laneid;
	// end inline asm
	mov.b32 	%r55, %f326;
	mov.b32 	%r56, 1;
	mov.b32 	%r77, 31;
	mov.b32 	%r78, -1;
	// begin inline asm
	shfl.sync.down.b32 %r54, %r55, %r56, %r77, %r78;
	// end inline asm
	setp.gt.s32 	%p17, %r53, 30;
	mov.b32 	%f161, %r54;
	add.f32 	%f162, %f326, %f161;
	selp.f32 	%f163, %f326, %f162, %p17;
	mov.b32 	%r60, %f163;
	mov.b32 	%r61, 2;
	// begin inline asm
	shfl.sync.down.b32 %r59, %r60, %r61, %r77, %r78;
	// end inline asm
	setp.gt.s32 	%p18, %r53, 29;
	mov.b32 	%f164, %r59;
	add.f32 	%f165, %f163, %f164;
	selp.f32 	%f166, %f163, %f165, %p18;
	mov.b32 	%r65, %f166;
	mov.b32 	%r66, 4;
	// begin inline asm
	shfl.sync.down.b32 %r64, %r65, %r66, %r77, %r78;
	// end inline asm
	setp.gt.s32 	%p19, %r53, 27;
	mov.b32 	%f167, %r64;
	add.f32 	%f168, %f166, %f167;
	selp.f32 	%f169, %f166, %f168, %p19;
	mov.b32 	%r70, %f169;
	mov.b32 	%r71, 8;
	// begin inline asm
	shfl.sync.down.b32 %r69, %r70, %r71, %r77, %r78;
	// end inline asm
	setp.gt.s32 	%p20, %r53, 23;
	mov.b32 	%f170, %r69;
	add.f32 	%f171, %f169, %f170;
	selp.f32 	%f172, %f169, %f171, %p20;
	mov.b32 	%r75, %f172;
	mov.b32 	%r76, 16;
	// begin inline asm
	shfl.sync.down.b32 %r74, %r75, %r76, %r77, %r78;
	// end inline asm
	setp.gt.s32 	%p21, %r53, 15;
	mov.b32 	%f173, %r74;
	add.f32 	%f38, %f172, %f173;
	selp.f32 	%f327, %f172, %f38, %p21;
	setp.ne.s32 	%p22, %r53, 0;
	@%p22 bra 	$L__BB14_47;
	shr.u32 	%r79, %r24, 3;
	and.b32  	%r80, %r79, 124;
	mov.u32 	%r81, _ZZN3cub18CUB_300001_SM_10006detail6reduce28DeviceReduceSingleTileKernelINS2_10policy_hubIfyN4cuda3std3__44plusIfEEE10Policy1000EN6thrust24THRUST_300001_SM_1000_NS6detail15normal_iteratorINSD_10device_ptrIfEEEEPfyS9_ffNS7_10__identityEEEvT0_T1_T2_T3_T4_T6_E12temp_storage;
	add.s32 	%r82, %r81, %r80;
	st.shared.f32 	[%r82+8], %f38;
$L__BB14_47:
	bar.sync 	0;
	setp.ne.s32 	%p23, %r24, 0;
	@%p23 bra 	$L__BB14_49;
	ld.shared.f32 	%f174, [_ZZN3cub18CUB_300001_SM_10006detail6reduce28DeviceReduceSingleTileKernelINS2_10policy_hubIfyN4cuda3std3__44plusIfEEE10Policy1000EN6thrust24THRUST_300001_SM_1000_NS6detail15normal_iteratorINSD_10device_ptrIfEEEEPfyS9_ffNS7_10__identityEEEvT0_T1_T2_T3_T4_T6_E12temp_storage+12];
	add.f32 	%f175, %f327, %f174;
	ld.shared.f32 	%f176, [_ZZN3cub18CUB_300001_SM_10006detail6reduce28DeviceReduceSingleTileKernelINS2_10policy_hubIfyN4cuda3std3__44plusIfEEE10Policy1000EN6thrust24THRUST_300001_SM_1000_NS6detail15normal_iteratorINSD_10device_ptrIfEEEEPfyS9_ffNS7_10__identityEEEvT0_T1_T2_T3_T4_T6_E12temp_storage+16];
	add.f32 	%f177, %f175, %f176;
	ld.shared.f32 	%f178, [_ZZN3cub18CUB_300001_SM_10006detail6reduce28DeviceReduceSingleTileKernelINS2_10policy_hubIfyN4cuda3std3__44plusIfEEE10Policy1000EN6thrust24THRUST_300001_SM_1000_NS6detail15normal_iteratorINSD_10device_ptrIfEEEEPfyS9_ffNS7_10__identityEEEvT0_T1_T2_T3_T4_T6_E12temp_storage+20];
	add.f32 	%f179, %f177, %f178;
	ld.shared.f32 	%f180, [_ZZN3cub18CUB_300001_SM_10006detail6reduce28DeviceReduceSingleTileKernelINS2_10policy_hubIfyN4cuda3std3__44plusIfEEE10Policy1000EN6thrust24THRUST_300001_SM_1000_NS6detail15normal_iteratorINSD_10device_ptrIfEEEEPfyS9_ffNS7_10__identityEEEvT0_T1_T2_T3_T4_T6_E12temp_storage+24];
	add.f32 	%f181, %f179, %f180;
	ld.shared.f32 	%f182, [_ZZN3cub18CUB_300001_SM_10006detail6reduce28DeviceReduceSingleTileKernelINS2_10policy_hubIfyN4cuda3std3__44plusIfEEE10Policy1000EN6thrust24THRUST_300001_SM_1000_NS6detail15normal_iteratorINSD_10device_ptrIfEEEEPfyS9_ffNS7_10__identityEEEvT0_T1_T2_T3_T4_T6_E12temp_storage+28];
	add.f32 	%f183, %f181, %f182;
	ld.shared.f32 	%f184, [_ZZN3cub18CUB_300001_SM_10006detail6reduce28DeviceReduceSingleTileKernelINS2_10policy_hubIfyN4cuda3std3__44plusIfEEE10Policy1000EN6thrust24THRUST_300001_SM_1000_NS6detail15normal_iteratorINSD_10device_ptrIfEEEEPfyS9_ffNS7_10__identityEEEvT0_T1_T2_T3_T4_T6_E12temp_storage+32];
	add.f32 	%f185, %f183, %f184;
	ld.shared.f32 	%f186, [_ZZN3cub18CUB_300001_SM_10006detail6reduce28DeviceReduceSingleTileKernelINS2_10policy_hubIfyN4cuda3std3__44plusIfEEE10Policy1000EN6thrust24THRUST_300001_SM_1000_NS6detail15normal_iteratorINSD_10device_ptrIfEEEEPfyS9_ffNS7_10__identityEEEvT0_T1_T2_T3_T4_T6_E12temp_storage+36];
	add.f32 	%f327, %f185, %f186;
$L__BB14_49:
	mov.u32 	%r155, %tid.x;
	setp.ne.s32 	%p57, %r155, 0;
	@%p57 bra 	$L__BB14_51;
	add.f32 	%f305, %f42, %f327;
	st.global.f32 	[%rd1], %f305;
$L__BB14_51:
	ret;

}
	// .globl	_ZN3cub18CUB_300001_SM_10006detail6reduce18DeviceReduceKernelINS2_10policy_hubIfyN4cuda3std3__44plusIfEEE10Policy1000EN6thrust24THRUST_300001_SM_1000_NS6detail15normal_iteratorINSD_10device_ptrIfEEEEyS9_fNS7_10__identityEEEvT0_PT3_T1_NS0_13GridEvenShareISN_EET2_T4_
.visible .entry _ZN3cub18CUB_300001_SM_10006detail6reduce18DeviceReduceKernelINS2_10policy_hubIfyN4cuda3std3__44plusIfEEE10Policy1000EN6thrust24THRUST_300001_SM_1000_NS6detail15normal_iteratorINSD_10device_ptrIfEEEEyS9_fNS7_10__identityEEEvT0_PT3_T1_NS0_13GridEvenShareISN_EET2_T4_(
	.param .align 8 .b8 _ZN3cub18CUB_300001_SM_10006detail6reduce18DeviceReduceKernelINS2_10policy_hubIfyN4cuda3std3__44plusIfEEE10Policy1000EN6thrust24THRUST_300001_SM_1000_NS6detail15normal_iteratorINSD_10device_ptrIfEEEEyS9_fNS7_10__identityEEEvT0_PT3_T1_NS0_13GridEvenShareISN_EET2_T4__param_0[8],
	.param .u64 .ptr .align 1 _ZN3cub18CUB_300001_SM_10006detail6reduce18DeviceReduceKernelINS2_10policy_hubIfyN4cuda3std3__44plusIfEEE10Policy1000EN6thrust24THRUST_300001_SM_1000_NS6detail15normal_iteratorINSD_10device_ptrIfEEEEyS9_fNS7_10__identityEEEvT0_PT3_T1_NS0_13GridEvenShareISN_EET2_T4__param_1,
	.param .u64 _ZN3cub18CUB_300001_SM_10006detail6reduce18DeviceReduceKernelINS2_10policy_hubIfyN4cuda3std3__44plusIfEEE10Policy1000EN6thrust24THRUST_300001_SM_1000_NS6detail15normal_iteratorINSD_10device_ptrIfEEEEyS9_fNS7_10__identityEEEvT0_PT3_T1_NS0_13GridEvenShareISN_EET2_T4__param_2,
	.param .align 8 .b8 _ZN3cub18CUB_300001_SM_10006detail6reduce18DeviceReduceKernelINS2_10policy_hubIfyN4cuda3std3__44plusIfEEE10Policy1000EN6thrust24THRUST_300001_SM_1000_NS6detail15normal_iteratorINSD_10device_ptrIfEEEEyS9_fNS7_10__identityEEEvT0_PT3_T1_NS0_13GridEvenShareISN_EET2_T4__param_3[72],
	.param .align 1 .b8 _ZN3cub18CUB_300001_SM_10006detail6reduce18DeviceReduceKernelINS2_10policy_hubIfyN4cuda3std3__44plusIfEEE10Policy1000EN6thrust24THRUST_300001_SM_1000_NS6detail15normal_iteratorINSD_10device_ptrIfEEEEyS9_fNS7_10__identityEEEvT0_PT3_T1_NS0_13GridEvenShareISN_EET2_T4__param_4[1],
	.param .align 1 .b8 _ZN3cub18CUB_300001_SM_10006detail6reduce18DeviceReduceKernelINS2_10policy_hubIfyN4cuda3std3__44plusIfEEE10Policy1000EN6thrust24THRUST_300001_SM_1000_NS6detail15normal_iteratorINSD_10device_ptrIfEEEEyS9_fNS7_10__identityEEEvT0_PT3_T1_NS0_13GridEvenShareISN_EET2_T4__param_5[1]
)
.maxntid 256
{
	.reg .pred 	%p<57>;
	.reg .b16 	%rs<4>;
	.reg .b32 	%r<206>;
	.reg .b32 	%f<324>;
	.reg .b64 	%rd<78>;
	// demoted variable
	.shared .align 4 .b8 _ZZN3cub18CUB_300001_SM_10006detail6reduce18DeviceReduceKernelINS2_10policy_hubIfyN4cuda3std3__44plusIfEEE10Policy1000EN6thrust24THRUST_300001_SM_1000_NS6detail15normal_iteratorINSD_10device_ptrIfEEEEyS9_fNS7_10__identityEEEvT0_PT3_T1_NS0_13GridEvenShareISN_EET2_T4_E12temp_storage[44];
	ld.param.u64 	%rd1, [_ZN3cub18CUB_300001_SM_10006detail6reduce18DeviceReduceKernelINS2_10policy_hubIfyN4cuda3std3__44plusIfEEE10Policy1000EN6thrust24THRUST_300001_SM_1000_NS6detail15normal_iteratorINSD_10device_ptrIfEEEEyS9_fNS7_10__identityEEEvT0_PT3_T1_NS0_13GridEvenShareISN_EET2_T4__param_3+32];
	ld.param.u32 	%r1, [_ZN3cub18CUB_300001_SM_10006detail6reduce18DeviceReduceKernelINS2_10policy_hubIfyN4cuda3std3__44plusIfEEE10Policy1000EN6thrust24THRUST_300001_SM_1000_NS6detail15normal_iteratorINSD_10device_ptrIfEEEEyS9_fNS7_10__identityEEEvT0_PT3_T1_NS0_13GridEvenShareISN_EET2_T4__param_3+40];
	ld.param.u64 	%rd25, [_ZN3cub18CUB_300001_SM_10006detail6reduce18DeviceReduceKernelINS2_10policy_hubIfyN4cuda3std3__44plusIfEEE10Policy1000EN6thrust24THRUST_300001_SM_1000_NS6detail15normal_iteratorINSD_10device_ptrIfEEEEyS9_fNS7_10__identityEEEvT0_PT3_T1_NS0_13GridEvenShareISN_EET2_T4__param_0];
	cvta.to.global.u64 	%rd2, %rd25;
	mov.u32 	%r2, %ctaid.x;
	shl.b32 	%r50, %r1, 12;
	cvt.s64.s32 	%rd3, %r50;
	shl.b32 	%r51, %r2, 12;
	cvt.u64.u32 	%rd4, %r51;
	sub.s64 	%rd5, %rd1, %rd4;
	setp.gt.u64 	%p1, %rd5, 4095;
	@%p1 bra 	$L__BB15_25;
	cvt.u32.u64 	%r112, %rd4;
	cvt.u32.u64 	%r3, %rd1;
	sub.s32 	%r4, %r3, %r112;
	mov.u32 	%r5, %tid.x;
	setp.ge.s32 	%p23, %r5, %r4;
	mov.f32 	%f312, 0f00000000;
	mov.u32 	%r193, %r5;
	@%p23 bra 	$L__BB15_3;
	add.s32 	%r114, %r112, %r5;
	mul.wide.u32 	%rd51, %r114, 4;
	add.s64 	%rd52, %rd2, %rd51;
	ld.global.f32 	%f312, [%rd52];
	add.s32 	%r193, %r5, 256;
$L__BB15_3:
	setp.ge.s32 	%p24, %r193, %r4;
	@%p24 bra 	$L__BB15_16;
	not.b32 	%r116, %r193;
	add.s32 	%r117, %r116, %r3;
	sub.s32 	%r118, %r117, %r112;
	shr.u32 	%r119, %r118, 8;
	add.s32 	%r8, %r119, 1;
	and.b32  	%r9, %r8, 15;
	setp.lt.u32 	%p25, %r118, 3840;
	@%p25 bra 	$L__BB15_7;
	and.b32  	%r120, %r8, 33554416;
	neg.s32 	%r191, %r120;
	mul.wide.u32 	%rd53, %r2, 16384;
	mul.wide.u32 	%rd54, %r193, 4;
	or.b64  	%rd55, %rd53, %rd54;
	add.s64 	%rd56, %rd55, %rd2;
	add.s64 	%rd72, %rd56, 8192;
$L__BB15_6:
	.pragma "nounroll";
	ld.global.f32 	%f187, [%rd72+-8192];
	add.f32 	%f188, %f312, %f187;
	ld.global.f32 	%f189, [%rd72+-7168];
	add.f32 	%f190, %f188, %f189;
	ld.global.f32 	%f191, [%rd72+-6144];
	add.f32 	%f192, %f190, %f191;
	ld.global.f32 	%f193, [%rd72+-5120];
	add.f32 	%f194, %f192, %f193;
	ld.global.f32 	%f195, [%rd72+-4096];
	add.f32 	%f196, %f194, %f195;
	ld.global.f32 	%f197, [%rd72+-3072];
	add.f32 	%f198, %f196, %f197;
	ld.global.f32 	%f199, [%rd72+-2048];
	add.f32 	%f200, %f198, %f199;
	ld.global.f32 	%f201, [%rd72+-1024];
	add.f32 	%f202, %f200, %f201;
	ld.global.f32 	%f203, [%rd72];
	add.f32 	%f204, %f202, %f203;
	ld.global.f32 	%f205, [%rd72+1024];
	add.f32 	%f206, %f204, %f205;
	ld.global.f32 	%f207, [%rd72+2048];
	add.f32 	%f208, %f206, %f207;
	ld.global.f32 	%f209, [%rd72+3072];
	add.f32 	%f210, %f208, %f209;
	ld.global.f32 	%f211, [%rd72+4096];
	add.f32 	%f212, %f210, %f211;
	ld.global.f32 	%f213, [%rd72+5120];
	add.f32 	%f214, %f212, %f213;
	ld.global.f32 	%f215, [%rd72+6144];
	add.f32 	%f216, %f214, %f215;
	ld.global.f32 	%f217, [%rd72+7168];
	add.f32 	%f312, %f216, %f217;
	add.s32 	%r193, %r193, 4096;
	add.s32 	%r191, %r191, 16;
	add.s64 	%rd72, %rd72, 16384;
	setp.ne.s32 	%p26, %r191, 0;
	@%p26 bra 	$L__BB15_6;
$L__BB15_7:
	setp.eq.s32 	%p27, %r9, 0;
	@%p27 bra 	$L__BB15_16;
	and.b32  	%r16, %r8, 7;
	setp.lt.u32 	%p28, %r9, 8;
	@%p28 bra 	$L__BB15_10;
	cvt.s64.s32 	%rd57, %r193;
	add.s64 	%rd58, %rd57, %rd4;
	shl.b64 	%rd59, %rd58, 2;
	add.s64 	%rd60, %rd2, %rd59;
	ld.global.f32 	%f219, [%rd60];
	add.f32 	%f220, %f312, %f219;
	ld.global.f32 	%f221, [%rd60+1024];
	add.f32 	%f222, %f220, %f221;
	ld.global.f32 	%f223, [%rd60+2048];
	add.f32 	%f224, %f222, %f223;
	ld.global.f32 	%f225, [%rd60+3072];
	add.f32 	%f226, %f224, %f225;
	ld.global.f32 	%f227, [%rd60+4096];
	add.f32 	%f228, %f226, %f227;
	ld.global.f32 	%f229, [%rd60+5120];
	add.f32 	%f230, %f228, %f229;
	ld.global.f32 	%f231, [%rd60+6144];
	add.f32 	%f232, %f230, %f231;
	ld.global.f32 	%f233, [%rd60+7168];
	add.f32 	%f312, %f232, %f233;
	add.s32 	%r193, %r193, 2048;
$L__BB15_10:
	setp.eq.s32 	%p29, %r16, 0;
	@%p29 bra 	$L__BB15_16;
	and.b32  	%r19, %r8, 3;
	setp.lt.u32 	%p30, %r16, 4;
	@%p30 bra 	$L__BB15_13;
	cvt.s64.s32 	%rd61, %r193;
	add.s64 	%rd62, %rd61, %rd4;
	shl.b64 	%rd63, %rd62, 2;
	add.s64 	%rd64, %rd2, %rd63;
	ld.global.f32 	%f235, [%rd64];
	add.f32 	%f236, %f312, %f235;
	ld.global.f32 	%f237, [%rd64+1024];
	add.f32 	%f238, %f236, %f237;
	ld.global.f32 	%f239, [%rd64+2048];
	add.f32 	%f240, %f238, %f239;
	ld.global.f32 	%f241, [%rd64+3072];
	add.f32 	%f312, %f240, %f241;
	add.s32 	%r193, %r193, 1024;
$L__BB15_13:
	setp.eq.s32 	%p31, %r19, 0;
	@%p31 bra 	$L__BB15_16;
	mul.wide.u32 	%rd65, %r2, 16384;
	add.s64 	%rd9, %rd2, %rd65;
	neg.s32 	%r196, %r19;
$L__BB15_15:
	.pragma "nounroll";
	mul.wide.s32 	%rd66, %r193, 4;
	add.s64 	%rd67, %rd9, %rd66;
	ld.global.f32 	%f242, [%rd67];
	add.f32 	%f312, %f312, %f242;
	add.s32 	%r193, %r193, 256;
	add.s32 	%r196, %r196, 1;
	setp.ne.s32 	%p32, %r196, 0;
	@%p32 bra 	$L__BB15_15;
$L__BB15_16:
	setp.lt.s32 	%p33, %r4, 256;
	@%p33 bra 	$L__BB15_21;
	// begin inline asm
	mov.u32 %r159, %laneid;
	// end inline asm
	mov.b32 	%r161, %f312;
	mov.b32 	%r162, 1;
	mov.b32 	%r183, 31;
	mov.b32 	%r184, -1;
	// begin inline asm
	shfl.sync.down.b32 %r160, %r161, %r162, %r183, %r184;
	// end inline asm
	setp.gt.s32 	%p49, %r159, 30;
	mov.b32 	%f277, %r160;
	add.f32 	%f278, %f312, %f277;
	selp.f32 	%f279, %f312, %f278, %p49;
	mov.b32 	%r166, %f279;
	mov.b32 	%r167, 2;
	// begin inline asm
	shfl.sync.down.b32 %r165, %r166, %r167, %r183, %r184;
	// end inline asm
	setp.gt.s32 	%p50, %r159, 29;
	mov.b32 	%f280, %r165;
	add.f32 	%f281, %f279, %f280;
	selp.f32 	%f282, %f279, %f281, %p50;
	mov.b32 	%r171, %f282;
	mov.b32 	%r172, 4;
	// begin inline asm
	shfl.sync.down.b32 %r170, %r171, %r172, %r183, %r184;
	// end inline asm
	setp.gt.s32 	%p51, %r159, 27;
	mov.b32 	%f283, %r170;
	add.f32 	%f284, %f282, %f283;
	selp.f32 	%f285, %f282, %f284, %p51;
	mov.b32 	%r176, %f285;
	mov.b32 	%r177, 8;
	// begin inline asm
	shfl.sync.down.b32 %r175, %r176, %r177, %r183, %r184;
	// end inline asm
	setp.gt.s32 	%p52, %r159, 23;
	mov.b32 	%f286, %r175;
	add.f32 	%f287, %f285, %f286;
	selp.f32 	%f288, %f285, %f287, %p52;
	mov.b32 	%r181, %f288;
	mov.b32 	%r182, 16;
	// begin inline asm
	shfl.sync.down.b32 %r180, %r181, %r182, %r183, %r184;
	// end inline asm
	setp.gt.s32 	%p53, %r159, 15;
	mov.b32 	%f289, %r180;
	add.f32 	%f16, %f288, %f289;
	selp.f32 	%f323, %f288, %f16, %p53;
	setp.ne.s32 	%p54, %r159, 0;
	@%p54 bra 	$L__BB15_19;
	shr.u32 	%r185, %r5, 3;
	and.b32  	%r186, %r185, 124;
	mov.u32 	%r187, _ZZN3cub18CUB_300001_SM_10006detail6reduce18DeviceReduceKernelINS2_10policy_hubIfyN4cuda3std3__44plusIfEEE10Policy1000EN6thrust24THRUST_300001_SM_1000_NS6detail15normal_iteratorINSD_10device_ptrIfEEEEyS9_fNS7_10__identityEEEvT0_PT3_T1_NS0_13GridEvenShareISN_EET2_T4_E12temp_storage;
	add.s32 	%r188, %r187, %r186;
	st.shared.f32 	[%r188+8], %f16;
$L__BB15_19:
	bar.sync 	0;
	setp.ne.s32 	%p55, %r5, 0;
	@%p55 bra 	$L__BB15_46;
	ld.shared.f32 	%f290, [_ZZN3cub18CUB_300001_SM_10006detail6reduce18DeviceReduceKernelINS2_10policy_hubIfyN4cuda3std3__44plusIfEEE10Policy1000EN6thrust24THRUST_300001_SM_1000_NS6detail15normal_iteratorINSD_10device_ptrIfEEEEyS9_fNS7_10__identityEEEvT0_PT3_T1_NS0_13GridEvenShareISN_EET2_T4_E12temp_storage+12];
	add.f32 	%f291, %f323, %f290;
	ld.shared.f32 	%f292, [_ZZN3cub18CUB_300001_SM_10006detail6reduce18DeviceReduceKernelINS2_10policy_hubIfyN4cuda3std3__44plusIfEEE10Policy1000EN6thrust24THRUST_300001_SM_1000_NS6detail15normal_iteratorINSD_10device_ptrIfEEEEyS9_fNS7_10__identityEEEvT0_PT3_T1_NS0_13GridEvenShareISN_EET2_T4_E12temp_storage+16];
	add.f32 	%f293, %f291, %f292;
	ld.shared.f32 	%f294, [_ZZN3cub18CUB_300001_SM_10006detail6reduce18DeviceReduceKernelINS2_10policy_hubIfyN4cuda3std3__44plusIfEEE10Policy1000EN6thrust24THRUST_300001_SM_1000_NS6detail15normal_iteratorINSD_10device_ptrIfEEEEyS9_fNS7_10__identityEEEvT0_PT3_T1_NS0_13GridEvenShareISN_EET2_T4_E12temp_storage+20];
	add.f32 	%f295, %f293, %f294;
	ld.shared.f32 	%f296, [_ZZN3cub18CUB_300001_SM_10006detail6reduce18DeviceReduceKernelINS2_10policy_hubIfyN4cuda3std3__44plusIfEEE10Policy1000EN6thrust24THRUST_300001_SM_1000_NS6detail15normal_iteratorINSD_10device_ptrIfEEEEyS9_fNS7_10__identityEEEvT0_PT3_T1_NS0_13GridEvenShareISN_EET2_T4_E12temp_storage+24];
	add.f32 	%f297, %f295, %f296;
	ld.shared.f32 	%f298, [_ZZN3cub18CUB_300001_SM_10006detail6reduce18DeviceReduceKernelINS2_10policy_hubIfyN4cuda3std3__44plusIfEEE10Policy1000EN6thrust24THRUST_300001_SM_1000_NS6detail15normal_iteratorINSD_10device_ptrIfEEEEyS9_fNS7_10__identityEEEvT0_PT3_T1_NS0_13GridEvenShareISN_EET2_T4_E12temp_storage+28];
	add.f32 	%f299, %f297, %f298;
	ld.shared.f32 	%f300, [_ZZN3cub18CUB_300001_SM_10006detail6reduce18DeviceReduceKernelINS2_10policy_hubIfyN4cuda3std3__44plusIfEEE10Policy1000EN6thrust24THRUST_300001_SM_1000_NS6detail15normal_iteratorINSD_10device_ptrIfEEEEyS9_fNS7_10__identityEEEvT0_PT3_T1_NS0_13GridEvenShareISN_EET2_T4_E12temp_storage+32];
	add.f32 	%f301, %f299, %f300;
	ld.shared.f32 	%f302, [_ZZN3cub18CUB_300001_SM_10006detail6reduce18DeviceReduceKernelINS2_10policy_hubIfyN4cuda3std3__44plusIfEEE10Policy1000EN6thrust24THRUST_300001_SM_1000_NS6detail15normal_iteratorINSD_10device_ptrIfEEEEyS9_fNS7_10__identityEEEvT0_PT3_T1_NS0_13GridEvenShareISN_EET2_T4_E12temp_storage+36];
	add.f32 	%f323, %f301, %f302;
	bra.uni 	$L__BB15_46;
$L__BB15_21:
	// begin inline asm
	mov.u32 %r121, %laneid;
	// end inline asm
	and.b32  	%r147, %r5, 992;
	add.s32 	%r148, %r147, 32;
	setp.gt.s32 	%p34, %r148, %r4;
	not.b32 	%r149, %r147;
	add.s32 	%r150, %r4, %r149;
	selp.b32 	%r145, %r150, 31, %p34;
	mov.b32 	%r123, %f312;
	mov.b32 	%r124, 1;
	mov.b32 	%r146, -1;
	// begin inline asm
	shfl.sync.down.b32 %r122, %r123, %r124, %r145, %r146;
	// end inline asm
	setp.lt.s32 	%p35, %r121, %r145;
	mov.b32 	%f243, %r122;
	add.f32 	%f244, %f312, %f243;
	selp.f32 	%f245, %f244, %f312, %p35;
	mov.b32 	%r128, %f245;
	mov.b32 	%r129, 2;
	// begin inline asm
	shfl.sync.down.b32 %r127, %r128, %r129, %r145, %r146;
	// end inline asm
	add.s32 	%r151, %r121, 2;
	setp.gt.s32 	%p36, %r151, %r145;
	mov.b32 	%f246, %r127;
	add.f32 	%f247, %f245, %f246;
	selp.f32 	%f248, %f245, %f247, %p36;
	mov.b32 	%r133, %f248;
	mov.b32 	%r134, 4;
	// begin inline asm
	shfl.sync.down.b32 %r132, %r133, %r134, %r145, %r146;
	// end inline asm
	add.s32 	%r152, %r121, 4;
	setp.gt.s32 	%p37, %r152, %r145;
	mov.b32 	%f249, %r132;
	add.f32 	%f250, %f248, %f249;
	selp.f32 	%f251, %f248, %f250, %p37;
	mov.b32 	%r138, %f251;
	mov.b32 	%r139, 8;
	// begin inline asm
	shfl.sync.down.b32 %r137, %r138, %r139, %r145, %r146;
	// end inline asm
	add.s32 	%r153, %r121, 8;
	setp.gt.s32 	%p38, %r153, %r145;
	mov.b32 	%f252, %r137;
	add.f32 	%f253, %f251, %f252;
	selp.f32 	%f254, %f251, %f253, %p38;
	mov.b32 	%r143, %f254;
	mov.b32 	%r144, 16;
	// begin inline asm
	shfl.sync.down.b32 %r142, %r143, %r144, %r145, %r146;
	// end inline asm
	add.s32 	%r154, %r121, 16;
	setp.gt.s32 	%p39, %r154, %r145;
	mov.b32 	%f255, %r142;
	add.f32 	%f256, %f254, %f255;
	selp.f32 	%f323, %f254, %f256, %p39;
	setp.ne.s32 	%p40, %r121, 0;
	@%p40 bra 	$L__BB15_23;
	shr.u32 	%r155, %r5, 3;
	and.b32  	%r156, %r155, 124;
	mov.u32 	%r157, _ZZN3cub18CUB_300001_SM_10006detail6reduce18DeviceReduceKernelINS2_10policy_hubIfyN4cuda3std3__44plusIfEEE10Policy1000EN6thrust24THRUST_300001_SM_1000_NS6detail15normal_iteratorINSD_10device_ptrIfEEEEyS9_fNS7_10__identityEEEvT0_PT3_T1_NS0_13GridEvenShareISN_EET2_T4_E12temp_storage;
	add.s32 	%r158, %r157, %r156;
	st.shared.f32 	[%r158+8], %f323;
$L__BB15_23:
	bar.sync 	0;
	setp.ne.s32 	%p41, %r5, 0;
	@%p41 bra 	$L__BB15_46;
	setp.gt.s32 	%p42, %r4, 32;
	ld.shared.f32 	%f257, [_ZZN3cub18CUB_300001_SM_10006detail6reduce18DeviceReduceKernelINS2_10policy_hubIfyN4cuda3std3__44plusIfEEE10Policy1000EN6thrust24THRUST_300001_SM_1000_NS6detail15normal_iteratorINSD_10device_ptrIfEEEEyS9_fNS7_10__identityEEEvT0_PT3_T1_NS0_13GridEvenShareISN_EET2_T4_E12temp_storage+12];
	add.f32 	%f258, %f323, %f257;
	selp.f32 	%f259, %f258, %f323, %p42;
	setp.gt.s32 	%p43, %r4, 64;
	ld.shared.f32 	%f260, [_ZZN3cub18CUB_300001_SM_10006detail6reduce18DeviceReduceKernelINS2_10policy_hubIfyN4cuda3std3__44plusIfEEE10Policy1000EN6thrust24THRUST_300001_SM_1000_NS6detail15normal_iteratorINSD_10device_ptrIfEEEEyS9_fNS7_10__identityEEEvT0_PT3_T1_NS0_13GridEvenShareISN_EET2_T4_E12temp_storage+16];
	add.f32 	%f261, %f260, %f259;
	selp.f32 	%f262, %f261, %f259, %p43;
	setp.gt.s32 	%p44, %r4, 96;
	ld.shared.f32 	%f263, [_ZZN3cub18CUB_300001_SM_10006detail6reduce18DeviceReduceKernelINS2_10policy_hubIfyN4cuda3std3__44plusIfEEE10Policy1000EN6thrust24THRUST_300001_SM_1000_NS6detail15normal_iteratorINSD_10device_ptrIfEEEEyS9_fNS7_10__identityEEEvT0_PT3_T1_NS0_13GridEvenShareISN_EET2_T4_E12temp_storage+20];
	add.f32 	%f264, %f263, %f262;
	selp.f32 	%f265, %f264, %f262, %p44;
	setp.gt.s32 	%p45, %r4, 128;
	ld.shared.f32 	%f266, [_ZZN3cub18CUB_300001_SM_10006detail6reduce18DeviceReduceKernelINS2_10policy_hubIfyN4cuda3std3__44plusIfEEE10Policy1000EN6thrust24THRUST_300001_SM_1000_NS6detail15normal_iteratorINSD_10device_ptrIfEEEEyS9_fNS7_10__identityEEEvT0_PT3_T1_NS0_13GridEvenShareISN_EET2_T4_E12temp_storage+24];
	add.f32 	%f267, %f266, %f265;
	selp.f32 	%f268, %f267, %f265, %p45;
	setp.gt.s32 	%p46, %r4, 160;
	ld.shared.f32 	%f269, [_ZZN3cub18CUB_300001_SM_10006detail6reduce18DeviceReduceKernelINS2_10policy_hubIfyN4cuda3std3__44plusIfEEE10Policy1000EN6thrust24THRUST_300001_SM_1000_NS6detail15normal_iteratorINSD_10device_ptrIfEEEEyS9_fNS7_10__identityEEEvT0_PT3_T1_NS0_13GridEvenShareISN_EET2_T4_E12temp_storage+28];
	add.f32 	%f270, %f269, %f268;
	selp.f32 	%f271, %f270, %f268, %p46;
	setp.gt.s32 	%p47, %r4, 192;
	ld.shared.f32 	%f272, [_ZZN3cub18CUB_300001_SM_10006detail6reduce18DeviceReduceKernelINS2_10policy_hubIfyN4cuda3std3__44plusIfEEE10Policy1000EN6thrust24THRUST_300001_SM_1000_NS6detail15normal_iteratorINSD_10device_ptrIfEEEEyS9_fNS7_10__identityEEEvT0_PT3_T1_NS0_13GridEvenShareISN_EET2_T4_E12temp_storage+32];
	add.f32 	%f273, %f272, %f271;
	selp.f32 	%f274, %f273, %f271, %p47;
	setp.gt.s32 	%p48, %r4, 224;
	ld.shared.f32 	%f275, [_ZZN3cub18CUB_300001_SM_10006detail6reduce18DeviceReduceKernelINS2_10policy_hubIfyN4cuda3std3__44plusIfEEE10Policy1000EN6thrust24THRUST_300001_SM_1000_NS6detail15normal_iteratorINSD_10device_ptrIfEEEEyS9_fNS7_10__identityEEEvT0_PT3_T1_NS0_13GridEvenShareISN_EET2_T4_E12temp_storage+36];
	add.f32 	%f276, %f275, %f274;
	selp.f32 	%f323, %f276, %f274, %p48;
	bra.uni 	$L__BB15_46;
$L__BB15_25:
	cvt.u32.u64 	%r52, %rd4;
	mov.u32 	%r27, %tid.x;
	add.s32 	%r53, %r27, %r52;
	mul.wide.u32 	%rd26, %r53, 4;
	add.s64 	%rd27, %rd2, %rd26;
	ld.global.f32 	%f41, [%rd27];
	ld.global.f32 	%f42, [%rd27+1024];
	ld.global.f32 	%f43, [%rd27+2048];
	ld.global.f32 	%f44, [%rd27+3072];
	ld.global.f32 	%f45, [%rd27+4096];
	ld.global.f32 	%f46, [%rd27+5120];
	ld.global.f32 	%f47, [%rd27+6144];
	ld.global.f32 	%f48, [%rd27+7168];
	ld.global.f32 	%f49, [%rd27+8192];
	ld.global.f32 	%f50, [%rd27+9216];
	ld.global.f32 	%f51, [%rd27+10240];
	ld.global.f32 	%f52, [%rd27+11264];
	ld.global.f32 	%f53, [%rd27+12288];
	ld.global.f32 	%f54, [%rd27+13312];
	ld.global.f32 	%f55, [%rd27+14336];
	ld.global.f32 	%f56, [%rd27+15360];
	add.f32 	%f57, %f41, %f42;
	add.f32 	%f58, %f43, %f44;
	add.f32 	%f59, %f45, %f46;
	add.f32 	%f60, %f47, %f48;
	add.f32 	%f61, %f49, %f50;
	add.f32 	%f62, %f51, %f52;
	add.f32 	%f63, %f53, %f54;
	add.f32 	%f64, %f55, %f56;
	add.f32 	%f65, %f57, %f58;
	add.f32 	%f66, %f59, %f60;
	add.f32 	%f67, %f61, %f62;
	add.f32 	%f68, %f63, %f64;
	add.f32 	%f69, %f65, %f66;
	add.f32 	%f70, %f67, %f68;
	add.f32 	%f322, %f69, %f70;
	setp.lt.u64 	%p2, %rd5, %rd3;
	@%p2 bra 	$L__BB15_42;
	cvt.u32.u64 	%r55, %rd3;
	cvt.u64.u32 	%rd28, %r27;
	add.s64 	%rd74, %rd4, %rd3;
	cvt.u32.u64 	%r28, %rd1;
	not.b32 	%r57, %r27;
	add.s32 	%r58, %r57, %r28;
	sub.s32 	%r59, %r58, %r55;
	sub.s32 	%r198, %r59, %r52;
	add.s64 	%rd29, %rd74, %rd28;
	shl.b64 	%rd30, %rd29, 2;
	add.s64 	%rd31, %rd30, %rd2;
	add.s64 	%rd73, %rd31, 8192;
	mov.b32 	%r199, 0;
	shl.b32 	%r60, %r1, 12;
	mov.u64 	%rd75, %rd4;
$L__BB15_27:
	cvt.s64.s32 	%rd15, %r60;
	add.s64 	%rd75, %rd75, %rd15;
	add.s64 	%rd32, %rd1, -4096;
	setp.gt.u64 	%p3, %rd75, %rd32;
	@%p3 bra 	$L__BB15_29;
	shl.b32 	%r61, %r1, 12;
	cvt.s64.s32 	%rd33, %r61;
	cvt.u64.u32 	%rd34, %r27;
	add.s64 	%rd35, %rd75, %rd34;
	shl.b64 	%rd36, %rd35, 2;
	add.s64 	%rd37, %rd2, %rd36;
	ld.global.f32 	%f71, [%rd37];
	ld.global.f32 	%f72, [%rd37+1024];
	ld.global.f32 	%f73, [%rd37+2048];
	ld.global.f32 	%f74, [%rd37+3072];
	ld.global.f32 	%f75, [%rd37+4096];
	ld.global.f32 	%f76, [%rd37+5120];
	ld.global.f32 	%f77, [%rd37+6144];
	ld.global.f32 	%f78, [%rd37+7168];
	ld.global.f32 	%f79, [%rd37+8192];
	ld.global.f32 	%f80, [%rd37+9216];
	ld.global.f32 	%f81, [%rd37+10240];
	ld.global.f32 	%f82, [%rd37+11264];
	ld.global.f32 	%f83, [%rd37+12288];
	ld.global.f32 	%f84, [%rd37+13312];
	ld.global.f32 	%f85, [%rd37+14336];
	ld.global.f32 	%f86, [%rd37+15360];
	add.f32 	%f87, %f322, %f71;
	add.f32 	%f88, %f72, %f73;
	add.f32 	%f89, %f74, %f75;
	add.f32 	%f90, %f76, %f77;
	add.f32 	%f91, %f78, %f79;
	add.f32 	%f92, %f80, %f81;
	add.f32 	%f93, %f82, %f83;
	add.f32 	%f94, %f84, %f85;
	add.f32 	%f95, %f87, %f88;
	add.f32 	%f96, %f89, %f90;
	add.f32 	%f97, %f91, %f92;
	add.f32 	%f98, %f93, %f94;
	add.f32 	%f99, %f95, %f96;
	add.f32 	%f100, %f97, %f98;
	add.f32 	%f101, %f99, %f100;
	add.f32 	%f322, %f101, %f86;
	sub.s64 	%rd38, %rd1, %rd75;
	setp.lt.u64 	%p4, %rd38, %rd33;
	add.s32 	%r199, %r199, 1;
	add.s64 	%rd74, %rd74, %rd33;
	sub.s32 	%r198, %r198, %r61;
	mul.wide.s32 	%rd39, %r61, 4;
	add.s64 	%rd73, %rd73, %rd39;
	@%p4 bra 	$L__BB15_42;
	bra.uni 	$L__BB15_27;
$L__BB15_29:
	setp.le.u64 	%p5, %rd1, %rd75;
	cvt.u32.u64 	%r62, %rd75;
	cvt.u32.u64 	%r63, %rd1;
	sub.s32 	%r64, %r63, %r62;
	setp.ge.s32 	%p6, %r27, %r64;
	or.pred  	%p7, %p5, %p6;
	@%p7 bra 	$L__BB15_42;
	cvt.u32.u64 	%r66, %rd15;
	cvt.u32.u64 	%r67, %rd4;
	not.b32 	%r68, %r27;
	add.s32 	%r69, %r68, %r28;
	add.s32 	%r70, %r66, %r67;
	sub.s32 	%r71, %r69, %r70;
	mul.lo.s32 	%r72, %r1, %r199;
	shl.b32 	%r73, %r72, 12;
	sub.s32 	%r74, %r71, %r73;
	shr.u32 	%r75, %r74, 8;
	add.s32 	%r34, %r75, 1;
	and.b32  	%r35, %r34, 15;
	setp.lt.u32 	%p8, %r74, 3840;
	mov.u32 	%r202, %r27;
	@%p8 bra 	$L__BB15_33;
	shr.u32 	%r76, %r198, 8;
	add.s32 	%r77, %r76, 1;
	and.b32  	%r78, %r77, 33554416;
	neg.s32 	%r200, %r78;
	mov.u32 	%r202, %r27;
$L__BB15_32:
	.pragma "nounroll";
	ld.global.f32 	%f103, [%rd73+-8192];
	add.f32 	%f104, %f322, %f103;
	ld.global.f32 	%f105, [%rd73+-7168];
	add.f32 	%f106, %f104, %f105;
	ld.global.f32 	%f107, [%rd73+-6144];
	add.f32 	%f108, %f106, %f107;
	ld.global.f32 	%f109, [%rd73+-5120];
	add.f32 	%f110, %f108, %f109;
	ld.global.f32 	%f111, [%rd73+-4096];
	add.f32 	%f112, %f110, %f111;
	ld.global.f32 	%f113, [%rd73+-3072];
	add.f32 	%f114, %f112, %f113;
	ld.global.f32 	%f115, [%rd73+-2048];
	add.f32 	%f116, %f114, %f115;
	ld.global.f32 	%f117, [%rd73+-1024];
	add.f32 	%f118, %f116, %f117;
	ld.global.f32 	%f119, [%rd73];
	add.f32 	%f120, %f118, %f119;
	ld.global.f32 	%f121, [%rd73+1024];
	add.f32 	%f122, %f120, %f121;
	ld.global.f32 	%f123, [%rd73+2048];
	add.f32 	%f124, %f122, %f123;
	ld.global.f32 	%f125, [%rd73+3072];
	add.f32 	%f126, %f124, %f125;
	ld.global.f32 	%f127, [%rd73+4096];
	add.f32 	%f128, %f126, %f127;
	ld.global.f32 	%f129, [%rd73+5120];
	add.f32 	%f130, %f128, %f129;
	ld.global.f32 	%f131, [%rd73+6144];
	add.f32 	%f132, %f130, %f131;
	ld.global.f32 	%f133, [%rd73+7168];
	add.f32 	%f322, %f132, %f133;
	add.s32 	%r202, %r202, 4096;
	add.s32 	%r200, %r200, 16;
	add.s64 	%rd73, %rd73, 16384;
	setp.ne.s32 	%p9, %r200, 0;
	@%p9 bra 	$L__BB15_32;
$L__BB15_33:
	setp.eq.s32 	%p10, %r35, 0;
	@%p10 bra 	$L__BB15_42;
	and.b32  	%r42, %r34, 7;
	setp.lt.u32 	%p11, %r35, 8;
	@%p11 bra 	$L__BB15_36;
	cvt.u64.u32 	%rd40, %r202;
	add.s64 	%rd41, %rd75, %rd40;
	shl.b64 	%rd42, %rd41, 2;
	add.s64 	%rd43, %rd2, %rd42;
	ld.global.f32 	%f135, [%rd43];
	add.f32 	%f136, %f322, %f135;
	ld.global.f32 	%f137, [%rd43+1024];
	add.f32 	%f138, %f136, %f137;
	ld.global.f32 	%f139, [%rd43+2048];
	add.f32 	%f140, %f138, %f139;
	ld.global.f32 	%f141, [%rd43+3072];
	add.f32 	%f142, %f140, %f141;
	ld.global.f32 	%f143, [%rd43+4096];
	add.f32 	%f144, %f142, %f143;
	ld.global.f32 	%f145, [%rd43+5120];
	add.f32 	%f146, %f144, %f145;
	ld.global.f32 	%f147, [%rd43+6144];
	add.f32 	%f148, %f146, %f147;
	ld.global.f32 	%f149, [%rd43+7168];
	add.f32 	%f322, %f148, %f149;
	add.s32 	%r202, %r202, 2048;
$L__BB15_36:
	setp.eq.s32 	%p12, %r42, 0;
	@%p12 bra 	$L__BB15_42;
	setp.lt.u32 	%p13, %r42, 4;
	@%p13 bra 	$L__BB15_39;
	cvt.u64.u32 	%rd44, %r202;
	add.s64 	%rd45, %rd75, %rd44;
	shl.b64 	%rd46, %rd45, 2;
	add.s64 	%rd47, %rd2, %rd46;
	ld.global.f32 	%f151, [%rd47];
	add.f32 	%f152, %f322, %f151;
	ld.global.f32 	%f153, [%rd47+1024];
	add.f32 	%f154, %f152, %f153;
	ld.global.f32 	%f155, [%rd47+2048];
	add.f32 	%f156, %f154, %f155;
	ld.global.f32 	%f157, [%rd47+3072];
	add.f32 	%f322, %f156, %f157;
	add.s32 	%r202, %r202, 1024;
$L__BB15_39:
	and.b32  	%r79, %r34, 3;
	setp.eq.s32 	%p14, %r79, 0;
	@%p14 bra 	$L__BB15_42;
	cvt.u64.u32 	%rd48, %r202;
	add.s64 	%rd49, %rd48, %rd74;
	shl.b64 	%rd50, %rd49, 2;
	add.s64 	%rd77, %rd2, %rd50;
	cvt.u16.u32 	%rs1, %r198;
	shr.u16 	%rs2, %rs1, 8;
	add.s16 	%rs3, %rs2, 1;
	cvt.u32.u16 	%r80, %rs3;
	and.b32  	%r81, %r80, 3;
	neg.s32 	%r205, %r81;
$L__BB15_41:
	.pragma "nounroll";
	ld.global.f32 	%f158, [%rd77];
	add.f32 	%f322, %f322, %f158;
	add.s64 	%rd77, %rd77, 1024;
	add.s32 	%r205, %r205, 1;
	setp.ne.s32 	%p15, %r205, 0;
	@%p15 bra 	$L__BB15_41;
$L__BB15_42:
	// begin inline asm
	mov.u32 %r82, %laneid;
	// end inline asm
	mov.b32 	%r84, %f322;
	mov.b32 	%r85, 1;
	mov.b32 	%r106, 31;
	mov.b32 	%r107, -1;
	// begin inline asm
	shfl.sync.down.b32 %r83, %r84, %r85, %r106, %r107;
	// end inline asm
	setp.gt.s32 	%p16, %r82, 30;
	mov.b32 	%f159, %r83;
	add.f32 	%f160, %f322, %f159;
	selp.f32 	%f161, %f322, %f160, %p16;
	mov.b32 	%r89, %f161;
	mov.b32 	%r90, 2;
	// begin inline asm
	shfl.sync.down.b32 %r88, %r89, %r90, %r106, %r107;
	// end inline asm
	setp.gt.s32 	%p17, %r82, 29;
	mov.b32 	%f162, %r88;
	add.f32 	%f163, %f161, %f162;
	selp.f32 	%f164, %f161, %f163, %p17;
	mov.b32 	%r94, %f164;
	mov.b32 	%r95, 4;
	// begin inline asm
	shfl.sync.down.b32 %r93, %r94, %r95, %r106, %r107;
	// end inline asm
	setp.gt.s32 	%p18, %r82, 27;
	mov.b32 	%f165, %r93;
	add.f32 	%f166, %f164, %f165;
	selp.f32 	%f167, %f164, %f166, %p18;
	mov.b32 	%r99, %f167;
	mov.b32 	%r100, 8;
	// begin inline asm
	shfl.sync.down.b32 %r98, %r99, %r100, %r106, %r107;
	// end inline asm
	setp.gt.s32 	%p19, %r82, 23;
	mov.b32 	%f168, %r98;
	add.f32 	%f169, %f167, %f168;
	selp.f32 	%f170, %f167, %f169, %p19;
	mov.b32 	%r104, %f170;
	mov.b32 	%r105, 16;
	// begin inline asm
	shfl.sync.down.b32 %r103, %r104, %r105, %r106, %r107;
	// end inline asm
	setp.gt.s32 	%p20, %r82, 15;
	mov.b32 	%f171, %r103;
	add.f32 	%f37, %f170, %f171;
	selp.f32 	%f323, %f170, %f37, %p20;
	setp.ne.s32 	%p21, %r82, 0;
	@%p21 bra 	$L__BB15_44;
	shr.u32 	%r108, %r27, 3;
	and.b32  	%r109, %r108, 124;
	mov.u32 	%r110, _ZZN3cub18CUB_300001_SM_10006detail6reduce18DeviceReduceKernelINS2_10policy_hubIfyN4cuda3std3__44plusIfEEE10Policy1000EN6thrust24THRUST_300001_SM_1000_NS6detail15normal_iteratorINSD_10device_ptrIfEEEEyS9_fNS7_10__identityEEEvT0_PT3_T1_NS0_13GridEvenShareISN_EET2_T4_E12temp_storage;
	add.s32 	%r111, %r110, %r109;
	st.shared.f32 	[%r111+8], %f37;
$L__BB15_44:
	bar.sync 	0;
	setp.ne.s32 	%p22, %r27, 0;
	@%p22 bra 	$L__BB15_46;
	ld.shared.f32 	%f172, [_ZZN3cub18CUB_300001_SM_10006detail6reduce18DeviceReduceKernelINS2_10policy_hubIfyN4cuda3std3__44plusIfEEE10Policy1000EN6thrust24THRUST_300001_SM_1000_NS6detail15normal_iteratorINSD_10device_ptrIfEEEEyS9_fNS7_10__identityEEEvT0_PT3_T1_NS0_13GridEvenShareISN_EET2_T4_E12temp_storage+12];
	add.f32 	%f173, %f323, %f172;
	ld.shared.f32 	%f174, [_ZZN3cub18CUB_300001_SM_10006detail6reduce18DeviceReduceKernelINS2_10policy_hubIfyN4cuda3std3__44plusIfEEE10Policy1000EN6thrust24THRUST_300001_SM_1000_NS6detail15normal_iteratorINSD_10device_ptrIfEEEEyS9_fNS7_10__identityEEEvT0_PT3_T1_NS0_13GridEvenShareISN_EET2_T4_E12temp_storage+16];
	add.f32 	%f175, %f173, %f174;
	ld.shared.f32 	%f176, [_ZZN3cub18CUB_300001_SM_10006detail6reduce18DeviceReduceKernelINS2_10policy_hubIfyN4cuda3std3__44plusIfEEE10Policy1000EN6thrust24THRUST_300001_SM_1000_NS6detail15normal_iteratorINSD_10device_ptrIfEEEEyS9_fNS7_10__identityEEEvT0_PT3_T1_NS0_13GridEvenShareISN_EET2_T4_E12temp_storage+20];
	add.f32 	%f177, %f175, %f176;
	ld.shared.f32 	%f178, [_ZZN3cub18CUB_300001_SM_10006detail6reduce18DeviceReduceKernelINS2_10policy_hubIfyN4cuda3std3__44plusIfEEE10Policy1000EN6thrust24THRUST_300001_SM_1000_NS6detail15normal_iteratorINSD_10device_ptrIfEEEEyS9_fNS7_10__identityEEEvT0_PT3_T1_NS0_13GridEvenShareISN_EET2_T4_E12temp_storage+24];
	add.f32 	%f179, %f177, %f178;
	ld.shared.f32 	%f180, [_ZZN3cub18CUB_300001_SM_10006detail6reduce18DeviceReduceKernelINS2_10policy_hubIfyN4cuda3std3__44plusIfEEE10Policy1000EN6thrust24THRUST_300001_SM_1000_NS6detail15normal_iteratorINSD_10device_ptrIfEEEEyS9_fNS7_10__identityEEEvT0_PT3_T1_NS0_13GridEvenShareISN_EET2_T4_E12temp_storage+28];
	add.f32 	%f181, %f179, %f180;
	ld.shared.f32 	%f182, [_ZZN3cub18CUB_300001_SM_10006detail6reduce18DeviceReduceKernelINS2_10policy_hubIfyN4cuda3std3__44plusIfEEE10Policy1000EN6thrust24THRUST_300001_SM_1000_NS6detail15normal_iteratorINSD_10device_ptrIfEEEEyS9_fNS7_10__identityEEEvT0_PT3_T1_NS0_13GridEvenShareISN_EET2_T4_E12temp_storage+32];
	add.f32 	%f183, %f181, %f182;
	ld.shared.f32 	%f184, [_ZZN3cub18CUB_300001_SM_10006detail6reduce18DeviceReduceKernelINS2_10policy_hubIfyN4cuda3std3__44plusIfEEE10Policy1000EN6thrust24THRUST_300001_SM_1000_NS6detail15normal_iteratorINSD_10device_ptrIfEEEEyS9_fNS7_10__identityEEEvT0_PT3_T1_NS0_13GridEvenShareISN_EET2_T4_E12temp_storage+36];
	add.f32 	%f323, %f183, %f184;
$L__BB15_46:
	mov.u32 	%r189, %tid.x;
	setp.ne.s32 	%p56, %r189, 0;
	@%p56 bra 	$L__BB15_48;
	ld.param.u64 	%rd71, [_ZN3cub18CUB_300001_SM_10006detail6reduce18DeviceReduceKernelINS2_10policy_hubIfyN4cuda3std3__44plusIfEEE10Policy1000EN6thrust24THRUST_300001_SM_1000_NS6detail15normal_iteratorINSD_10device_ptrIfEEEEyS9_fNS7_10__identityEEEvT0_PT3_T1_NS0_13GridEvenShareISN_EET2_T4__param_1];
	cvta.to.global.u64 	%rd68, %rd71;
	mul.wide.u32 	%rd69, %r2, 4;
	add.s64 	%rd70, %rd68, %rd69;
	st.global.f32 	[%rd70], %f323;
$L__BB15_48:
	ret;

}
	// .globl	_ZN3cub18CUB_300001_SM_10006detail6reduce28DeviceReduceSingleTileKernelINS2_10policy_hubIfyN4cuda3std3__44plusIfEEE10Policy1000EPfSC_iS9_ffNS7_10__identityEEEvT0_T1_T2_T3_T4_T6_
.visible .entry _ZN3cub18CUB_300001_SM_10006detail6reduce28DeviceReduceSingleTileKernelINS2_10policy_hubIfyN4cuda3std3__44plusIfEEE10Policy1000EPfSC_iS9_ffNS7_10__identityEEEvT0_T1_T2_T3_T4_T6_(
	.param .u64 .ptr .align 1 _ZN3cub18CUB_300001_SM_10006detail6reduce28DeviceReduceSingleTileKernelINS2_10policy_hubIfyN4cuda3std3__44plusIfEEE10Policy1000EPfSC_iS9_ffNS7_10__identityEEEvT0_T1_T2_T3_T4_T6__param_0,
	.param .u64 .ptr .align 1 _ZN3cub18CUB_300001_SM_10006detail6reduce28DeviceReduceSingleTileKernelINS2_10policy_hubIfyN4cuda3std3__44plusIfEEE10Policy1000EPfSC_iS9_ffNS7_10__identityEEEvT0_T1_T2_T3_T4_T6__param_1,
	.param .u32 _ZN3cub18CUB_300001_SM_10006detail6reduce28DeviceReduceSingleTileKernelINS2_10policy_hubIfyN4cuda3std3__44plusIfEEE10Policy1000EPfSC_iS9_ffNS7_10__identityEEEvT0_T1_T2_T3_T4_T6__param_2,
	.param .align 1 .b8 _ZN3cub18CUB_300001_SM_10006detail6reduce28DeviceReduceSingleTileKernelINS2_10policy_hubIfyN4cuda3std3__44plusIfEEE10Policy1000EPfSC_iS9_ffNS7_10__identityEEEvT0_T1_T2_T3_T4_T6__param_3[1],
	.param .f32 _ZN3cub18CUB_300001_SM_10006detail6reduce28DeviceReduceSingleTileKernelINS2_10policy_hubIfyN4cuda3std3__44plusIfEEE10Policy1000EPfSC_iS9_ffNS7_10__identityEEEvT0_T1_T2_T3_T4_T6__param_4,
	.param .align 1 .b8 _ZN3cub18CUB_300001_SM_10006detail6reduce28DeviceReduceSingleTileKernelINS2_10policy_hubIfyN4cuda3std3__44plusIfEEE10Policy1000EPfSC_iS9_ffNS7_10__identityEEEvT0_T1_T2_T3_T4_T6__param_5[1]
)
.maxntid 256
.minnctapersm 1
{
	.reg .pred 	%p<97>;
	.reg .b32 	%r<407>;
	.reg .b32 	%f<419>;
	.reg .b64 	%rd<125>;
	// demoted variable
	.shared .align 4 .b8 _ZZN3cub18CUB_300001_SM_10006detail6reduce28DeviceReduceSingleTileKernelINS2_10policy_hubIfyN4cuda3std3__44plusIfEEE10Policy1000EPfSC_iS9_ffNS7_10__identityEEEvT0_T1_T2_T3_T4_T6_E12temp_storage[44];
	ld.param.u64 	%rd16, [_ZN3cub18CUB_300001_SM_10006detail6reduce28DeviceReduceSingleTileKernelINS2_10policy_hubIfyN4cuda3std3__44plusIfEEE10Policy1000EPfSC_iS9_ffNS7_10__identityEEEvT0_T1_T2_T3_T4_T6__param_0];
	ld.param.u64 	%rd17, [_ZN3cub18CUB_300001_SM_10006detail6reduce28DeviceReduceSingleTileKernelINS2_10policy_hubIfyN4cuda3std3__44plusIfEEE10Policy1000EPfSC_iS9_ffNS7_10__identityEEEvT0_T1_T2_T3_T4_T6__param_1];
	ld.param.u32 	%r67, [_ZN3cub18CUB_300001_SM_10006detail6reduce28DeviceReduceSingleTileKernelINS2_10policy_hubIfyN4cuda3std3__44plusIfEEE10Policy1000EPfSC_iS9_ffNS7_10__identityEEEvT0_T1_T2_T3_T4_T6__param_2];
	ld.param.f32 	%f58, [_ZN3cub18CUB_300001_SM_10006detail6reduce28DeviceReduceSingleTileKernelINS2_10policy_hubIfyN4cuda3std3__44plusIfEEE10Policy1000EPfSC_iS9_ffNS7_10__identityEEEvT0_T1_T2_T3_T4_T6__param_4];
	cvta.to.global.u64 	%rd1, %rd17;
	setp.ne.s32 	%p1, %r67, 0;
	@%p1 bra 	$L__BB16_3;
	mov.u32 	%r380, %tid.x;
	setp.ne.s32 	%p96, %r380, 0;
	@%p96 bra 	$L__BB16_74;
	st.global.f32 	[%rd1], %f58;
	bra.uni 	$L__BB16_74;
$L__BB16_3:
	and.b64  	%rd18, %rd16, 15;
	setp.ne.s64 	%p2, %rd18, 0;
	@%p2 bra 	$L__BB16_38;
	setp.gt.s32 	%p49, %r67, 4095;
	@%p49 bra 	$L__BB16_22;
	mov.u32 	%r1, %tid.x;
	setp.ge.s32 	%p66, %r1, %r67;
	mov.f32 	%f397, 0f00000000;
	mov.u32 	%r384, %r1;
	@%p66 bra 	$L__BB16_7;
	mul.wide.u32 	%rd113, %r1, 4;
	add.s64 	%rd112, %rd16, %rd113;
	// begin inline asm
	ld.global.nc.u32 %r300, [%rd112];
	// end inline asm
	mov.b32 	%f397, %r300;
	add.s32 	%r384, %r1, 256;
$L__BB16_7:
	setp.ge.s32 	%p67, %r384, %r67;
	@%p67 bra 	$L__BB16_13;
	not.b32 	%r301, %r384;
	add.s32 	%r4, %r67, %r301;
	and.b32  	%r302, %r4, 768;
	setp.eq.s32 	%p68, %r302, 768;
	@%p68 bra 	$L__BB16_11;
	mul.wide.u32 	%rd114, %r384, 4;
	add.s64 	%rd121, %rd16, %rd114;
	shr.u32 	%r303, %r4, 8;
	add.s32 	%r304, %r303, 1;
	and.b32  	%r305, %r304, 3;
	neg.s32 	%r382, %r305;
$L__BB16_10:
	.pragma "nounroll";
	// begin inline asm
	ld.global.nc.u32 %r306, [%rd121];
	// end inline asm
	mov.b32 	%f323, %r306;
	add.f32 	%f397, %f397, %f323;
	add.s32 	%r384, %r384, 256;
	add.s64 	%rd121, %rd121, 1024;
	add.s32 	%r382, %r382, 1;
	setp.ne.s32 	%p69, %r382, 0;
	@%p69 bra 	$L__BB16_10;
$L__BB16_11:
	setp.lt.u32 	%p70, %r4, 768;
	@%p70 bra 	$L__BB16_13;
$L__BB16_12:
	mul.wide.s32 	%rd120, %r384, 4;
	add.s64 	%rd116, %rd16, %rd120;
	// begin inline asm
	ld.global.nc.u32 %r307, [%rd116];
	// end inline asm
	mov.b32 	%f324, %r307;
	add.f32 	%f325, %f397, %f324;
	add.s64 	%rd117, %rd116, 1024;
	// begin inline asm
	ld.global.nc.u32 %r308, [%rd117];
	// end inline asm
	mov.b32 	%f326, %r308;
	add.f32 	%f327, %f325, %f326;
	add.s64 	%rd118, %rd116, 2048;
	// begin inline asm
	ld.global.nc.u32 %r309, [%rd118];
	// end inline asm
	mov.b32 	%f328, %r309;
	add.f32 	%f329, %f327, %f328;
	add.s64 	%rd119, %rd116, 3072;
	// begin inline asm
	ld.global.nc.u32 %r310, [%rd119];
	// end inline asm
	mov.b32 	%f330, %r310;
	add.f32 	%f397, %f329, %f330;
	add.s32 	%r384, %r384, 1024;
	setp.lt.s32 	%p71, %r384, %r67;
	@%p71 bra 	$L__BB16_12;
$L__BB16_13:
	setp.lt.s32 	%p72, %r67, 256;
	@%p72 bra 	$L__BB16_18;
	// begin inline asm
	mov.u32 %r349, %laneid;
	// end inline asm
	mov.b32 	%r351, %f397;
	mov.b32 	%r352, 1;
	mov.b32 	%r373, 31;
	mov.b32 	%r374, -1;
	// begin inline asm
	shfl.sync.down.b32 %r350, %r351, %r352, %r373, %r374;
	// end inline asm
	setp.gt.s32 	%p88, %r349, 30;
	mov.b32 	%f365, %r350;
	add.f32 	%f366, %f397, %f365;
	selp.f32 	%f367, %f397, %f366, %p88;
	mov.b32 	%r356, %f367;
	mov.b32 	%r357, 2;
	// begin inline asm
	shfl.sync.down.b32 %r355, %r356, %r357, %r373, %r374;
	// end inline asm
	setp.gt.s32 	%p89, %r349, 29;
	mov.b32 	%f368, %r355;
	add.f32 	%f369, %f367, %f368;
	selp.f32 	%f370, %f367, %f369, %p89;
	mov.b32 	%r361, %f370;
	mov.b32 	%r362, 4;
	// begin inline asm
	shfl.sync.down.b32 %r360, %r361, %r362, %r373, %r374;
	// end inline asm
	setp.gt.s32 	%p90, %r349, 27;
	mov.b32 	%f371, %r360;
	add.f32 	%f372, %f370, %f371;
	selp.f32 	%f373, %f370, %f372, %p90;
	mov.b32 	%r366, %f373;
	mov.b32 	%r367, 8;
	// begin inline asm
	shfl.sync.down.b32 %r365, %r366, %r367, %r373, %r374;
	// end inline asm
	setp.gt.s32 	%p91, %r349, 23;
	mov.b32 	%f374, %r365;
	add.f32 	%f375, %f373, %f374;
	selp.f32 	%f376, %f373, %f375, %p91;
	mov.b32 	%r371, %f376;
	mov.b32 	%r372, 16;
	// begin inline asm
	shfl.sync.down.b32 %r370, %r371, %r372, %r373, %r374;
	// end inline asm
	setp.gt.s32 	%p92, %r349, 15;
	mov.b32 	%f377, %r370;
	add.f32 	%f10, %f376, %f377;
	selp.f32 	%f418, %f376, %f10, %p92;
	setp.ne.s32 	%p93, %r349, 0;
	@%p93 bra 	$L__BB16_16;
	shr.u32 	%r375, %r1, 3;
	and.b32  	%r376, %r375, 124;
	mov.u32 	%r377, _ZZN3cub18CUB_300001_SM_10006detail6reduce28DeviceReduceSingleTileKernelINS2_10policy_hubIfyN4cuda3std3__44plusIfEEE10Policy1000EPfSC_iS9_ffNS7_10__identityEEEvT0_T1_T2_T3_T4_T6_E12temp_storage;
	add.s32 	%r378, %r377, %r376;
	st.shared.f32 	[%r378+8], %f10;
$L__BB16_16:
	bar.sync 	0;
	setp.ne.s32 	%p94, %r1, 0;
	@%p94 bra 	$L__BB16_72;
	ld.shared.f32 	%f378, [_ZZN3cub18CUB_300001_SM_10006detail6reduce28DeviceReduceSingleTileKernelINS2_10policy_hubIfyN4cuda3std3__44plusIfEEE10Policy1000EPfSC_iS9_ffNS7_10__identityEEEvT0_T1_T2_T3_T4_T6_E12temp_storage+12];
	add.f32 	%f379, %f418, %f378;
	ld.shared.f32 	%f380, [_ZZN3cub18CUB_300001_SM_10006detail6reduce28DeviceReduceSingleTileKernelINS2_10policy_hubIfyN4cuda3std3__44plusIfEEE10Policy1000EPfSC_iS9_ffNS7_10__identityEEEvT0_T1_T2_T3_T4_T6_E12temp_storage+16];
	add.f32 	%f381, %f379, %f380;
	ld.shared.f32 	%f382, [_ZZN3cub18CUB_300001_SM_10006detail6reduce28DeviceReduceSingleTileKernelINS2_10policy_hubIfyN4cuda3std3__44plusIfEEE10Policy1000EPfSC_iS9_ffNS7_10__identityEEEvT0_T1_T2_T3_T4_T6_E12temp_storage+20];
	add.f32 	%f383, %f381, %f382;
	ld.shared.f32 	%f384, [_ZZN3cub18CUB_300001_SM_10006detail6reduce28DeviceReduceSingleTileKernelINS2_10policy_hubIfyN4cuda3std3__44plusIfEEE10Policy1000EPfSC_iS9_ffNS7_10__identityEEEvT0_T1_T2_T3_T4_T6_E12temp_storage+24];
	add.f32 	%f385, %f383, %f384;
	ld.shared.f32 	%f386, [_ZZN3cub18CUB_300001_SM_10006detail6reduce28DeviceReduceSingleTileKernelINS2_10policy_hubIfyN4cuda3std3__44plusIfEEE10Policy1000EPfSC_iS9_ffNS7_10__identityEEEvT0_T1_T2_T3_T4_T6_E12temp_storage+28];
	add.f32 	%f387, %f385, %f386;
	ld.shared.f32 	%f388, [_ZZN3cub18CUB_300001_SM_10006detail6reduce28DeviceReduceSingleTileKernelINS2_10policy_hubIfyN4cuda3std3__44plusIfEEE10Policy1000EPfSC_iS9_ffNS7_10__identityEEEvT0_T1_T2_T3_T4_T6_E12temp_storage+32];
	add.f32 	%f389, %f387, %f388;
	ld.shared.f32 	%f390, [_ZZN3cub18CUB_300001_SM_10006detail6reduce28DeviceReduceSingleTileKernelINS2_10policy_hubIfyN4cuda3std3__44plusIfEEE10Policy1000EPfSC_iS9_ffNS7_10__identityEEEvT0_T1_T2_T3_T4_T6_E12temp_storage+36];
	add.f32 	%f418, %f389, %f390;
	bra.uni 	$L__BB16_72;
$L__BB16_18:
	// begin inline asm
	mov.u32 %r311, %laneid;
	// end inline asm
	and.b32  	%r337, %r1, 992;
	add.s32 	%r338, %r337, 32;
	setp.gt.s32 	%p73, %r338, %r67;
	not.b32 	%r339, %r337;
	add.s32 	%r340, %r67, %r339;
	selp.b32 	%r335, %r340, 31, %p73;
	mov.b32 	%r313, %f397;
	mov.b32 	%r314, 1;
	mov.b32 	%r336, -1;
	// begin inline asm
	shfl.sync.down.b32 %r312, %r313, %r314, %r335, %r336;
	// end inline asm
	setp.lt.s32 	%p74, %r311, %r335;
	mov.b32 	%f331, %r312;
	add.f32 	%f332, %f397, %f331;
	selp.f32 	%f333, %f332, %f397, %p74;
	mov.b32 	%r318, %f333;
	mov.b32 	%r319, 2;
	// begin inline asm
	shfl.sync.down.b32 %r317, %r318, %r319, %r335, %r336;
	// end inline asm
	add.s32 	%r341, %r311, 2;
	setp.gt.s32 	%p75, %r341, %r335;
	mov.b32 	%f334, %r317;
	add.f32 	%f335, %f333, %f334;
	selp.f32 	%f336, %f333, %f335, %p75;
	mov.b32 	%r323, %f336;
	mov.b32 	%r324, 4;
	// begin inline asm
	shfl.sync.down.b32 %r322, %r323, %r324, %r335, %r336;
	// end inline asm
	add.s32 	%r342, %r311, 4;
	setp.gt.s32 	%p76, %r342, %r335;
	mov.b32 	%f337, %r322;
	add.f32 	%f338, %f336, %f337;
	selp.f32 	%f339, %f336, %f338, %p76;
	mov.b32 	%r328, %f339;
	mov.b32 	%r329, 8;
	// begin inline asm
	shfl.sync.down.b32 %r327, %r328, %r329, %r335, %r336;
	// end inline asm
	add.s32 	%r343, %r311, 8;
	setp.gt.s32 	%p77, %r343, %r335;
	mov.b32 	%f340, %r327;
	add.f32 	%f341, %f339, %f340;
	selp.f32 	%f342, %f339, %f341, %p77;
	mov.b32 	%r333, %f342;
	mov.b32 	%r334, 16;
	// begin inline asm
	shfl.sync.down.b32 %r332, %r333, %r334, %r335, %r336;
	// end inline asm
	add.s32 	%r344, %r311, 16;
	setp.gt.s32 	%p78, %r344, %r335;
	mov.b32 	%f343, %r332;
	add.f32 	%f344, %f342, %f343;
	selp.f32 	%f418, %f342, %f344, %p78;
	setp.ne.s32 	%p79, %r311, 0;
	@%p79 bra 	$L__BB16_20;
	shr.u32 	%r345, %r1, 3;
	and.b32  	%r346, %r345, 124;
	mov.u32 	%r347, _ZZN3cub18CUB_300001_SM_10006detail6reduce28DeviceReduceSingleTileKernelINS2_10policy_hubIfyN4cuda3std3__44plusIfEEE10Policy1000EPfSC_iS9_ffNS7_10__identityEEEvT0_T1_T2_T3_T4_T6_E12temp_storage;
	add.s32 	%r348, %r347, %r346;
	st.shared.f32 	[%r348+8], %f418;
$L__BB16_20:
	bar.sync 	0;
	setp.ne.s32 	%p80, %r1, 0;
	@%p80 bra 	$L__BB16_72;
	setp.gt.s32 	%p81, %r67, 32;
	ld.shared.f32 	%f345, [_ZZN3cub18CUB_300001_SM_10006detail6reduce28DeviceReduceSingleTileKernelINS2_10policy_hubIfyN4cuda3std3__44plusIfEEE10Policy1000EPfSC_iS9_ffNS7_10__identityEEEvT0_T1_T2_T3_T4_T6_E12temp_storage+12];
	add.f32 	%f346, %f418, %f345;
	selp.f32 	%f347, %f346, %f418, %p81;
	setp.gt.s32 	%p82, %r67, 64;
	ld.shared.f32 	%f348, [_ZZN3cub18CUB_300001_SM_10006detail6reduce28DeviceReduceSingleTileKernelINS2_10policy_hubIfyN4cuda3std3__44plusIfEEE10Policy1000EPfSC_iS9_ffNS7_10__identityEEEvT0_T1_T2_T3_T4_T6_E12temp_storage+16];
	add.f32 	%f349, %f348, %f347;
	selp.f32 	%f350, %f349, %f347, %p82;
	setp.gt.s32 	%p83, %r67, 96;
	ld.shared.f32 	%f351, [_ZZN3cub18CUB_300001_SM_10006detail6reduce28DeviceReduceSingleTileKernelINS2_10policy_hubIfyN4cuda3std3__44plusIfEEE10Policy1000EPfSC_iS9_ffNS7_10__identityEEEvT0_T1_T2_T3_T4_T6_E12temp_storage+20];
	add.f32 	%f352, %f351, %f350;
	selp.f32 	%f353, %f352, %f350, %p83;
	setp.gt.s32 	%p84, %r67, 128;
	ld.shared.f32 	%f354, [_ZZN3cub18CUB_300001_SM_10006detail6reduce28DeviceReduceSingleTileKernelINS2_10policy_hubIfyN4cuda3std3__44plusIfEEE10Policy1000EPfSC_iS9_ffNS7_10__identityEEEvT0_T1_T2_T3_T4_T6_E12temp_storage+24];
	add.f32 	%f355, %f354, %f353;
	selp.f32 	%f356, %f355, %f353, %p84;
	setp.gt.s32 	%p85, %r67, 160;
	ld.shared.f32 	%f357, [_ZZN3cub18CUB_300001_SM_10006detail6reduce28DeviceReduceSingleTileKernelINS2_10policy_hubIfyN4cuda3std3__44plusIfEEE10Policy1000EPfSC_iS9_ffNS7_10__identityEEEvT0_T1_T2_T3_T4_T6_E12temp_storage+28];
	add.f32 	%f358, %f357, %f356;
	selp.f32 	%f359, %f358, %f356, %p85;
	setp.gt.s32 	%p86, %r67, 192;
	ld.shared.f32 	%f360, [_ZZN3cub18CUB_300001_SM_10006detail6reduce28DeviceReduceSingleTileKernelINS2_10policy_hubIfyN4cuda3std3__44plusIfEEE10Policy1000EPfSC_iS9_ffNS7_10__identityEEEvT0_T1_T2_T3_T4_T6_E12temp_storage+32];
	add.f32 	%f361, %f360, %f359;
	selp.f32 	%f362, %f361, %f359, %p86;
	setp.gt.s32 	%p87, %r67, 224;
	ld.shared.f32 	%f363, [_ZZN3cub18CUB_300001_SM_10006detail6reduce28DeviceReduceSingleTileKernelINS2_10policy_hubIfyN4cuda3std3__44plusIfEEE10Policy1000EPfSC_iS9_ffNS7_10__identityEEEvT0_T1_T2_T3_T4_T6_E12temp_storage+36];
	add.f32 	%f364, %f363, %f362;
	selp.f32 	%f418, %f364, %f362, %p87;
	bra.uni 	$L__BB16_72;
$L__BB16_22:
	mov.u32 	%r13, %tid.x;
	shl.b32 	%r224, %r13, 2;
	mul.wide.u32 	%rd86, %r224, 4;
	add.s64 	%rd76, %rd16, %rd86;
	// begin inline asm
	ld.global.nc.v2.u64 {%rd74, %rd75}, [%rd76];
	// end inline asm
	mov.b64 	{%r225, %r226}, %rd75;
	mov.b64 	{%r227, %r228}, %rd74;
	mov.b32 	%f225, %r228;
	mov.b32 	%f226, %r227;
	mov.b32 	%f227, %r226;
	mov.b32 	%f228, %r225;
	add.s64 	%rd79, %rd76, 4096;
	// begin inline asm
	ld.global.nc.v2.u64 {%rd77, %rd78}, [%rd79];
	// end inline asm
	mov.b64 	{%r229, %r230}, %rd78;
	mov.b64 	{%r231, %r232}, %rd77;
	mov.b32 	%f229, %r232;
	mov.b32 	%f230, %r231;
	mov.b32 	%f231, %r230;
	mov.b32 	%f232, %r229;
	add.s64 	%rd82, %rd76, 8192;
	// begin inline asm
	ld.global.nc.v2.u64 {%rd80, %rd81}, [%rd82];
	// end inline asm
	mov.b64 	{%r233, %r234}, %rd81;
	mov.b64 	{%r235, %r236}, %rd80;
	mov.b32 	%f233, %r236;
	mov.b32 	%f234, %r235;
	mov.b32 	%f235, %r234;
	mov.b32 	%f236, %r233;
	add.s64 	%rd85, %rd76, 12288;
	// begin inline asm
	ld.global.nc.v2.u64 {%rd83, %rd84}, [%rd85];
	// end inline asm
	mov.b64 	{%r237, %r238}, %rd84;
	mov.b64 	{%r239, %r240}, %rd83;
	mov.b32 	%f237, %r240;
	mov.b32 	%f238, %r239;
	mov.b32 	%f239, %r238;
	mov.b32 	%f240, %r237;
	add.f32 	%f241, %f226, %f225;
	add.f32 	%f242, %f228, %f227;
	add.f32 	%f243, %f230, %f229;
	add.f32 	%f244, %f232, %f231;
	add.f32 	%f245, %f234, %f233;
	add.f32 	%f246, %f236, %f235;
	add.f32 	%f247, %f238, %f237;
	add.f32 	%f248, %f240, %f239;
	add.f32 	%f249, %f241, %f242;
	add.f32 	%f250, %f243, %f244;
	add.f32 	%f251, %f245, %f246;
	add.f32 	%f252, %f247, %f248;
	add.f32 	%f253, %f249, %f250;
	add.f32 	%f254, %f251, %f252;
	add.f32 	%f404, %f253, %f254;
	setp.lt.u32 	%p50, %r67, 8192;
	mov.b32 	%r387, 4096;
	@%p50 bra 	$L__BB16_26;
	add.s32 	%r14, %r67, -4096;
	mov.b32 	%r387, 4096;
$L__BB16_24:
	mul.wide.s32 	%rd99, %r387, 4;
	add.s64 	%rd89, %rd76, %rd99;
	// begin inline asm
	ld.global.nc.v2.u64 {%rd87, %rd88}, [%rd89];
	// end inline asm
	mov.b64 	{%r242, %r243}, %rd88;
	mov.b64 	{%r244, %r245}, %rd87;
	mov.b32 	%f255, %r245;
	mov.b32 	%f256, %r244;
	mov.b32 	%f257, %r243;
	mov.b32 	%f258, %r242;
	add.s64 	%rd92, %rd89, 4096;
	// begin inline asm
	ld.global.nc.v2.u64 {%rd90, %rd91}, [%rd92];
	// end inline asm
	mov.b64 	{%r246, %r247}, %rd91;
	mov.b64 	{%r248, %r249}, %rd90;
	mov.b32 	%f259, %r249;
	mov.b32 	%f260, %r248;
	mov.b32 	%f261, %r247;
	mov.b32 	%f262, %r246;
	add.s64 	%rd95, %rd89, 8192;
	// begin inline asm
	ld.global.nc.v2.u64 {%rd93, %rd94}, [%rd95];
	// end inline asm
	mov.b64 	{%r250, %r251}, %rd94;
	mov.b64 	{%r252, %r253}, %rd93;
	mov.b32 	%f263, %r253;
	mov.b32 	%f264, %r252;
	mov.b32 	%f265, %r251;
	mov.b32 	%f266, %r250;
	add.s64 	%rd98, %rd89, 12288;
	// begin inline asm
	ld.global.nc.v2.u64 {%rd96, %rd97}, [%rd98];
	// end inline asm
	mov.b64 	{%r254, %r255}, %rd97;
	mov.b64 	{%r256, %r257}, %rd96;
	mov.b32 	%f267, %r257;
	mov.b32 	%f268, %r256;
	mov.b32 	%f269, %r255;
	mov.b32 	%f270, %r254;
	add.f32 	%f271, %f404, %f256;
	add.f32 	%f272, %f255, %f258;
	add.f32 	%f273, %f257, %f260;
	add.f32 	%f274, %f259, %f262;
	add.f32 	%f275, %f261, %f264;
	add.f32 	%f276, %f263, %f266;
	add.f32 	%f277, %f265, %f268;
	add.f32 	%f278, %f267, %f270;
	add.f32 	%f279, %f271, %f272;
	add.f32 	%f280, %f273, %f274;
	add.f32 	%f281, %f275, %f276;
	add.f32 	%f282, %f277, %f278;
	add.f32 	%f283, %f279, %f280;
	add.f32 	%f284, %f281, %f282;
	add.f32 	%f285, %f283, %f284;
	add.f32 	%f404, %f285, %f269;
	sub.s32 	%r258, %r67, %r387;
	setp.lt.s32 	%p51, %r258, 4096;
	@%p51 bra 	$L__BB16_34;
	add.s32 	%r387, %r387, 4096;
	setp.le.s32 	%p52, %r387, %r14;
	@%p52 bra 	$L__BB16_24;
$L__BB16_26:
	setp.le.s32 	%p53, %r67, %r387;
	@%p53 bra 	$L__BB16_34;
	sub.s32 	%r18, %r67, %r387;
	setp.ge.s32 	%p54, %r13, %r18;
	@%p54 bra 	$L__BB16_34;
	not.b32 	%r259, %r13;
	add.s32 	%r260, %r67, %r259;
	sub.s32 	%r19, %r260, %r387;
	and.b32  	%r261, %r19, 768;
	setp.eq.s32 	%p55, %r261, 768;
	mov.u32 	%r391, %r13;
	@%p55 bra 	$L__BB16_31;
	add.s32 	%r389, %r13, %r387;
	shr.u32 	%r262, %r19, 8;
	add.s32 	%r263, %r262, 1;
	and.b32  	%r264, %r263, 3;
	neg.s32 	%r388, %r264;
	mov.u32 	%r391, %r13;
$L__BB16_30:
	.pragma "nounroll";
	mul.wide.u32 	%rd101, %r389, 4;
	add.s64 	%rd100, %rd16, %rd101;
	// begin inline asm
	ld.global.nc.u32 %r265, [%rd100];
	// end inline asm
	mov.b32 	%f287, %r265;
	add.f32 	%f404, %f404, %f287;
	add.s32 	%r391, %r391, 256;
	add.s32 	%r389, %r389, 256;
	add.s32 	%r388, %r388, 1;
	setp.ne.s32 	%p56, %r388, 0;
	@%p56 bra 	$L__BB16_30;
$L__BB16_31:
	setp.lt.u32 	%p57, %r19, 768;
	@%p57 bra 	$L__BB16_34;
	cvt.u64.u32 	%rd102, %r391;
	cvt.u64.u32 	%rd103, %r387;
	add.s64 	%rd104, %rd102, %rd103;
	shl.b64 	%rd105, %rd104, 2;
	add.s64 	%rd106, %rd105, %rd16;
	add.s64 	%rd122, %rd106, 2048;
	add.s32 	%r392, %r391, %r387;
$L__BB16_33:
	mul.wide.u32 	%rd111, %r392, 4;
	add.s64 	%rd107, %rd16, %rd111;
	// begin inline asm
	ld.global.nc.u32 %r266, [%rd107];
	// end inline asm
	mov.b32 	%f288, %r266;
	add.f32 	%f289, %f404, %f288;
	add.s64 	%rd108, %rd122, -1024;
	// begin inline asm
	ld.global.nc.u32 %r267, [%rd108];
	// end inline asm
	mov.b32 	%f290, %r267;
	add.f32 	%f291, %f289, %f290;
	// begin inline asm
	ld.global.nc.u32 %r268, [%rd122];
	// end inline asm
	mov.b32 	%f292, %r268;
	add.f32 	%f293, %f291, %f292;
	add.s64 	%rd110, %rd122, 1024;
	// begin inline asm
	ld.global.nc.u32 %r269, [%rd110];
	// end inline asm
	mov.b32 	%f294, %r269;
	add.f32 	%f404, %f293, %f294;
	add.s32 	%r391, %r391, 1024;
	add.s64 	%rd122, %rd122, 4096;
	add.s32 	%r392, %r392, 1024;
	setp.lt.s32 	%p58, %r391, %r18;
	@%p58 bra 	$L__BB16_33;
$L__BB16_34:
	// begin inline asm
	mov.u32 %r270, %laneid;
	// end inline asm
	mov.b32 	%r272, %f404;
	mov.b32 	%r273, 1;
	mov.b32 	%r294, 31;
	mov.b32 	%r295, -1;
	// begin inline asm
	shfl.sync.down.b32 %r271, %r272, %r273, %r294, %r295;
	// end inline asm
	setp.gt.s32 	%p59, %r270, 30;
	mov.b32 	%f295, %r271;
	add.f32 	%f296, %f404, %f295;
	selp.f32 	%f297, %f404, %f296, %p59;
	mov.b32 	%r277, %f297;
	mov.b32 	%r278, 2;
	// begin inline asm
	shfl.sync.down.b32 %r276, %r277, %r278, %r294, %r295;
	// end inline asm
	setp.gt.s32 	%p60, %r270, 29;
	mov.b32 	%f298, %r276;
	add.f32 	%f299, %f297, %f298;
	selp.f32 	%f300, %f297, %f299, %p60;
	mov.b32 	%r282, %f300;
	mov.b32 	%r283, 4;
	// begin inline asm
	shfl.sync.down.b32 %r281, %r282, %r283, %r294, %r295;
	// end inline asm
	setp.gt.s32 	%p61, %r270, 27;
	mov.b32 	%f301, %r281;
	add.f32 	%f302, %f300, %f301;
	selp.f32 	%f303, %f300, %f302, %p61;
	mov.b32 	%r287, %f303;
	mov.b32 	%r288, 8;
	// begin inline asm
	shfl.sync.down.b32 %r286, %r287, %r288, %r294, %r295;
	// end inline asm
	setp.gt.s32 	%p62, %r270, 23;
	mov.b32 	%f304, %r286;
	add.f32 	%f305, %f303, %f304;
	selp.f32 	%f306, %f303, %f305, %p62;
	mov.b32 	%r292, %f306;
	mov.b32 	%r293, 16;
	// begin inline asm
	shfl.sync.down.b32 %r291, %r292, %r293, %r294, %r295;
	// end inline asm
	setp.gt.s32 	%p63, %r270, 15;
	mov.b32 	%f307, %r291;
	add.f32 	%f26, %f306, %f307;
	selp.f32 	%f418, %f306, %f26, %p63;
	setp.ne.s32 	%p64, %r270, 0;
	@%p64 bra 	$L__BB16_36;
	shr.u32 	%r296, %r13, 3;
	and.b32  	%r297, %r296, 124;
	mov.u32 	%r298, _ZZN3cub18CUB_300001_SM_10006detail6reduce28DeviceReduceSingleTileKernelINS2_10policy_hubIfyN4cuda3std3__44plusIfEEE10Policy1000EPfSC_iS9_ffNS7_10__identityEEEvT0_T1_T2_T3_T4_T6_E12temp_storage;
	add.s32 	%r299, %r298, %r297;
	st.shared.f32 	[%r299+8], %f26;
$L__BB16_36:
	bar.sync 	0;
	setp.ne.s32 	%p65, %r13, 0;
	@%p65 bra 	$L__BB16_72;
	ld.shared.f32 	%f308, [_ZZN3cub18CUB_300001_SM_10006detail6reduce28DeviceReduceSingleTileKernelINS2_10policy_hubIfyN4cuda3std3__44plusIfEEE10Policy1000EPfSC_iS9_ffNS7_10__identityEEEvT0_T1_T2_T3_T4_T6_E12temp_storage+12];
	add.f32 	%f309, %f418, %f308;
	ld.shared.f32 	%f310, [_ZZN3cub18CUB_300001_SM_10006detail6reduce28DeviceReduceSingleTileKernelINS2_10policy_hubIfyN4cuda3std3__44plusIfEEE10Policy1000EPfSC_iS9_ffNS7_10__identityEEEvT0_T1_T2_T3_T4_T6_E12temp_storage+16];
	add.f32 	%f311, %f309, %f310;
	ld.shared.f32 	%f312, [_ZZN3cub18CUB_300001_SM_10006detail6reduce28DeviceReduceSingleTileKernelINS2_10policy_hubIfyN4cuda3std3__44plusIfEEE10Policy1000EPfSC_iS9_ffNS7_10__identityEEEvT0_T1_T2_T3_T4_T6_E12temp_storage+20];
	add.f32 	%f313, %f311, %f312;
	ld.shared.f32 	%f314, [_ZZN3cub18CUB_300001_SM_10006detail6reduce28DeviceReduceSingleTileKernelINS2_10policy_hubIfyN4cuda3std3__44plusIfEEE10Policy1000EPfSC_iS9_ffNS7_10__identityEEEvT0_T1_T2_T3_T4_T6_E12temp_storage+24];
	add.f32 	%f315, %f313, %f314;
	ld.shared.f32 	%f316, [_ZZN3cub18CUB_300001_SM_10006detail6reduce28DeviceReduceSingleTileKernelINS2_10policy_hubIfyN4cuda3std3__44plusIfEEE10Policy1000EPfSC_iS9_ffNS7_10__identityEEEvT0_T1_T2_T3_T4_T6_E12temp_storage+28];
	add.f32 	%f317, %f315, %f316;
	ld.shared.f32 	%f318, [_ZZN3cub18CUB_300001_SM_10006detail6reduce28DeviceReduceSingleTileKernelINS2_10policy_hubIfyN4cuda3std3__44plusIfEEE10Policy1000EPfSC_iS9_ffNS7_10__identityEEEvT0_T1_T2_T3_T4_T6_E12temp_storage+32];
	add.f32 	%f319, %f317, %f318;
	ld.shared.f32 	%f320, [_ZZN3cub18CUB_300001_SM_10006detail6reduce28DeviceReduceSingleTileKernelINS2_10policy_hubIfyN4cuda3std3__44plusIfEEE10Policy1000EPfSC_iS9_ffNS7_10__identityEEEvT0_T1_T2_T3_T4_T6_E12temp_storage+36];
	add.f32 	%f418, %f319, %f320;
	bra.uni 	$L__BB16_72;
$L__BB16_38:
	setp.gt.s32 	%p3, %r67, 4095;
	@%p3 bra 	$L__BB16_56;
	mov.u32 	%r34, %tid.x;
	setp.ge.s32 	%p20, %r34, %r67;
	mov.f32 	%f410, 0f00000000;
	mov.u32 	%r397, %r34;
	@%p20 bra 	$L__BB16_41;
	mul.wide.u32 	%rd66, %r34, 4;
	add.s64 	%rd65, %rd16, %rd66;
	// begin inline asm
	ld.global.nc.u32 %r144, [%rd65];
	// end inline asm
	mov.b32 	%f410, %r144;
	add.s32 	%r397, %r34, 256;
$L__BB16_41:
	setp.ge.s32 	%p21, %r397, %r67;
	@%p21 bra 	$L__BB16_47;
	not.b32 	%r145, %r397;
	add.s32 	%r37, %r67, %r145;
	and.b32  	%r146, %r37, 768;
	setp.eq.s32 	%p22, %r146, 768;
	@%p22 bra 	$L__BB16_45;
	mul.wide.u32 	%rd67, %r397, 4;
	add.s64 	%rd123, %rd16, %rd67;
	shr.u32 	%r147, %r37, 8;
	add.s32 	%r148, %r147, 1;
	and.b32  	%r149, %r148, 3;
	neg.s32 	%r395, %r149;
$L__BB16_44:
	.pragma "nounroll";
	// begin inline asm
	ld.global.nc.u32 %r150, [%rd123];
	// end inline asm
	mov.b32 	%f157, %r150;
	add.f32 	%f410, %f410, %f157;
	add.s32 	%r397, %r397, 256;
	add.s64 	%rd123, %rd123, 1024;
	add.s32 	%r395, %r395, 1;
	setp.ne.s32 	%p23, %r395, 0;
	@%p23 bra 	$L__BB16_44;
$L__BB16_45:
	setp.lt.u32 	%p24, %r37, 768;
	@%p24 bra 	$L__BB16_47;
$L__BB16_46:
	mul.wide.s32 	%rd73, %r397, 4;
	add.s64 	%rd69, %rd16, %rd73;
	// begin inline asm
	ld.global.nc.u32 %r151, [%rd69];
	// end inline asm
	mov.b32 	%f158, %r151;
	add.f32 	%f159, %f410, %f158;
	add.s64 	%rd70, %rd69, 1024;
	// begin inline asm
	ld.global.nc.u32 %r152, [%rd70];
	// end inline asm
	mov.b32 	%f160, %r152;
	add.f32 	%f161, %f159, %f160;
	add.s64 	%rd71, %rd69, 2048;
	// begin inline asm
	ld.global.nc.u32 %r153, [%rd71];
	// end inline asm
	mov.b32 	%f162, %r153;
	add.f32 	%f163, %f161, %f162;
	add.s64 	%rd72, %rd69, 3072;
	// begin inline asm
	ld.global.nc.u32 %r154, [%rd72];
	// end inline asm
	mov.b32 	%f164, %r154;
	add.f32 	%f410, %f163, %f164;
	add.s32 	%r397, %r397, 1024;
	setp.lt.s32 	%p25, %r397, %r67;
	@%p25 bra 	$L__BB16_46;
$L__BB16_47:
	setp.lt.s32 	%p26, %r67, 256;
	@%p26 bra 	$L__BB16_52;
	// begin inline asm
	mov.u32 %r193, %laneid;
	// end inline asm
	mov.b32 	%r195, %f410;
	mov.b32 	%r196, 1;
	mov.b32 	%r217, 31;
	mov.b32 	%r218, -1;
	// begin inline asm
	shfl.sync.down.b32 %r194, %r195, %r196, %r217, %r218;
	// end inline asm
	setp.gt.s32 	%p42, %r193, 30;
	mov.b32 	%f199, %r194;
	add.f32 	%f200, %f410, %f199;
	selp.f32 	%f201, %f410, %f200, %p42;
	mov.b32 	%r200, %f201;
	mov.b32 	%r201, 2;
	// begin inline asm
	shfl.sync.down.b32 %r199, %r200, %r201, %r217, %r218;
	// end inline asm
	setp.gt.s32 	%p43, %r193, 29;
	mov.b32 	%f202, %r199;
	add.f32 	%f203, %f201, %f202;
	selp.f32 	%f204, %f201, %f203, %p43;
	mov.b32 	%r205, %f204;
	mov.b32 	%r206, 4;
	// begin inline asm
	shfl.sync.down.b32 %r204, %r205, %r206, %r217, %r218;
	// end inline asm
	setp.gt.s32 	%p44, %r193, 27;
	mov.b32 	%f205, %r204;
	add.f32 	%f206, %f204, %f205;
	selp.f32 	%f207, %f204, %f206, %p44;
	mov.b32 	%r210, %f207;
	mov.b32 	%r211, 8;
	// begin inline asm
	shfl.sync.down.b32 %r209, %r210, %r211, %r217, %r218;
	// end inline asm
	setp.gt.s32 	%p45, %r193, 23;
	mov.b32 	%f208, %r209;
	add.f32 	%f209, %f207, %f208;
	selp.f32 	%f210, %f207, %f209, %p45;
	mov.b32 	%r215, %f210;
	mov.b32 	%r216, 16;
	// begin inline asm
	shfl.sync.down.b32 %r214, %r215, %r216, %r217, %r218;
	// end inline asm
	setp.gt.s32 	%p46, %r193, 15;
	mov.b32 	%f211, %r214;
	add.f32 	%f38, %f210, %f211;
	selp.f32 	%f418, %f210, %f38, %p46;
	setp.ne.s32 	%p47, %r193, 0;
	@%p47 bra 	$L__BB16_50;
	shr.u32 	%r219, %r34, 3;
	and.b32  	%r220, %r219, 124;
	mov.u32 	%r221, _ZZN3cub18CUB_300001_SM_10006detail6reduce28DeviceReduceSingleTileKernelINS2_10policy_hubIfyN4cuda3std3__44plusIfEEE10Policy1000EPfSC_iS9_ffNS7_10__identityEEEvT0_T1_T2_T3_T4_T6_E12temp_storage;
	add.s32 	%r222, %r221, %r220;
	st.shared.f32 	[%r222+8], %f38;
$L__BB16_50:
	bar.sync 	0;
	setp.ne.s32 	%p48, %r34, 0;
	@%p48 bra 	$L__BB16_72;
	ld.shared.f32 	%f212, [_ZZN3cub18CUB_300001_SM_10006detail6reduce28DeviceReduceSingleTileKernelINS2_10policy_hubIfyN4cuda3std3__44plusIfEEE10Policy1000EPfSC_iS9_ffNS7_10__identityEEEvT0_T1_T2_T3_T4_T6_E12temp_storage+12];
	add.f32 	%f213, %f418, %f212;
	ld.shared.f32 	%f214, [_ZZN3cub18CUB_300001_SM_10006detail6reduce28DeviceReduceSingleTileKernelINS2_10policy_hubIfyN4cuda3std3__44plusIfEEE10Policy1000EPfSC_iS9_ffNS7_10__identityEEEvT0_T1_T2_T3_T4_T6_E12temp_storage+16];
	add.f32 	%f215, %f213, %f214;
	ld.shared.f32 	%f216, [_ZZN3cub18CUB_300001_SM_10006detail6reduce28DeviceReduceSingleTileKernelINS2_10policy_hubIfyN4cuda3std3__44plusIfEEE10Policy1000EPfSC_iS9_ffNS7_10__identityEEEvT0_T1_T2_T3_T4_T6_E12temp_storage+20];
	add.f32 	%f217, %f215, %f216;
	ld.shared.f32 	%f218, [_ZZN3cub18CUB_300001_SM_10006detail6reduce28DeviceReduceSingleTileKernelINS2_10policy_hubIfyN4cuda3std3__44plusIfEEE10Policy1000EPfSC_iS9_ffNS7_10__identityEEEvT0_T1_T2_T3_T4_T6_E12temp_storage+24];
	add.f32 	%f219, %f217, %f218;
	ld.shared.f32 	%f220, [_ZZN3cub18CUB_300001_SM_10006detail6reduce28DeviceReduceSingleTileKernelINS2_10policy_hubIfyN4cuda3std3__44plusIfEEE10Policy1000EPfSC_iS9_ffNS7_10__identityEEEvT0_T1_T2_T3_T4_T6_E12temp_storage+28];
	add.f32 	%f221, %f219, %f220;
	ld.shared.f32 	%f222, [_ZZN3cub18CUB_300001_SM_10006detail6reduce28DeviceReduceSingleTileKernelINS2_10policy_hubIfyN4cuda3std3__44plusIfEEE10Policy1000EPfSC_iS9_ffNS7_10__identityEEEvT0_T1_T2_T3_T4_T6_E12temp_storage+32];
	add.f32 	%f223, %f221, %f222;
	ld.shared.f32 	%f224, [_ZZN3cub18CUB_300001_SM_10006detail6reduce28DeviceReduceSingleTileKernelINS2_10policy_hubIfyN4cuda3std3__44plusIfEEE10Policy1000EPfSC_iS9_ffNS7_10__identityEEEvT0_T1_T2_T3_T4_T6_E12temp_storage+36];
	add.f32 	%f418, %f223, %f224;
	bra.uni 	$L__BB16_72;
$L__BB16_52:
	// begin inline asm
	mov.u32 %r155, %laneid;
	// end inline asm
	and.b32  	%r181, %r34, 992;
	add.s32 	%r182, %r181, 32;
	setp.gt.s32 	%p27, %r182, %r67;
	not.b32 	%r183, %r181;
	add.s32 	%r184, %r67, %r183;
	selp.b32 	%r179, %r184, 31, %p27;
	mov.b32 	%r157, %f410;
	mov.b32 	%r158, 1;
	mov.b32 	%r180, -1;
	// begin inline asm
	shfl.sync.down.b32 %r156, %r157, %r158, %r179, %r180;
	// end inline asm
	setp.lt.s32 	%p28, %r155, %r179;
	mov.b32 	%f165, %r156;
	add.f32 	%f166, %f410, %f165;
	selp.f32 	%f167, %f166, %f410, %p28;
	mov.b32 	%r162, %f167;
	mov.b32 	%r163, 2;
	// begin inline asm
	shfl.sync.down.b32 %r161, %r162, %r163, %r179, %r180;
	// end inline asm
	add.s32 	%r185, %r155, 2;
	setp.gt.s32 	%p29, %r185, %r179;
	mov.b32 	%f168, %r161;
	add.f32 	%f169, %f167, %f168;
	selp.f32 	%f170, %f167, %f169, %p29;
	mov.b32 	%r167, %f170;
	mov.b32 	%r168, 4;
	// begin inline asm
	shfl.sync.down.b32 %r166, %r167, %r168, %r179, %r180;
	// end inline asm
	add.s32 	%r186, %r155, 4;
	setp.gt.s32 	%p30, %r186, %r179;
	mov.b32 	%f171, %r166;
	add.f32 	%f172, %f170, %f171;
	selp.f32 	%f173, %f170, %f172, %p30;
	mov.b32 	%r172, %f173;
	mov.b32 	%r173, 8;
	// begin inline asm
	shfl.sync.down.b32 %r171, %r172, %r173, %r179, %r180;
	// end inline asm
	add.s32 	%r187, %r155, 8;
	setp.gt.s32 	%p31, %r187, %r179;
	mov.b32 	%f174, %r171;
	add.f32 	%f175, %f173, %f174;
	selp.f32 	%f176, %f173, %f175, %p31;
	mov.b32 	%r177, %f176;
	mov.b32 	%r178, 16;
	// begin inline asm
	shfl.sync.down.b32 %r176, %r177, %r178, %r179, %r180;
	// end inline asm
	add.s32 	%r188, %r155, 16;
	setp.gt.s32 	%p32, %r188, %r179;
	mov.b32 	%f177, %r176;
	add.f32 	%f178, %f176, %f177;
	selp.f32 	%f418, %f176, %f178, %p32;
	setp.ne.s32 	%p33, %r155, 0;
	@%p33 bra 	$L__BB16_54;
	shr.u32 	%r189, %r34, 3;
	and.b32  	%r190, %r189, 124;
	mov.u32 	%r191, _ZZN3cub18CUB_300001_SM_10006detail6reduce28DeviceReduceSingleTileKernelINS2_10policy_hubIfyN4cuda3std3__44plusIfEEE10Policy1000EPfSC_iS9_ffNS7_10__identityEEEvT0_T1_T2_T3_T4_T6_E12temp_storage;
	add.s32 	%r192, %r191, %r190;
	st.shared.f32 	[%r192+8], %f418;
$L__BB16_54:
	bar.sync 	0;
	setp.ne.s32 	%p34, %r34, 0;
	@%p34 bra 	$L__BB16_72;
	setp.gt.s32 	%p35, %r67, 32;
	ld.shared.f32 	%f179, [_ZZN3cub18CUB_300001_SM_10006detail6reduce28DeviceReduceSingleTileKernelINS2_10policy_hubIfyN4cuda3std3__44plusIfEEE10Policy1000EPfSC_iS9_ffNS7_10__identityEEEvT0_T1_T2_T3_T4_T6_E12temp_storage+12];
	add.f32 	%f180, %f418, %f179;
	selp.f32 	%f181, %f180, %f418, %p35;
	setp.gt.s32 	%p36, %r67, 64;
	ld.shared.f32 	%f182, [_ZZN3cub18CUB_300001_SM_10006detail6reduce28DeviceReduceSingleTileKernelINS2_10policy_hubIfyN4cuda3std3__44plusIfEEE10Policy1000EPfSC_iS9_ffNS7_10__identityEEEvT0_T1_T2_T3_T4_T6_E12temp_storage+16];
	add.f32 	%f183, %f182, %f181;
	selp.f32 	%f184, %f183, %f181, %p36;
	setp.gt.s32 	%p37, %r67, 96;
	ld.shared.f32 	%f185, [_ZZN3cub18CUB_300001_SM_10006detail6reduce28DeviceReduceSingleTileKernelINS2_10policy_hubIfyN4cuda3std3__44plusIfEEE10Policy1000EPfSC_iS9_ffNS7_10__identityEEEvT0_T1_T2_T3_T4_T6_E12temp_storage+20];
	add.f32 	%f186, %f185, %f184;
	selp.f32 	%f187, %f186, %f184, %p37;
	setp.gt.s32 	%p38, %r67, 128;
	ld.shared.f32 	%f188, [_ZZN3cub18CUB_300001_SM_10006detail6reduce28DeviceReduceSingleTileKernelINS2_10policy_hubIfyN4cuda3std3__44plusIfEEE10Policy1000EPfSC_iS9_ffNS7_10__identityEEEvT0_T1_T2_T3_T4_T6_E12temp_storage+24];
	add.f32 	%f189, %f188, %f187;
	selp.f32 	%f190, %f189, %f187, %p38;
	setp.gt.s32 	%p39, %r67, 160;
	ld.shared.f32 	%f191, [_ZZN3cub18CUB_300001_SM_10006detail6reduce28DeviceReduceSingleTileKernelINS2_10policy_hubIfyN4cuda3std3__44plusIfEEE10Policy1000EPfSC_iS9_ffNS7_10__identityEEEvT0_T1_T2_T3_T4_T6_E12temp_storage+28];
	add.f32 	%f192, %f191, %f190;
	selp.f32 	%f193, %f192, %f190, %p39;
	setp.gt.s32 	%p40, %r67, 192;
	ld.shared.f32 	%f194, [_ZZN3cub18CUB_300001_SM_10006detail6reduce28DeviceReduceSingleTileKernelINS2_10policy_hubIfyN4cuda3std3__44plusIfEEE10Policy1000EPfSC_iS9_ffNS7_10__identityEEEvT0_T1_T2_T3_T4_T6_E12temp_storage+32];
	add.f32 	%f195, %f194, %f193;
	selp.f32 	%f196, %f195, %f193, %p40;
	setp.gt.s32 	%p41, %r67, 224;
	ld.shared.f32 	%f197, [_ZZN3cub18CUB_300001_SM_10006detail6reduce28DeviceReduceSingleTileKernelINS2_10policy_hubIfyN4cuda3std3__44plusIfEEE10Policy1000EPfSC_iS9_ffNS7_10__identityEEEvT0_T1_T2_T3_T4_T6_E12temp_storage+36];
	add.f32 	%f198, %f197, %f196;
	selp.f32 	%f418, %f198, %f196, %p41;
	bra.uni 	$L__BB16_72;
$L__BB16_56:
	mov.u32 	%r46, %tid.x;
	mul.wide.u32 	%rd35, %r46, 4;
	add.s64 	%rd19, %rd16, %rd35;
	// begin inline asm
	ld.global.nc.u32 %r68, [%rd19];
	// end inline asm
	mov.b32 	%f59, %r68;
	add.s64 	%rd20, %rd19, 1024;
	// begin inline asm
	ld.global.nc.u32 %r69, [%rd20];
	// end inline asm
	mov.b32 	%f60, %r69;
	add.s64 	%rd21, %rd19, 2048;
	// begin inline asm
	ld.global.nc.u32 %r70, [%rd21];
	// end inline asm
	mov.b32 	%f61, %r70;
	add.s64 	%rd22, %rd19, 3072;
	// begin inline asm
	ld.global.nc.u32 %r71, [%rd22];
	// end inline asm
	mov.b32 	%f62, %r71;
	add.s64 	%rd23, %rd19, 4096;
	// begin inline asm
	ld.global.nc.u32 %r72, [%rd23];
	// end inline asm
	mov.b32 	%f63, %r72;
	add.s64 	%rd24, %rd19, 5120;
	// begin inline asm
	ld.global.nc.u32 %r73, [%rd24];
	// end inline asm
	mov.b32 	%f64, %r73;
	add.s64 	%rd25, %rd19, 6144;
	// begin inline asm
	ld.global.nc.u32 %r74, [%rd25];
	// end inline asm
	mov.b32 	%f65, %r74;
	add.s64 	%rd26, %rd19, 7168;
	// begin inline asm
	ld.global.nc.u32 %r75, [%rd26];
	// end inline asm
	mov.b32 	%f66, %r75;
	add.s64 	%rd27, %rd19, 8192;
	// begin inline asm
	ld.global.nc.u32 %r76, [%rd27];
	// end inline asm
	mov.b32 	%f67, %r76;
	add.s64 	%rd28, %rd19, 9216;
	// begin inline asm
	ld.global.nc.u32 %r77, [%rd28];
	// end inline asm
	mov.b32 	%f68, %r77;
	add.s64 	%rd29, %rd19, 10240;
	// begin inline asm
	ld.global.nc.u32 %r78, [%rd29];
	// end inline asm
	mov.b32 	%f69, %r78;
	add.s64 	%rd30, %rd19, 11264;
	// begin inline asm
	ld.global.nc.u32 %r79, [%rd30];
	// end inline asm
	mov.b32 	%f70, %r79;
	add.s64 	%rd31, %rd19, 12288;
	// begin inline asm
	ld.global.nc.u32 %r80, [%rd31];
	// end inline asm
	mov.b32 	%f71, %r80;
	add.s64 	%rd32, %rd19, 13312;
	// begin inline asm
	ld.global.nc.u32 %r81, [%rd32];
	// end inline asm
	mov.b32 	%f72, %r81;
	add.s64 	%rd33, %rd19, 14336;
	// begin inline asm
	ld.global.nc.u32 %r82, [%rd33];
	// end inline asm
	mov.b32 	%f73, %r82;
	add.s64 	%rd34, %rd19, 15360;
	// begin inline asm
	ld.global.nc.u32 %r83, [%rd34];
	// end inline asm
	mov.b32 	%f74, %r83;
	add.f32 	%f75, %f59, %f60;
	add.f32 	%f76, %f61, %f62;
	add.f32 	%f77, %f63, %f64;
	add.f32 	%f78, %f65, %f66;
	add.f32 	%f79, %f67, %f68;
	add.f32 	%f80, %f69, %f70;
	add.f32 	%f81, %f71, %f72;
	add.f32 	%f82, %f73, %f74;
	add.f32 	%f83, %f75, %f76;
	add.f32 	%f84, %f77, %f78;
	add.f32 	%f85, %f79, %f80;
	add.f32 	%f86, %f81, %f82;
	add.f32 	%f87, %f83, %f84;
	add.f32 	%f88, %f85, %f86;
	add.f32 	%f417, %f87, %f88;
	setp.lt.u32 	%p4, %r67, 8192;
	mov.b32 	%r400, 4096;
	@%p4 bra 	$L__BB16_60;
	add.s32 	%r47, %r67, -4096;
	mov.b32 	%r400, 4096;
$L__BB16_58:
	mul.wide.s32 	%rd52, %r400, 4;
	add.s64 	%rd36, %rd19, %rd52;
	// begin inline asm
	ld.global.nc.u32 %r86, [%rd36];
	// end inline asm
	mov.b32 	%f89, %r86;
	add.s64 	%rd37, %rd36, 1024;
	// begin inline asm
	ld.global.nc.u32 %r87, [%rd37];
	// end inline asm
	mov.b32 	%f90, %r87;
	add.s64 	%rd38, %rd36, 2048;
	// begin inline asm
	ld.global.nc.u32 %r88, [%rd38];
	// end inline asm
	mov.b32 	%f91, %r88;
	add.s64 	%rd39, %rd36, 3072;
	// begin inline asm
	ld.global.nc.u32 %r89, [%rd39];
	// end inline asm
	mov.b32 	%f92, %r89;
	add.s64 	%rd40, %rd36, 4096;
	// begin inline asm
	ld.global.nc.u32 %r90, [%rd40];
	// end inline asm
	mov.b32 	%f93, %r90;
	add.s64 	%rd41, %rd36, 5120;
	// begin inline asm
	ld.global.nc.u32 %r91, [%rd41];
	// end inline asm
	mov.b32 	%f94, %r91;
	add.s64 	%rd42, %rd36, 6144;
	// begin inline asm
	ld.global.nc.u32 %r92, [%rd42];
	// end inline asm
	mov.b32 	%f95, %r92;
	add.s64 	%rd43, %rd36, 7168;
	// begin inline asm
	ld.global.nc.u32 %r93, [%rd43];
	// end inline asm
	mov.b32 	%f96, %r93;
	add.s64 	%rd44, %rd36, 8192;
	// begin inline asm
	ld.global.nc.u32 %r94, [%rd44];
	// end inline asm
	mov.b32 	%f97, %r94;
	add.s64 	%rd45, %rd36, 9216;
	// begin inline asm
	ld.global.nc.u32 %r95, [%rd45];
	// end inline asm
	mov.b32 	%f98, %r95;
	add.s64 	%rd46, %rd36, 10240;
	// begin inline asm
	ld.global.nc.u32 %r96, [%rd46];
	// end inline asm
	mov.b32 	%f99, %r96;
	add.s64 	%rd47, %rd36, 11264;
	// begin inline asm
	ld.global.nc.u32 %r97, [%rd47];
	// end inline asm
	mov.b32 	%f100, %r97;
	add.s64 	%rd48, %rd36, 12288;
	// begin inline asm
	ld.global.nc.u32 %r98, [%rd48];
	// end inline asm
	mov.b32 	%f101, %r98;
	add.s64 	%rd49, %rd36, 13312;
	// begin inline asm
	ld.global.nc.u32 %r99, [%rd49];
	// end inline asm
	mov.b32 	%f102, %r99;
	add.s64 	%rd50, %rd36, 14336;
	// begin inline asm
	ld.global.nc.u32 %r100, [%rd50];
	// end inline asm
	mov.b32 	%f103, %r100;
	add.s64 	%rd51, %rd36, 15360;
	// begin inline asm
	ld.global.nc.u32 %r101, [%rd51];
	// end inline asm
	mov.b32 	%f104, %r101;
	add.f32 	%f105, %f417, %f89;
	add.f32 	%f106, %f90, %f91;
	add.f32 	%f107, %f92, %f93;
	add.f32 	%f108, %f94, %f95;
	add.f32 	%f109, %f96, %f97;
	add.f32 	%f110, %f98, %f99;
	add.f32 	%f111, %f100, %f101;
	add.f32 	%f112, %f102, %f103;
	add.f32 	%f113, %f105, %f106;
	add.f32 	%f114, %f107, %f108;
	add.f32 	%f115, %f109, %f110;
	add.f32 	%f116, %f111, %f112;
	add.f32 	%f117, %f113, %f114;
	add.f32 	%f118, %f115, %f116;
	add.f32 	%f119, %f117, %f118;
	add.f32 	%f417, %f119, %f104;
	sub.s32 	%r102, %r67, %r400;
	setp.lt.s32 	%p5, %r102, 4096;
	@%p5 bra 	$L__BB16_68;
	add.s32 	%r400, %r400, 4096;
	setp.le.s32 	%p6, %r400, %r47;
	@%p6 bra 	$L__BB16_58;
$L__BB16_60:
	setp.le.s32 	%p7, %r67, %r400;
	@%p7 bra 	$L__BB16_68;
	sub.s32 	%r51, %r67, %r400;
	setp.ge.s32 	%p8, %r46, %r51;
	@%p8 bra 	$L__BB16_68;
	not.b32 	%r103, %r46;
	add.s32 	%r104, %r67, %r103;
	sub.s32 	%r52, %r104, %r400;
	and.b32  	%r105, %r52, 768;
	setp.eq.s32 	%p9, %r105, 768;
	mov.u32 	%r404, %r46;
	@%p9 bra 	$L__BB16_65;
	add.s32 	%r402, %r46, %r400;
	shr.u32 	%r106, %r52, 8;
	add.s32 	%r107, %r106, 1;
	and.b32  	%r108, %r107, 3;
	neg.s32 	%r401, %r108;
	mov.u32 	%r404, %r46;
$L__BB16_64:
	.pragma "nounroll";
	mul.wide.u32 	%rd54, %r402, 4;
	add.s64 	%rd53, %rd16, %rd54;
	// begin inline asm
	ld.global.nc.u32 %r109, [%rd53];
	// end inline asm
	mov.b32 	%f121, %r109;
	add.f32 	%f417, %f417, %f121;
	add.s32 	%r404, %r404, 256;
	add.s32 	%r402, %r402, 256;
	add.s32 	%r401, %r401, 1;
	setp.ne.s32 	%p10, %r401, 0;
	@%p10 bra 	$L__BB16_64;
$L__BB16_65:
	setp.lt.u32 	%p11, %r52, 768;
	@%p11 bra 	$L__BB16_68;
	cvt.u64.u32 	%rd55, %r404;
	cvt.u64.u32 	%rd56, %r400;
	add.s64 	%rd57, %rd55, %rd56;
	shl.b64 	%rd58, %rd57, 2;
	add.s64 	%rd59, %rd58, %rd16;
	add.s64 	%rd124, %rd59, 2048;
	add.s32 	%r405, %r404, %r400;
$L__BB16_67:
	mul.wide.u32 	%rd64, %r405, 4;
	add.s64 	%rd60, %rd16, %rd64;
	// begin inline asm
	ld.global.nc.u32 %r110, [%rd60];
	// end inline asm
	mov.b32 	%f122, %r110;
	add.f32 	%f123, %f417, %f122;
	add.s64 	%rd61, %rd124, -1024;
	// begin inline asm
	ld.global.nc.u32 %r111, [%rd61];
	// end inline asm
	mov.b32 	%f124, %r111;
	add.f32 	%f125, %f123, %f124;
	// begin inline asm
	ld.global.nc.u32 %r112, [%rd124];
	// end inline asm
	mov.b32 	%f126, %r112;
	add.f32 	%f127, %f125, %f126;
	add.s64 	%rd63, %rd124, 1024;
	// begin inline asm
	ld.global.nc.u32 %r113, [%rd63];
	// end inline asm
	mov.b32 	%f128, %r113;
	add.f32 	%f417, %f127, %f128;
	add.s32 	%r404, %r404, 1024;
	add.s64 	%rd124, %rd124, 4096;
	add.s32 	%r405, %r405, 1024;
	setp.lt.s32 	%p12, %r404, %r51;
	@%p12 bra 	$L__BB16_67;
$L__BB16_68:
	// begin inline asm
	mov.u32 %r114, %laneid;
	// end inline asm
	mov.b32 	%r116, %f417;
	mov.b32 	%r117, 1;
	mov.b32 	%r138, 31;
	mov.b32 	%r139, -1;
	// begin inline asm
	shfl.sync.down.b32 %r115, %r116, %r117, %r138, %r139;
	// end inline asm
	setp.gt.s32 	%p13, %r114, 30;
	mov.b32 	%f129, %r115;
	add.f32 	%f130, %f417, %f129;
	selp.f32 	%f131, %f417, %f130, %p13;
	mov.b32 	%r121, %f131;
	mov.b32 	%r122, 2;
	// begin inline asm
	shfl.sync.down.b32 %r120, %r121, %r122, %r138, %r139;
	// end inline asm
	setp.gt.s32 	%p14, %r114, 29;
	mov.b32 	%f132, %r120;
	add.f32 	%f133, %f131, %f132;
	selp.f32 	%f134, %f131, %f133, %p14;
	mov.b32 	%r126, %f134;
	mov.b32 	%r127, 4;
	// begin inline asm
	shfl.sync.down.b32 %r125, %r126, %r127, %r138, %r139;
	// end inline asm
	setp.gt.s32 	%p15, %r114, 27;
	mov.b32 	%f135, %r125;
	add.f32 	%f136, %f134, %f135;
	selp.f32 	%f137, %f134, %f136, %p15;
	mov.b32 	%r131, %f137;
	mov.b32 	%r132, 8;
	// begin inline asm
	shfl.sync.down.b32 %r130, %r131, %r132, %r138, %r139;
	// end inline asm
	setp.gt.s32 	%p16, %r114, 23;
	mov.b32 	%f138, %r130;
	add.f32 	%f139, %f137, %f138;
	selp.f32 	%f140, %f137, %f139, %p16;
	mov.b32 	%r136, %f140;
	mov.b32 	%r137, 16;
	// begin inline asm
	shfl.sync.down.b32 %r135, %r136, %r137, %r138, %r139;
	// end inline asm
	setp.gt.s32 	%p17, %r114, 15;
	mov.b32 	%f141, %r135;
	add.f32 	%f54, %f140, %f141;
	selp.f32 	%f418, %f140, %f54, %p17;
	setp.ne.s32 	%p18, %r114, 0;
	@%p18 bra 	$L__BB16_70;
	shr.u32 	%r140, %r46, 3;
	and.b32  	%r141, %r140, 124;
	mov.u32 	%r142, _ZZN3cub18CUB_300001_SM_10006detail6reduce28DeviceReduceSingleTileKernelINS2_10policy_hubIfyN4cuda3std3__44plusIfEEE10Policy1000EPfSC_iS9_ffNS7_10__identityEEEvT0_T1_T2_T3_T4_T6_E12temp_storage;
	add.s32 	%r143, %r142, %r141;
	st.shared.f32 	[%r143+8], %f54;
$L__BB16_70:
	bar.sync 	0;
	setp.ne.s32 	%p19, %r46, 0;
	@%p19 bra 	$L__BB16_72;
	ld.shared.f32 	%f142, [_ZZN3cub18CUB_300001_SM_10006detail6reduce28DeviceReduceSingleTileKernelINS2_10policy_hubIfyN4cuda3std3__44plusIfEEE10Policy1000EPfSC_iS9_ffNS7_10__identityEEEvT0_T1_T2_T3_T4_T6_E12temp_storage+12];
	add.f32 	%f143, %f418, %f142;
	ld.shared.f32 	%f144, [_ZZN3cub18CUB_300001_SM_10006detail6reduce28DeviceReduceSingleTileKernelINS2_10policy_hubIfyN4cuda3std3__44plusIfEEE10Policy1000EPfSC_iS9_ffNS7_10__identityEEEvT0_T1_T2_T3_T4_T6_E12temp_storage+16];
	add.f32 	%f145, %f143, %f144;
	ld.shared.f32 	%f146, [_ZZN3cub18CUB_300001_SM_10006detail6reduce28DeviceReduceSingleTileKernelINS2_10policy_hubIfyN4cuda3std3__44plusIfEEE10Policy1000EPfSC_iS9_ffNS7_10__identityEEEvT0_T1_T2_T3_T4_T6_E12temp_storage+20];
	add.f32 	%f147, %f145, %f146;
	ld.shared.f32 	%f148, [_ZZN3cub18CUB_300001_SM_10006detail6reduce28DeviceReduceSingleTileKernelINS2_10policy_hubIfyN4cuda3std3__44plusIfEEE10Policy1000EPfSC_iS9_ffNS7_10__identityEEEvT0_T1_T2_T3_T4_T6_E12temp_storage+24];
	add.f32 	%f149, %f147, %f148;
	ld.shared.f32 	%f150, [_ZZN3cub18CUB_300001_SM_10006detail6reduce28DeviceReduceSingleTileKernelINS2_10policy_hubIfyN4cuda3std3__44plusIfEEE10Policy1000EPfSC_iS9_ffNS7_10__identityEEEvT0_T1_T2_T3_T4_T6_E12temp_storage+28];
	add.f32 	%f151, %f149, %f150;
	ld.shared.f32 	%f152, [_ZZN3cub18CUB_300001_SM_10006detail6reduce28DeviceReduceSingleTileKernelINS2_10policy_hubIfyN4cuda3std3__44plusIfEEE10Policy1000EPfSC_iS9_ffNS7_10__identityEEEvT0_T1_T2_T3_T4_T6_E12temp_storage+32];
	add.f32 	%f153, %f151, %f152;
	ld.shared.f32 	%f154, [_ZZN3cub18CUB_300001_SM_10006detail6reduce28DeviceReduceSingleTileKernelINS2_10policy_hubIfyN4cuda3std3__44plusIfEEE10Policy1000EPfSC_iS9_ffNS7_10__identityEEEvT0_T1_T2_T3_T4_T6_E12temp_storage+36];
	add.f32 	%f418, %f153, %f154;
$L__BB16_72:
	mov.u32 	%r379, %tid.x;
	setp.ne.s32 	%p95, %r379, 0;
	@%p95 bra 	$L__BB16_74;
	add.f32 	%f391, %f58, %f418;
	st.global.f32 	[%rd1], %f391;
$L__BB16_74:
	ret;

}


// ===== COMPILED SASS (sm_100) =====

	.target	sm_100

	.elftype	@"ET_EXEC"


//--------------------- .note.nv.tkinfo           --------------------------
	.section	.note.nv.tkinfo,"",@"SHT_NOTE"
	.sectionflags	@"SHF_NOTE_NV_TKINFO"
	.tkinfo
        /*0018*/ 	.word	0x00000002
        /*0030*/ 	.string	""
        /*0030*/ 	.string	"ptxas"
        /*0030*/ 	.string	"Cuda compilation tools, release 13.0, V13.0.88"
        /*0030*/ 	.string	"Build cuda_13.0.r13.0/compiler.36424714_0"
        /*0030*/ 	.string	"-arch sm_100 -m 64 "



//--------------------- .note.nv.cuinfo           --------------------------
	.section	.note.nv.cuinfo,"",@"SHT_NOTE"
	.sectionflags	@"SHF_NOTE_NV_CUINFO"
        /*0018*/ 	.short	0x0002
        /*001a*/ 	.short	0x0064
        /*001c*/ 	.short	0x0082
	.zero		2


//--------------------- .nv.info                  --------------------------
	.section	.nv.info,"",@"SHT_CUDA_INFO"
	.align	4


	//----- nvinfo : EIATTR_REGCOUNT
	.align		4
        /*0000*/ 	.byte	0x04, 0x2f
        /*0002*/ 	.short	(.L_44 - .L_43)
	.align		4
.L_43:
        /*0004*/ 	.word	index@(_ZN3cub18CUB_300001_SM_10006detail11EmptyKernelIvEEvv)
        /*0008*/ 	.word	0x00000004


	//----- nvinfo : EIATTR_FRAME_SIZE
	.align		4
.L_44:
        /*000c*/ 	.byte	0x04, 0x11
        /*000e*/ 	.short	(.L_46 - .L_45)
	.align		4
.L_45:
        /*0010*/ 	.word	index@(_ZN3cub18CUB_300001_SM_10006detail11EmptyKernelIvEEvv)
        /*0014*/ 	.word	0x00000000


	//----- nvinfo : EIATTR_REGCOUNT
	.align		4
.L_46:
        /*0018*/ 	.byte	0x04, 0x2f
        /*001a*/ 	.short	(.L_48 - .L_47)
	.align		4
.L_47:
        /*001c*/ 	.word	index@(_ZN3cub18CUB_300001_SM_10006detail8for_each13static_kernelINS2_12policy_hub_t12policy_500_tEmN6thrust24THRUST_300001_SM_1000_NS8cuda_cub20__uninitialized_fill7functorINS7_10device_ptrIfEEfEEEEvT0_T1_)
        /*0020*/ 	.word	0x00000008


	//----- nvinfo : EIATTR_FRAME_SIZE
	.align		4
.L_48:
        /*0024*/ 	.byte	0x04, 0x11
        /*0026*/ 	.short	(.L_50 - .L_49)
	.align		4
.L_49:
        /*0028*/ 	.word	index@(_ZN3cub18CUB_300001_SM_10006detail8for_each13static_kernelINS2_12policy_hub_t12policy_500_tEmN6thrust24THRUST_300001_SM_1000_NS8cuda_cub20__uninitialized_fill7functorINS7_10device_ptrIfEEfEEEEvT0_T1_)
        /*002c*/ 	.word	0x00000000


	//----- nvinfo : EIATTR_REGCOUNT
	.align		4
.L_50:
        /*0030*/ 	.byte	0x04, 0x2f
        /*0032*/ 	.short	(.L_52 - .L_51)
	.align		4
.L_51:
        /*0034*/ 	.word	index@(_ZN3cub18CUB_300001_SM_10006detail8for_each13static_kernelINS2_12policy_hub_t12policy_500_tElN6thrust24THRUST_300001_SM_1000_NS8cuda_cub11__transform17unary_transform_fINS7_6detail15normal_iteratorINS7_10device_ptrIfEEEESF_NS9_14no_stencil_tagENS8_9__replace10constant_fIfEE16is_negative_gainEEEEvT0_T1_)
        /*0038*/ 	.word	0x0000000c


	//----- nvinfo : EIATTR_FRAME_SIZE
	.align		4
.L_52:
        /*003c*/ 	.byte	0x04, 0x11
        /*003e*/ 	.short	(.L_54 - .L_53)
	.align		4
.L_53:
        /*0040*/ 	.word	index@(_ZN3cub18CUB_300001_SM_10006detail8for_each13static_kernelINS2_12policy_hub_t12policy_500_tElN6thrust24THRUST_300001_SM_1000_NS8cuda_cub11__transform17unary_transform_fINS7_6detail15normal_iteratorINS7_10device_ptrIfEEEESF_NS9_14no_stencil_tagENS8_9__replace10constant_fIfEE16is_negative_gainEEEEvT0_T1_)
        /*0044*/ 	.word	0x00000000


	//----- nvinfo : EIATTR_REGCOUNT
	.align		4
.L_54:
        /*0048*/ 	.byte	0x04, 0x2f
        /*004a*/ 	.short	(.L_56 - .L_55)
	.align		4
.L_55:
        /*004c*/ 	.word	index@(_ZN3cub18CUB_300001_SM_10006detail9transform16transform_kernelINS2_10policy_hubILb1EN4cuda3std3__45tupleIJN6thrust24THRUST_300001_SM_1000_NS6detail15normal_iteratorINSA_10device_ptrIfEEEESF_EEEE10policy1000Ei18daily_gain_functorSF_JPfSK_EEEvT0_iT1_T2_DpNS2_10kernel_argIT3_EE)
        /*0050*/ 	.word	0x00000020


	//----- nvinfo : EIATTR_FRAME_SIZE
	.align		4
.L_56:
        /*0054*/ 	.byte	0x04, 0x11
        /*0056*/ 	.short	(.L_58 - .L_57)
	.align		4
.L_57:
        /*0058*/ 	.word	index@(_ZN3cub18CUB_300001_SM_10006detail9transform16transform_kernelINS2_10policy_hubILb1EN4cuda3std3__45tupleIJN6thrust24THRUST_300001_SM_1000_NS6detail15normal_iteratorINSA_10device_ptrIfEEEESF_EEEE10policy1000Ei18daily_gain_functorSF_JPfSK_EEEvT0_iT1_T2_DpNS2_10kernel_argIT3_EE)
        /*005c*/ 	.word	0x00000000


	//----- nvinfo : EIATTR_REGCOUNT
	.align		4
.L_58:
        /*0060*/ 	.byte	0x04, 0x2f
        /*0062*/ 	.short	(.L_60 - .L_59)
	.align		4
.L_59:
        /*0064*/ 	.word	index@(_ZN3cub18CUB_300001_SM_10006detail9transform16transform_kernelINS2_10policy_hubILb1EN4cuda3std3__45tupleIJN6thrust24THRUST_300001_SM_1000_NS6detail15normal_iteratorINSA_10device_ptrIfEEEESF_EEEE10policy1000El18daily_gain_functorSF_JPfSK_EEEvT0_iT1_T2_DpNS2_10kernel_argIT3_EE)
        /*0068*/ 	.word	0x00000020


	//----- nvinfo : EIATTR_FRAME_SIZE
	.align		4
.L_60:
        /*006c*/ 	.byte	0x04, 0x11
        /*006e*/ 	.short	(.L_62 - .L_61)
	.align		4
.L_61:
        /*0070*/ 	.word	index@(_ZN3cub18CUB_300001_SM_10006detail9transform16transform_kernelINS2_10policy_hubILb1EN4cuda3std3__45tupleIJN6thrust24THRUST_300001_SM_1000_NS6detail15normal_iteratorINSA_10device_ptrIfEEEESF_EEEE10policy1000El18daily_gain_functorSF_JPfSK_EEEvT0_iT1_T2_DpNS2_10kernel_argIT3_EE)
        /*0074*/ 	.word	0x00000000


	//----- nvinfo : EIATTR_REGCOUNT
	.align		4
.L_62:
        /*0078*/ 	.byte	0x04, 0x2f
        /*007a*/ 	.short	(.L_64 - .L_63)
	.align		4
.L_63:
        /*007c*/ 	.word	index@(_ZN3cub18CUB_300001_SM_10006detail6reduce28DeviceReduceSingleTileKernelINS2_10policy_hubIljN4cuda3std3__44plusIlEEE10Policy1000EN6thrust24THRUST_300001_SM_1000_NS18transform_iteratorI16is_positive_gainNSD_6detail15normal_iteratorINSD_10device_ptrIfEEEEllEEPljS9_llNS7_10__identityEEEvT0_T1_T2_T3_T4_T6_)
        /*0080*/ 	.word	0x00000028


	//----- nvinfo : EIATTR_FRAME_SIZE
	.align		4
.L_64:
        /*0084*/ 	.byte	0x04, 0x11
        /*0086*/ 	.short	(.L_66 - .L_65)
	.align		4
.L_65:
        /*0088*/ 	.word	index@(_ZN3cub18CUB_300001_SM_10006detail6reduce28DeviceReduceSingleTileKernelINS2_10policy_hubIljN4cuda3std3__44plusIlEEE10Policy1000EN6thrust24THRUST_300001_SM_1000_NS18transform_iteratorI16is_positive_gainNSD_6detail15normal_iteratorINSD_10device_ptrIfEEEEllEEPljS9_llNS7_10__identityEEEvT0_T1_T2_T3_T4_T6_)
        /*008c*/ 	.word	0x00000000


	//----- nvinfo : EIATTR_REGCOUNT
	.align		4
.L_66:
        /*0090*/ 	.byte	0x04, 0x2f
        /*0092*/ 	.short	(.L_68 - .L_67)
	.align		4
.L_67:
        /*0094*/ 	.word	index@(_ZN3cub18CUB_300001_SM_10006detail6reduce18DeviceReduceKernelINS2_10policy_hubIljN4cuda3std3__44plusIlEEE10Policy1000EN6thrust24THRUST_300001_SM_1000_NS18transform_iteratorI16is_positive_gainNSD_6detail15normal_iteratorINSD_10device_ptrIfEEEEllEEjS9_lNS7_10__identityEEEvT0_PT3_T1_NS0_13GridEvenShareISQ_EET2_T4_)
        /*0098*/ 	.word	0x00000020


	//----- nvinfo : EIATTR_FRAME_SIZE
	.align		4
.L_68:
        /*009c*/ 	.byte	0x04, 0x11
        /*009e*/ 	.short	(.L_70 - .L_69)
	.align		4
.L_69:
        /*00a0*/ 	.word	index@(_ZN3cub18CUB_300001_SM_10006detail6reduce18DeviceReduceKernelINS2_10policy_hubIljN4cuda3std3__44plusIlEEE10Policy1000EN6thrust24THRUST_300001_SM_1000_NS18transform_iteratorI16is_positive_gainNSD_6detail15normal_iteratorINSD_10device_ptrIfEEEEllEEjS9_lNS7_10__identityEEEvT0_PT3_T1_NS0_13GridEvenShareISQ_EET2_T4_)
        /*00a4*/ 	.word	0x00000000


	//----- nvinfo : EIATTR_REGCOUNT
	.align		4
.L_70:
        /*00a8*/ 	.byte	0x04, 0x2f
        /*00aa*/ 	.short	(.L_72 - .L_71)
	.align		4
.L_71:
        /*00ac*/ 	.word	index@(_ZN3cub18CUB_300001_SM_10006detail6reduce28DeviceReduceSingleTileKernelINS2_10policy_hubIljN4cuda3std3__44plusIlEEE10Policy1000EPlSC_iS9_llNS7_10__identityEEEvT0_T1_T2_T3_T4_T6_)
        /*00b0*/ 	.word	0x00000030


	//----- nvinfo : EIATTR_FRAME_SIZE
	.align		4
.L_72:
        /*00b4*/ 	.byte	0x04, 0x11
        /*00b6*/ 	.short	(.L_74 - .L_73)
	.align		4
.L_73:
        /*00b8*/ 	.word	index@(_ZN3cub18CUB_300001_SM_10006detail6reduce28DeviceReduceSingleTileKernelINS2_10policy_hubIljN4cuda3std3__44plusIlEEE10Policy1000EPlSC_iS9_llNS7_10__identityEEEvT0_T1_T2_T3_T4_T6_)
        /*00bc*/ 	.word	0x00000000


	//----- nvinfo : EIATTR_REGCOUNT
	.align		4
.L_74:
        /*00c0*/ 	.byte	0x04, 0x2f
        /*00c2*/ 	.short	(.L_76 - .L_75)
	.align		4
.L_75:
        /*00c4*/ 	.word	index@(_ZN3cub18CUB_300001_SM_10006detail6reduce28DeviceReduceSingleTileKernelINS2_10policy_hubIlyN4cuda3std3__44plusIlEEE10Policy1000EN6thrust24THRUST_300001_SM_1000_NS18transform_iteratorI16is_positive_gainNSD_6detail15normal_iteratorINSD_10device_ptrIfEEEEllEEPlyS9_llNS7_10__identityEEEvT0_T1_T2_T3_T4_T6_)
        /*00c8*/ 	.word	0x00000026


	//----- nvinfo : EIATTR_FRAME_SIZE
	.align		4
.L_76:
        /*00cc*/ 	.byte	0x04, 0x11
        /*00ce*/ 	.short	(.L_78 - .L_77)
	.align		4
.L_77:
        /*00d0*/ 	.word	index@(_ZN3cub18CUB_300001_SM_10006detail6reduce28DeviceReduceSingleTileKernelINS2_10policy_hubIlyN4cuda3std3__44plusIlEEE10Policy1000EN6thrust24THRUST_300001_SM_1000_NS18transform_iteratorI16is_positive_gainNSD_6detail15normal_iteratorINSD_10device_ptrIfEEEEllEEPlyS9_llNS7_10__identityEEEvT0_T1_T2_T3_T4_T6_)
        /*00d4*/ 	.word	0x00000000


	//----- nvinfo : EIATTR_REGCOUNT
	.align		4
.L_78:
        /*00d8*/ 	.byte	0x04, 0x2f
        /*00da*/ 	.short	(.L_80 - .L_79)
	.align		4
.L_79:
        /*00dc*/ 	.word	index@(_ZN3cub18CUB_300001_SM_10006detail6reduce18DeviceReduceKernelINS2_10policy_hubIlyN4cuda3std3__44plusIlEEE10Policy1000EN6thrust24THRUST_300001_SM_1000_NS18transform_iteratorI16is_positive_gainNSD_6detail15normal_iteratorINSD_10device_ptrIfEEEEllEEyS9_lNS7_10__identityEEEvT0_PT3_T1_NS0_13GridEvenShareISQ_EET2_T4_)
        /*00e0*/ 	.word	0x0000001f


	//----- nvinfo : EIATTR_FRAME_SIZE
	.align		4
.L_80:
        /*00e4*/ 	.byte	0x04, 0x11
        /*00e6*/ 	.short	(.L_82 - .L_81)
	.align		4
.L_81:
        /*00e8*/ 	.word	index@(_ZN3cub18CUB_300001_SM_10006detail6reduce18DeviceReduceKernelINS2_10policy_hubIlyN4cuda3std3__44plusIlEEE10Policy1000EN6thrust24THRUST_300001_SM_1000_NS18transform_iteratorI16is_positive_gainNSD_6detail15normal_iteratorINSD_10device_ptrIfEEEEllEEyS9_lNS7_10__identityEEEvT0_PT3_T1_NS0_13GridEvenShareISQ_EET2_T4_)
        /*00ec*/ 	.word	0x00000000


	//----- nvinfo : EIATTR_REGCOUNT
	.align		4
.L_82:
        /*00f0*/ 	.byte	0x04, 0x2f
        /*00f2*/ 	.short	(.L_84 - .L_83)
	.align		4
.L_83:
        /*00f4*/ 	.word	index@(_ZN3cub18CUB_300001_SM_10006detail6reduce28DeviceReduceSingleTileKernelINS2_10policy_hubIlyN4cuda3std3__44plusIlEEE10Policy1000EPlSC_iS9_llNS7_10__identityEEEvT0_T1_T2_T3_T4_T6_)
        /*00f8*/ 	.word	0x00000030


	//----- nvinfo : EIATTR_FRAME_SIZE
	.align		4
.L_84:
        /*00fc*/ 	.byte	0x04, 0x11
        /*00fe*/ 	.short	(.L_86 - .L_85)
	.align		4
.L_85:
        /*0100*/ 	.word	index@(_ZN3cub18CUB_300001_SM_10006detail6reduce28DeviceReduceSingleTileKernelINS2_10policy_hubIlyN4cuda3std3__44plusIlEEE10Policy1000EPlSC_iS9_llNS7_10__identityEEEvT0_T1_T2_T3_T4_T6_)
        /*0104*/ 	.word	0x00000000


	//----- nvinfo : EIATTR_REGCOUNT
	.align		4
.L_86:
        /*0108*/ 	.byte	0x04, 0x2f
        /*010a*/ 	.short	(.L_88 - .L_87)
	.align		4
.L_87:
        /*010c*/ 	.word	index@(_ZN3cub18CUB_300001_SM_10006detail6reduce28DeviceReduceSingleTileKernelINS2_10policy_hubIfjN4cuda3std3__44plusIfEEE10Policy1000EN6thrust24THRUST_300001_SM_1000_NS6detail15normal_iteratorINSD_10device_ptrIfEEEEPfjS9_ffNS7_10__identityEEEvT0_T1_T2_T3_T4_T6_)
        /*0110*/ 	.word	0x00000020


	//----- nvinfo : EIATTR_FRAME_SIZE
	.align		4
.L_88:
        /*0114*/ 	.byte	0x04, 0x11
        /*0116*/ 	.short	(.L_90 - .L_89)
	.align		4
.L_89:
        /*0118*/ 	.word	index@(_ZN3cub18CUB_300001_SM_10006detail6reduce28DeviceReduceSingleTileKernelINS2_10policy_hubIfjN4cuda3std3__44plusIfEEE10Policy1000EN6thrust24THRUST_300001_SM_1000_NS6detail15normal_iteratorINSD_10device_ptrIfEEEEPfjS9_ffNS7_10__identityEEEvT0_T1_T2_T3_T4_T6_)
        /*011c*/ 	.word	0x00000000


	//----- nvinfo : EIATTR_REGCOUNT
	.align		4
.L_90:
        /*0120*/ 	.byte	0x04, 0x2f
        /*0122*/ 	.short	(.L_92 - .L_91)
	.align		4
.L_91:
        /*0124*/ 	.word	index@(_ZN3cub18CUB_300001_SM_10006detail6reduce18DeviceReduceKernelINS2_10policy_hubIfjN4cuda3std3__44plusIfEEE10Policy1000EN6thrust24THRUST_300001_SM_1000_NS6detail15normal_iteratorINSD_10device_ptrIfEEEEjS9_fNS7_10__identityEEEvT0_PT3_T1_NS0_13GridEvenShareISN_EET2_T4_)
        /*0128*/ 	.word	0x00000020


	//----- nvinfo : EIATTR_FRAME_SIZE
	.align		4
.L_92:
        /*012c*/ 	.byte	0x04, 0x11
        /*012e*/ 	.short	(.L_94 - .L_93)
	.align		4
.L_93:
        /*0130*/ 	.word	index@(_ZN3cub18CUB_300001_SM_10006detail6reduce18DeviceReduceKernelINS2_10policy_hubIfjN4cuda3std3__44plusIfEEE10Policy1000EN6thrust24THRUST_300001_SM_1000_NS6detail15normal_iteratorINSD_10device_ptrIfEEEEjS9_fNS7_10__identityEEEvT0_PT3_T1_NS0_13GridEvenShareISN_EET2_T4_)
        /*0134*/ 	.word	0x00000000


	//----- nvinfo : EIATTR_REGCOUNT
	.align		4
.L_94:
        /*0138*/ 	.byte	0x04, 0x2f
        /*013a*/ 	.short	(.L_96 - .L_95)
	.align		4
.L_95:
        /*013c*/ 	.word	index@(_ZN3cub18CUB_300001_SM_10006detail6reduce28DeviceReduceSingleTileKernelINS2_10policy_hubIfjN4cuda3std3__44plusIfEEE10Policy1000EPfSC_iS9_ffNS7_10__identityEEEvT0_T1_T2_T3_T4_T6_)
        /*0140*/ 	.word	0x0000001e


	//----- nvinfo : EIATTR_FRAME_SIZE
	.align		4
.L_96:
        /*0144*/ 	.byte	0x04, 0x11
        /*0146*/ 	.short	(.L_98 - .L_97)
	.align		4
.L_97:
        /*0148*/ 	.word	index@(_ZN3cub18CUB_300001_SM_10006detail6reduce28DeviceReduceSingleTileKernelINS2_10policy_hubIfjN4cuda3std3__44plusIfEEE10Policy1000EPfSC_iS9_ffNS7_10__identityEEEvT0_T1_T2_T3_T4_T6_)
        /*014c*/ 	.word	0x00000000


	//----- nvinfo : EIATTR_REGCOUNT
	.align		4
.L_98:
        /*0150*/ 	.byte	0x04, 0x2f
        /*0152*/ 	.short	(.L_100 - .L_99)
	.align		4
.L_99:
        /*0154*/ 	.word	index@(_ZN3cub18CUB_300001_SM_10006detail6reduce28DeviceReduceSingleTileKernelINS2_10policy_hubIfyN4cuda3std3__44plusIfEEE10Policy1000EN6thrust24THRUST_300001_SM_1000_NS6detail15normal_iteratorINSD_10device_ptrIfEEEEPfyS9_ffNS7_10__identityEEEvT0_T1_T2_T3_T4_T6_)
        /*0158*/ 	.word	0x00000020


	//----- nvinfo : EIATTR_FRAME_SIZE
	.align		4
.L_100:
        /*015c*/ 	.byte	0x04, 0x11
        /*015e*/ 	.short	(.L_102 - .L_101)
	.align		4
.L_101:
        /*0160*/ 	.word	index@(_ZN3cub18CUB_300001_SM_10006detail6reduce28DeviceReduceSingleTileKernelINS2_10policy_hubIfyN4cuda3std3__44plusIfEEE10Policy1000EN6thrust24THRUST_300001_SM_1000_NS6detail15normal_iteratorINSD_10device_ptrIfEEEEPfyS9_ffNS7_10__identityEEEvT0_T1_T2_T3_T4_T6_)
        /*0164*/ 	.word	0x00000000


	//----- nvinfo : EIATTR_REGCOUNT
	.align		4
.L_102:
        /*0168*/ 	.byte	0x04, 0x2f
        /*016a*/ 	.short	(.L_104 - .L_103)
	.align		4
.L_103:
        /*016c*/ 	.word	index@(_ZN3cub18CUB_300001_SM_10006detail6reduce18DeviceReduceKernelINS2_10policy_hubIfyN4cuda3std3__44plusIfEEE10Policy1000EN6thrust24THRUST_300001_SM_1000_NS6detail15normal_iteratorINSD_10device_ptrIfEEEEyS9_fNS7_10__identityEEEvT0_PT3_T1_NS0_13GridEvenShareISN_EET2_T4_)
        /*0170*/ 	.word	0x0000001e


	//----- nvinfo : EIATTR_FRAME_SIZE
	.align		4
.L_104:
        /*0174*/ 	.byte	0x04, 0x11
        /*0176*/ 	.short	(.L_106 - .L_105)
	.align		4
.L_105:
        /*0178*/ 	.word	index@(_ZN3cub18CUB_300001_SM_10006detail6reduce18DeviceReduceKernelINS2_10policy_hubIfyN4cuda3std3__44plusIfEEE10Policy1000EN6thrust24THRUST_300001_SM_1000_NS6detail15normal_iteratorINSD_10device_ptrIfEEEEyS9_fNS7_10__identityEEEvT0_PT3_T1_NS0_13GridEvenShareISN_EET2_T4_)
        /*017c*/ 	.word	0x00000000


	//----- nvinfo : EIATTR_REGCOUNT
	.align		4
.L_106:
        /*0180*/ 	.byte	0x04, 0x2f
        /*0182*/ 	.short	(.L_108 - .L_107)
	.align		4
.L_107:
        /*0184*/ 	.word	index@(_ZN3cub18CUB_300001_SM_10006detail6reduce28DeviceReduceSingleTileKernelINS2_10policy_hubIfyN4cuda3std3__44plusIfEEE10Policy1000EPfSC_iS9_ffNS7_10__identityEEEvT0_T1_T2_T3_T4_T6_)
        /*0188*/ 	.word	0x0000001e


	//----- nvinfo : EIATTR_FRAME_SIZE
	.align		4
.L_108:
        /*018c*/ 	.byte	0x04, 0x11
        /*018e*/ 	.short	(.L_110 - .L_109)
	.align		4
.L_109:
        /*0190*/ 	.word	index@(_ZN3cub18CUB_300001_SM_10006detail6reduce28DeviceReduceSingleTileKernelINS2_10policy_hubIfyN4cuda3std3__44plusIfEEE10Policy1000EPfSC_iS9_ffNS7_10__identityEEEvT0_T1_T2_T3_T4_T6_)
        /*0194*/ 	.word	0x00000000


	//----- nvinfo : EIATTR_MIN_STACK_SIZE
	.align		4
.L_110:
        /*0198*/ 	.byte	0x04, 0x12
        /*019a*/ 	.short	(.L_112 - .L_111)
	.align		4
.L_111:
        /*019c*/ 	.word	index@(_ZN3cub18CUB_300001_SM_10006detail6reduce28DeviceReduceSingleTileKernelINS2_10policy_hubIfyN4cuda3std3__44plusIfEEE10Policy1000EPfSC_iS9_ffNS7_10__identityEEEvT0_T1_T2_T3_T4_T6_)
        /*01a0*/ 	.word	0x00000000


	//----- nvinfo : EIATTR_MIN_STACK_SIZE
	.align		4
.L_112:
        /*01a4*/ 	.byte	0x04, 0x12
        /*01a6*/ 	.short	(.L_114 - .L_113)
	.align		4
.L_113:
        /*01a8*/ 	.word	index@(_ZN3cub18CUB_300001_SM_10006detail6reduce18DeviceReduceKernelINS2_10policy_hubIfyN4cuda3std3__44plusIfEEE10Policy1000EN6thrust24THRUST_300001_SM_1000_NS6detail15normal_iteratorINSD_10device_ptrIfEEEEyS9_fNS7_10__identityEEEvT0_PT3_T1_NS0_13GridEvenShareISN_EET2_T4_)
        /*01ac*/ 	.word	0x00000000


	//----- nvinfo : EIATTR_MIN_STACK_SIZE
	.align		4
.L_114:
        /*01b0*/ 	.byte	0x04, 0x12
        /*01b2*/ 	.short	(.L_116 - .L_115)
	.align		4
.L_115:
        /*01b4*/ 	.word	index@(_ZN3cub18CUB_300001_SM_10006detail6reduce28DeviceReduceSingleTileKernelINS2_10policy_hubIfyN4cuda3std3__44plusIfEEE10Policy1000EN6thrust24THRUST_300001_SM_1000_NS6detail15normal_iteratorINSD_10device_ptrIfEEEEPfyS9_ffNS7_10__identityEEEvT0_T1_T2_T3_T4_T6_)
        /*01b8*/ 	.word	0x00000000


	//----- nvinfo : EIATTR_MIN_STACK_SIZE
	.align		4
.L_116:
        /*01bc*/ 	.byte	0x04, 0x12
        /*01be*/ 	.short	(.L_118 - .L_117)
	.align		4
.L_117:
        /*01c0*/ 	.word	index@(_ZN3cub18CUB_300001_SM_10006detail6reduce28DeviceReduceSingleTileKernelINS2_10policy_hubIfjN4cuda3std3__44plusIfEEE10Policy1000EPfSC_iS9_ffNS7_10__identityEEEvT0_T1_T2_T3_T4_T6_)
        /*01c4*/ 	.word	0x00000000


	//----- nvinfo : EIATTR_MIN_STACK_SIZE
	.align		4
.L_118:
        /*01c8*/ 	.byte	0x04, 0x12
        /*01ca*/ 	.short	(.L_120 - .L_119)
	.align		4
.L_119:
        /*01cc*/ 	.word	index@(_ZN3cub18CUB_300001_SM_10006detail6reduce18DeviceReduceKernelINS2_10policy_hubIfjN4cuda3std3__44plusIfEEE10Policy1000EN6thrust24THRUST_300001_SM_1000_NS6detail15normal_iteratorINSD_10device_ptrIfEEEEjS9_fNS7_10__identityEEEvT0_PT3_T1_NS0_13GridEvenShareISN_EET2_T4_)
        /*01d0*/ 	.word	0x00000000


	//----- nvinfo : EIATTR_MIN_STACK_SIZE
	.align		4
.L_120:
        /*01d4*/ 	.byte	0x04, 0x12
        /*01d6*/ 	.short	(.L_122 - .L_121)
	.align		4
.L_121:
        /*01d8*/ 	.word	index@(_ZN3cub18CUB_300001_SM_10006detail6reduce28DeviceReduceSingleTileKernelINS2_10policy_hubIfjN4cuda3std3__44plusIfEEE10Policy1000EN6thrust24THRUST_300001_SM_1000_NS6detail15normal_iteratorINSD_10device_ptrIfEEEEPfjS9_ffNS7_10__identityEEEvT0_T1_T2_T3_T4_T6_)
        /*01dc*/ 	.word	0x00000000


	//----- nvinfo : EIATTR_MIN_STACK_SIZE
	.align		4
.L_122:
        /*01e0*/ 	.byte	0x04, 0x12
        /*01e2*/ 	.short	(.L_124 - .L_123)
	.align		4
.L_123:
        /*01e4*/ 	.word	index@(_ZN3cub18CUB_300001_SM_10006detail6reduce28DeviceReduceSingleTileKernelINS2_10policy_hubIlyN4cuda3std3__44plusIlEEE10Policy1000EPlSC_iS9_llNS7_10__identityEEEvT0_T1_T2_T3_T4_T6_)
        /*01e8*/ 	.word	0x00000000


	//----- nvinfo : EIATTR_MIN_STACK_SIZE
	.align		4
.L_124:
        /*01ec*/ 	.byte	0x04, 0x12
        /*01ee*/ 	.short	(.L_126 - .L_125)
	.align		4
.L_125:
        /*01f0*/ 	.word	index@(_ZN3cub18CUB_300001_SM_10006detail6reduce18DeviceReduceKernelINS2_10policy_hubIlyN4cuda3std3__44plusIlEEE10Policy1000EN6thrust24THRUST_300001_SM_1000_NS18transform_iteratorI16is_positive_gainNSD_6detail15normal_iteratorINSD_10device_ptrIfEEEEllEEyS9_lNS7_10__identityEEEvT0_PT3_T1_NS0_13GridEvenShareISQ_EET2_T4_)
        /*01f4*/ 	.word	0x00000000


	//----- nvinfo : EIATTR_MIN_STACK_SIZE
	.align		4
.L_126:
        /*01f8*/ 	.byte	0x04, 0x12
        /*01fa*/ 	.short	(.L_128 - .L_127)
	.align		4
.L_127:
        /*01fc*/ 	.word	index@(_ZN3cub18CUB_300001_SM_10006detail6reduce28DeviceReduceSingleTileKernelINS2_10policy_hubIlyN4cuda3std3__44plusIlEEE10Policy1000EN6thrust24THRUST_300001_SM_1000_NS18transform_iteratorI16is_positive_gainNSD_6detail15normal_iteratorINSD_10device_ptrIfEEEEllEEPlyS9_llNS7_10__identityEEEvT0_T1_T2_T3_T4_T6_)
        /*0200*/ 	.word	0x00000000


	//----- nvinfo : EIATTR_MIN_STACK_SIZE
	.align		4
.L_128:
        /*0204*/ 	.byte	0x04, 0x12
        /*0206*/ 	.short	(.L_130 - .L_129)
	.align		4
.L_129:
        /*0208*/ 	.word	index@(_ZN3cub18CUB_300001_SM_10006detail6reduce28DeviceReduceSingleTileKernelINS2_10policy_hubIljN4cuda3std3__44plusIlEEE10Policy1000EPlSC_iS9_llNS7_10__identityEEEvT0_T1_T2_T3_T4_T6_)
        /*020c*/ 	.word	0x00000000


	//----- nvinfo : EIATTR_MIN_STACK_SIZE
	.align		4
.L_130:
        /*0210*/ 	.byte	0x04, 0x12
        /*0212*/ 	.short	(.L_132 - .L_131)
	.align		4
.L_131:
        /*0214*/ 	.word	index@(_ZN3cub18CUB_300001_SM_10006detail6reduce18DeviceReduceKernelINS2_10policy_hubIljN4cuda3std3__44plusIlEEE10Policy1000EN6thrust24THRUST_300001_SM_1000_NS18transform_iteratorI16is_positive_gainNSD_6detail15normal_iteratorINSD_10device_ptrIfEEEEllEEjS9_lNS7_10__identityEEEvT0_PT3_T1_NS0_13GridEvenShareISQ_EET2_T4_)
        /*0218*/ 	.word	0x00000000


	//----- nvinfo : EIATTR_MIN_STACK_SIZE
	.align		4
.L_132:
        /*021c*/ 	.byte	0x04, 0x12
        /*021e*/ 	.short	(.L_134 - .L_133)
	.align		4
.L_133:
        /*0220*/ 	.word	index@(_ZN3cub18CUB_300001_SM_10006detail6reduce28DeviceReduceSingleTileKernelINS2_10policy_hubIljN4cuda3std3__44plusIlEEE10Policy1000EN6thrust24THRUST_300001_SM_1000_NS18transform_iteratorI16is_positive_gainNSD_6detail15normal_iteratorINSD_10device_ptrIfEEEEllEEPljS9_llNS7_10__identityEEEvT0_T1_T2_T3_T4_T6_)
        /*0224*/ 	.word	0x00000000


	//----- nvinfo : EIATTR_MIN_STACK_SIZE
	.align		4
.L_134:
        /*0228*/ 	.byte	0x04, 0x12
        /*022a*/ 	.short	(.L_136 - .L_135)
	.align		4
.L_135:
        /*022c*/ 	.word	index@(_ZN3cub18CUB_300001_SM_10006detail9transform16transform_kernelINS2_10policy_hubILb1EN4cuda3std3__45tupleIJN6thrust24THRUST_300001_SM_1000_NS6detail15normal_iteratorINSA_10device_ptrIfEEEESF_EEEE10policy1000El18daily_gain_functorSF_JPfSK_EEEvT0_iT1_T2_DpNS2_10kernel_argIT3_EE)
        /*0230*/ 	.word	0x00000000


	//----- nvinfo : EIATTR_MIN_STACK_SIZE
	.align		4
.L_136:
        /*0234*/ 	.byte	0x04, 0x12
        /*0236*/ 	.short	(.L_138 - .L_137)
	.align		4
.L_137:
        /*0238*/ 	.word	index@(_ZN3cub18CUB_300001_SM_10006detail9transform16transform_kernelINS2_10policy_hubILb1EN4cuda3std3__45tupleIJN6thrust24THRUST_300001_SM_1000_NS6detail15normal_iteratorINSA_10device_ptrIfEEEESF_EEEE10policy1000Ei18daily_gain_functorSF_JPfSK_EEEvT0_iT1_T2_DpNS2_10kernel_argIT3_EE)
        /*023c*/ 	.word	0x00000000


	//----- nvinfo : EIATTR_MIN_STACK_SIZE
	.align		4
.L_138:
        /*0240*/ 	.byte	0x04, 0x12
        /*0242*/ 	.short	(.L_140 - .L_139)
	.align		4
.L_139:
        /*0244*/ 	.word	index@(_ZN3cub18CUB_300001_SM_10006detail8for_each13static_kernelINS2_12policy_hub_t12policy_500_tElN6thrust24THRUST_300001_SM_1000_NS8cuda_cub11__transform17unary_transform_fINS7_6detail15normal_iteratorINS7_10device_ptrIfEEEESF_NS9_14no_stencil_tagENS8_9__replace10constant_fIfEE16is_negative_gainEEEEvT0_T1_)
        /*0248*/ 	.word	0x00000000


	//----- nvinfo : EIATTR_MIN_STACK_SIZE
	.align		4
.L_140:
        /*024c*/ 	.byte	0x04, 0x12
        /*024e*/ 	.short	(.L_142 - .L_141)
	.align		4
.L_141:
        /*0250*/ 	.word	index@(_ZN3cub18CUB_300001_SM_10006detail8for_each13static_kernelINS2_12policy_hub_t12policy_500_tEmN6thrust24THRUST_300001_SM_1000_NS8cuda_cub20__uninitialized_fill7functorINS7_10device_ptrIfEEfEEEEvT0_T1_)
        /*0254*/ 	.word	0x00000000


	//----- nvinfo : EIATTR_MIN_STACK_SIZE
	.align		4
.L_142:
        /*0258*/ 	.byte	0x04, 0x12
        /*025a*/ 	.short	(.L_144 - .L_143)
	.align		4
.L_143:
        /*025c*/ 	.word	index@(_ZN3cub18CUB_300001_SM_10006detail11EmptyKernelIvEEvv)
        /*0260*/ 	.word	0x00000000
.L_144:


//--------------------- .nv.compat                --------------------------
	.section	.nv.compat,"",@"SHT_CUDA_COMPAT_INFO"
	.align	4
        /*0000*/ 	.byte	0x02, 0x09, 0x00, 0x00, 0x02, 0x02, 0x01, 0x00, 0x02, 0x05, 0x05, 0x00, 0x03, 0x07, 0x01, 0x01
        /*0010*/ 	.byte	0x02, 0x03, 0x00, 0x00, 0x02, 0x06, 0x01, 0x00, 0x04, 0x0b, 0x08, 0x00, 0x09, 0x00, 0x00, 0x00
        /*0020*/ 	.byte	0x00, 0x00, 0x00, 0x00


//--------------------- .nv.info._ZN3cub18CUB_300001_SM_10006detail6reduce28DeviceReduceSingleTileKernelINS2_10policy_hubIfyN4cuda3std3__44plusIfEEE10Policy1000EPfSC_iS9_ffNS7_10__identityEEEvT0_T1_T2_T3_T4_T6_ --------------------------
	.section	.nv.info._ZN3cub18CUB_300001_SM_10006detail6reduce28DeviceReduceSingleTileKernelINS2_10policy_hubIfyN4cuda3std3__44plusIfEEE10Policy1000EPfSC_iS9_ffNS7_10__identityEEEvT0_T1_T2_T3_T4_T6_,"",@"SHT_CUDA_INFO"
	.sectionflags	@""
	.align	4


	//----- nvinfo : EIATTR_CUDA_API_VERSION
	.align		4
        /*0000*/ 	.byte	0x04, 0x37
        /*0002*/ 	.short	(.L_146 - .L_145)
.L_145:
        /*0004*/ 	.word	0x00000082


	//----- nvinfo : EIATTR_KPARAM_INFO
	.align		4
.L_146:
        /*0008*/ 	.byte	0x04, 0x17
        /*000a*/ 	.short	(.L_148 - .L_147)
.L_147:
        /*000c*/ 	.word	0x00000000
        /*0010*/ 	.short	0x0005
        /*0012*/ 	.short	0x001c
        /*0014*/ 	.byte	0x00, 0xf0, 0x05, 0x00


	//----- nvinfo : EIATTR_KPARAM_INFO
	.align		4
.L_148:
        /*0018*/ 	.byte	0x04, 0x17
        /*001a*/ 	.short	(.L_150 - .L_149)
.L_149:
        /*001c*/ 	.word	0x00000000
        /*0020*/ 	.short	0x0004
        /*0022*/ 	.short	0x0018
        /*0024*/ 	.byte	0x00, 0xf0, 0x11, 0x00


	//----- nvinfo : EIATTR_KPARAM_INFO
	.align		4
.L_150:
        /*0028*/ 	.byte	0x04, 0x17
        /*002a*/ 	.short	(.L_152 - .L_151)
.L_151:
        /*002c*/ 	.word	0x00000000
        /*0030*/ 	.short	0x0003
        /*0032*/ 	.short	0x0014
        /*0034*/ 	.byte	0x00, 0xf0, 0x05, 0x00


	//----- nvinfo : EIATTR_KPARAM_INFO
	.align		4
.L_152:
        /*0038*/ 	.byte	0x04, 0x17
        /*003a*/ 	.short	(.L_154 - .L_153)
.L_153:
        /*003c*/ 	.word	0x00000000
        /*0040*/ 	.short	0x0002
        /*0042*/ 	.short	0x0010
        /*0044*/ 	.byte	0x00, 0xf0, 0x11, 0x00


	//----- nvinfo : EIATTR_KPARAM_INFO
	.align		4
.L_154:
        /*0048*/ 	.byte	0x04, 0x17
        /*004a*/ 	.short	(.L_156 - .L_155)
.L_155:
        /*004c*/ 	.word	0x00000000
        /*0050*/ 	.short	0x0001
        /*0052*/ 	.short	0x0008
        /*0054*/ 	.byte	0x00, 0xf5, 0x21, 0x00


	//----- nvinfo : EIATTR_KPARAM_INFO
	.align		4
.L_156:
        /*0058*/ 	.byte	0x04, 0x17
        /*005a*/ 	.short	(.L_158 - .L_157)
.L_157:
        /*005c*/ 	.word	0x00000000
        /*0060*/ 	.short	0x0000
        /*0062*/ 	.short	0x0000
        /*0064*/ 	.byte	0x00, 0xf5, 0x21, 0x00


	//----- nvinfo : EIATTR_SPARSE_MMA_MASK
	.align		4
.L_158:
        /*0068*/ 	.byte	0x03, 0x50
        /*006a*/ 	.short	0x0000


	//----- nvinfo : EIATTR_MAXREG_COUNT
	.align		4
        /*006c*/ 	.byte	0x03, 0x1b
        /*006e*/ 	.short	0x00ff


	//----- nvinfo : EIATTR_NUM_BARRIERS
	.align		4
        /*0070*/ 	.byte	0x02, 0x4c
        /*0072*/ 	.byte	0x01
	.zero		1


	//----- nvinfo : EIATTR_MERCURY_ISA_VERSION
	.align		4
        /*0074*/ 	.byte	0x03, 0x5f
        /*0076*/ 	.short	0x0101


	//----- nvinfo : EIATTR_COOP_GROUP_MASK_REGIDS
	.align		4
        /*0078*/ 	.byte	0x04, 0x29
        /*007a*/ 	.short	(.L_160 - .L_159)


	//   ....[0]....
.L_159:
        /*007c*/ 	.word	0xffffffff


	//   ....[1]....
        /*0080*/ 	.word	0xffffffff


	//   ....[2]....
        /*0084*/ 	.word	0xffffffff


	//   ....[3]....
        /*0088*/ 	.word	0xffffffff


	//   ....[4]....
        /*008c*/ 	.word	0xffffffff


	//   ....[5]....
        /*0090*/ 	.word	0xffffffff


	//   ....[6]....
        /*0094*/ 	.word	0xffffffff


	//   ....[7]....
        /*0098*/ 	.word	0xffffffff


	//   ....[8]....
        /*009c*/ 	.word	0xffffffff


	//   ....[9]....
        /*00a0*/ 	.word	0xffffffff


	//   ....[10]....
        /*00a4*/ 	.word	0xffffffff


	//   ....[11]....
        /*00a8*/ 	.word	0xffffffff


	//   ....[12]....
        /*00ac*/ 	.word	0xffffffff


	//   ....[13]....
        /*00b0*/ 	.word	0xffffffff


	//   ....[14]....
        /*00b4*/ 	.word	0xffffffff


	//   ....[15]....
        /*00b8*/ 	.word	0xffffffff


	//   ....[16]....
        /*00bc*/ 	.word	0xffffffff


	//   ....[17]....
        /*00c0*/ 	.word	0xffffffff


	//   ....[18]....
        /*00c4*/ 	.word	0xffffffff


	//   ....[19]....
        /*00c8*/ 	.word	0xffffffff


	//   ....[20]....
        /*00cc*/ 	.word	0xffffffff


	//   ....[21]....
        /*00d0*/ 	.word	0xffffffff


	//   ....[22]....
        /*00d4*/ 	.word	0xffffffff


	//   ....[23]....
        /*00d8*/ 	.word	0xffffffff


	//   ....[24]....
        /*00dc*/ 	.word	0xffffffff


	//   ....[25]....
        /*00e0*/ 	.word	0xffffffff


	//   ....[26]....
        /*00e4*/ 	.word	0xffffffff


	//   ....[27]....
        /*00e8*/ 	.word	0xffffffff


	//   ....[28]....
        /*00ec*/ 	.word	0xffffffff


	//   ....[29]....
        /*00f0*/ 	.word	0xffffffff


	//----- nvinfo : EIATTR_COOP_GROUP_INSTR_OFFSETS
	.align		4
.L_160:
        /*00f4*/ 	.byte	0x04, 0x28
        /*00f6*/ 	.short	(.L_162 - .L_161)


	//   ....[0]....
.L_161:
        /*00f8*/ 	.word	0x00000980


	//   ....[1]....
        /*00fc*/ 	.word	0x000009e0


	//   ....[2]....
        /*0100*/ 	.word	0x00000a50


	//   ....[3]....
        /*0104*/ 	.word	0x00000aa0


	//   ....[4]....
        /*0108*/ 	.word	0x00000ad0


	//   ....[5]....
        /*010c*/ 	.word	0x00000c90


	//   ....[6]....
        /*0110*/ 	.word	0x00000d20


	//   ....[7]....
        /*0114*/ 	.word	0x00000d60


	//   ....[8]....
        /*0118*/ 	.word	0x00000db0


	//   ....[9]....
        /*011c*/ 	.word	0x00000df0


	//   ....[10]....
        /*0120*/ 	.word	0x00001c00


	//   ....[11]....
        /*0124*/ 	.word	0x00001c80


	//   ....[12]....
        /*0128*/ 	.word	0x00001cd0


	//   ....[13]....
        /*012c*/ 	.word	0x00001d10


	//   ....[14]....
        /*0130*/ 	.word	0x00001d40


	//   ....[15]....
        /*0134*/ 	.word	0x00002700


	//   ....[16]....
        /*0138*/ 	.word	0x00002760


	//   ....[17]....
        /*013c*/ 	.word	0x000027d0


	//   ....[18]....
        /*0140*/ 	.word	0x00002820


	//   ....[19]....
        /*0144*/ 	.word	0x00002850


	//   ....[20]....
        /*0148*/ 	.word	0x00002a10


	//   ....[21]....
        /*014c*/ 	.word	0x00002a90


	//   ....[22]....
        /*0150*/ 	.word	0x00002ad0


	//   ....[23]....
        /*0154*/ 	.word	0x00002b10


	//   ....[24]....
        /*0158*/ 	.word	0x00002b70


	//   ....[25]....
        /*015c*/ 	.word	0x00003b00


	//   ....[26]....
        /*0160*/ 	.word	0x00003b80


	//   ....[27]....
        /*0164*/ 	.word	0x00003bd0


	//   ....[28]....
        /*0168*/ 	.word	0x00003c10


	//   ....[29]....
        /*016c*/ 	.word	0x00003c40


	//----- nvinfo : EIATTR_VRC_CTA_INIT_COUNT
	.align		4
.L_162:
        /*0170*/ 	.byte	0x02, 0x4a
	.zero		1
	.zero		1


	//----- nvinfo : EIATTR_EXIT_INSTR_OFFSETS
	.align		4
        /*0174*/ 	.byte	0x04, 0x1c
        /*0176*/ 	.short	(.L_164 - .L_163)


	//   ....[0]....
.L_163:
        /*0178*/ 	.word	0x00000080


	//   ....[1]....
        /*017c*/ 	.word	0x000000c0


	//   ....[2]....
        /*0180*/ 	.word	0x00003d90


	//   ....[3]....
        /*0184*/ 	.word	0x00003de0


	//----- nvinfo : EIATTR_MAX_THREADS
	.align		4
.L_164:
        /*0188*/ 	.byte	0x04, 0x05
        /*018a*/ 	.short	(.L_166 - .L_165)
.L_165:
        /*018c*/ 	.word	0x00000100
        /*0190*/ 	.word	0x00000001
        /*0194*/ 	.word	0x00000001


	//----- nvinfo : EIATTR_CRS_STACK_SIZE
	.align		4
.L_166:
        /*0198*/ 	.byte	0x04, 0x1e
        /*019a*/ 	.short	(.L_168 - .L_167)
.L_167:
        /*019c*/ 	.word	0x00000000


	//----- nvinfo : EIATTR_CBANK_PARAM_SIZE
	.align		4
.L_168:
        /*01a0*/ 	.byte	0x03, 0x19
        /*01a2*/ 	.short	0x001d


	//----- nvinfo : EIATTR_PARAM_CBANK
	.align		4
        /*01a4*/ 	.byte	0x04, 0x0a
        /*01a6*/ 	.short	(.L_170 - .L_169)
	.align		4
.L_169:
        /*01a8*/ 	.word	index@(.nv.constant0._ZN3cub18CUB_300001_SM_10006detail6reduce28DeviceReduceSingleTileKernelINS2_10policy_hubIfyN4cuda3std3__44plusIfEEE10Policy1000EPfSC_iS9_ffNS7_10__identityEEEvT0_T1_T2_T3_T4_T6_)
        /*01ac*/ 	.short	0x0380
        /*01ae*/ 	.short	0x001d


	//----- nvinfo : EIATTR_SW_WAR
	.align		4
.L_170:
        /*01b0*/ 	.byte	0x04, 0x36
        /*01b2*/ 	.short	(.L_172 - .L_171)
.L_171:
        /*01b4*/ 	.word	0x00000008
.L_172:


//--------------------- .nv.info._ZN3cub18CUB_300001_SM_10006detail6reduce18DeviceReduceKernelINS2_10policy_hubIfyN4cuda3std3__44plusIfEEE10Policy1000EN6thrust24THRUST_300001_SM_1000_NS6detail15normal_iteratorINSD_10device_ptrIfEEEEyS9_fNS7_10__identityEEEvT0_PT3_T1_NS0_13GridEvenShareISN_EET2_T4_ --------------------------
	.section	.nv.info._ZN3cub18CUB_300001_SM_10006detail6reduce18DeviceReduceKernelINS2_10policy_hubIfyN4cuda3std3__44plusIfEEE10Policy1000EN6thrust24THRUST_300001_SM_1000_NS6detail15normal_iteratorINSD_10device_ptrIfEEEEyS9_fNS7_10__identityEEEvT0_PT3_T1_NS0_13GridEvenShareISN_EET2_T4_,"",@"SHT_CUDA_INFO"
	.sectionflags	@""
	.align	4


	//----- nvinfo : EIATTR_CUDA_API_VERSION
	.align		4
        /*0000*/ 	.byte	0x04, 0x37
        /*0002*/ 	.short	(.L_174 - .L_173)
.L_173:
        /*0004*/ 	.word	0x00000082


	//----- nvinfo : EIATTR_KPARAM_INFO
	.align		4
.L_174:
        /*0008*/ 	.byte	0x04, 0x17
        /*000a*/ 	.short	(.L_176 - .L_175)
.L_175:
        /*000c*/ 	.word	0x00000000
        /*0010*/ 	.short	0x0005
        /*0012*/ 	.short	0x0061
        /*0014*/ 	.byte	0x00, 0xf0, 0x05, 0x00


	//----- nvinfo : EIATTR_KPARAM_INFO
	.align		4
.L_176:
        /*0018*/ 	.byte	0x04, 0x17
        /*001a*/ 	.short	(.L_178 - .L_177)
.L_177:
        /*001c*/ 	.word	0x00000000
        /*0020*/ 	.short	0x0004
        /*0022*/ 	.short	0x0060
        /*0024*/ 	.byte	0x00, 0xf0, 0x05, 0x00


	//----- nvinfo : EIATTR_KPARAM_INFO
	.align		4
.L_178:
        /*0028*/ 	.byte	0x04, 0x17
        /*002a*/ 	.short	(.L_180 - .L_179)
.L_179:
        /*002c*/ 	.word	0x00000000
        /*0030*/ 	.short	0x0003
        /*0032*/ 	.short	0x0018
        /*0034*/ 	.byte	0x00, 0xf0, 0x21, 0x01


	//----- nvinfo : EIATTR_KPARAM_INFO
	.align		4
.L_180:
        /*0038*/ 	.byte	0x04, 0x17
        /*003a*/ 	.short	(.L_182 - .L_181)
.L_181:
        /*003c*/ 	.word	0x00000000
        /*0040*/ 	.short	0x0002
        /*0042*/ 	.short	0x0010
        /*0044*/ 	.byte	0x00, 0xf0, 0x21, 0x00


	//----- nvinfo : EIATTR_KPARAM_INFO
	.align		4
.L_182:
        /*0048*/ 	.byte	0x04, 0x17
        /*004a*/ 	.short	(.L_184 - .L_183)
.L_183:
        /*004c*/ 	.word	0x00000000
        /*0050*/ 	.short	0x0001
        /*0052*/ 	.short	0x0008
        /*0054*/ 	.byte	0x00, 0xf5, 0x21, 0x00


	//----- nvinfo : EIATTR_KPARAM_INFO
	.align		4
.L_184:
        /*0058*/ 	.byte	0x04, 0x17
        /*005a*/ 	.short	(.L_186 - .L_185)
.L_185:
        /*005c*/ 	.word	0x00000000
        /*0060*/ 	.short	0x0000
        /*0062*/ 	.short	0x0000
        /*0064*/ 	.byte	0x00, 0xf0, 0x21, 0x00


	//----- nvinfo : EIATTR_SPARSE_MMA_MASK
	.align		4
.L_186:
        /*0068*/ 	.byte	0x03, 0x50
        /*006a*/ 	.short	0x0000


	//----- nvinfo : EIATTR_MAXREG_COUNT
	.align		4
        /*006c*/ 	.byte	0x03, 0x1b
        /*006e*/ 	.short	0x00ff


	//----- nvinfo : EIATTR_NUM_BARRIERS
	.align		4
        /*0070*/ 	.byte	0x02, 0x4c
        /*0072*/ 	.byte	0x01
	.zero		1


	//----- nvinfo : EIATTR_MERCURY_ISA_VERSION
	.align		4
        /*0074*/ 	.byte	0x03, 0x5f
        /*0076*/ 	.short	0x0101


	//----- nvinfo : EIATTR_COOP_GROUP_MASK_REGIDS
	.align		4
        /*0078*/ 	.byte	0x04, 0x29
        /*007a*/ 	.short	(.L_188 - .L_187)


	//   ....[0]....
.L_187:
        /*007c*/ 	.word	0xffffffff


	//   ....[1]....
        /*0080*/ 	.word	0xffffffff


	//   ....[2]....
        /*0084*/ 	.word	0xffffffff


	//   ....[3]....
        /*0088*/ 	.word	0xffffffff


	//   ....[4]....
        /*008c*/ 	.word	0xffffffff


	//   ....[5]....
        /*0090*/ 	.word	0xffffffff


	//   ....[6]....
        /*0094*/ 	.word	0xffffffff


	//   ....[7]....
        /*0098*/ 	.word	0xffffffff


	//   ....[8]....
        /*009c*/ 	.word	0xffffffff


	//   ....[9]....
        /*00a0*/ 	.word	0xffffffff


	//   ....[10]....
        /*00a4*/ 	.word	0xffffffff


	//   ....[11]....
        /*00a8*/ 	.word	0xffffffff


	//   ....[12]....
        /*00ac*/ 	.word	0xffffffff


	//   ....[13]....
        /*00b0*/ 	.word	0xffffffff


	//   ....[14]....
        /*00b4*/ 	.word	0xffffffff


	//----- nvinfo : EIATTR_COOP_GROUP_INSTR_OFFSETS
	.align		4
.L_188:
        /*00b8*/ 	.byte	0x04, 0x28
        /*00ba*/ 	.short	(.L_190 - .L_189)


	//   ....[0]....
.L_189:
        /*00bc*/ 	.word	0x000009c0


	//   ....[1]....
        /*00c0*/ 	.word	0x00000a20


	//   ....[2]....
        /*00c4*/ 	.word	0x00000a90


	//   ....[3]....
        /*00c8*/ 	.word	0x00000ae0


	//   ....[4]....
        /*00cc*/ 	.word	0x00000b10


	//   ....[5]....
        /*00d0*/ 	.word	0x00000cd0


	//   ....[6]....
        /*00d4*/ 	.word	0x00000d60


	//   ....[7]....
        /*00d8*/ 	.word	0x00000dd0


	//   ....[8]....
        /*00dc*/ 	.word	0x00000e20


	//   ....[9]....
        /*00e0*/ 	.word	0x00000e50


	//   ....[10]....
        /*00e4*/ 	.word	0x00002030


	//   ....[11]....
        /*00e8*/ 	.word	0x000020c0


	//   ....[12]....
        /*00ec*/ 	.word	0x00002110


	//   ....[13]....
        /*00f0*/ 	.word	0x00002150


	//   ....[14]....
        /*00f4*/ 	.word	0x00002180


	//----- nvinfo : EIATTR_VRC_CTA_INIT_COUNT
	.align		4
.L_190:
        /*00f8*/ 	.byte	0x02, 0x4a
	.zero		1
	.zero		1


	//----- nvinfo : EIATTR_EXIT_INSTR_OFFSETS
	.align		4
        /*00fc*/ 	.byte	0x04, 0x1c
        /*00fe*/ 	.short	(.L_192 - .L_191)


	//   ....[0]....
.L_191:
        /*0100*/ 	.word	0x000022d0


	//   ....[1]....
        /*0104*/ 	.word	0x00002330


	//----- nvinfo : EIATTR_MAX_THREADS
	.align		4
.L_192:
        /*0108*/ 	.byte	0x04, 0x05
        /*010a*/ 	.short	(.L_194 - .L_193)
.L_193:
        /*010c*/ 	.word	0x00000100
        /*0110*/ 	.word	0x00000001
        /*0114*/ 	.word	0x00000001


	//----- nvinfo : EIATTR_CRS_STACK_SIZE
	.align		4
.L_194:
        /*0118*/ 	.byte	0x04, 0x1e
        /*011a*/ 	.short	(.L_196 - .L_195)
.L_195:
        /*011c*/ 	.word	0x00000000


	//----- nvinfo : EIATTR_CBANK_PARAM_SIZE
	.align		4
.L_196:
        /*0120*/ 	.byte	0x03, 0x19
        /*0122*/ 	.short	0x0062


	//----- nvinfo : EIATTR_PARAM_CBANK
	.align		4
        /*0124*/ 	.byte	0x04, 0x0a
        /*0126*/ 	.short	(.L_198 - .L_197)
	.align		4
.L_197:
        /*0128*/ 	.word	index@(.nv.constant0._ZN3cub18CUB_300001_SM_10006detail6reduce18DeviceReduceKernelINS2_10policy_hubIfyN4cuda3std3__44plusIfEEE10Policy1000EN6thrust24THRUST_300001_SM_1000_NS6detail15normal_iteratorINSD_10device_ptrIfEEEEyS9_fNS7_10__identityEEEvT0_PT3_T1_NS0_13GridEvenShareISN_EET2_T4_)
        /*012c*/ 	.short	0x0380
        /*012e*/ 	.short	0x0062


	//----- nvinfo : EIATTR_SW_WAR
	.align		4
.L_198:
        /*0130*/ 	.byte	0x04, 0x36
        /*0132*/ 	.short	(.L_200 - .L_199)
.L_199:
        /*0134*/ 	.word	0x00000008
.L_200:


//--------------------- .nv.info._ZN3cub18CUB_300001_SM_10006detail6reduce28DeviceReduceSingleTileKernelINS2_10policy_hubIfyN4cuda3std3__44plusIfEEE10Policy1000EN6thrust24THRUST_300001_SM_1000_NS6detail15normal_iteratorINSD_10device_ptrIfEEEEPfyS9_ffNS7_10__identityEEEvT0_T1_T2_T3_T4_T6_ --------------------------
	.section	.nv.info._ZN3cub18CUB_300001_SM_10006detail6reduce28DeviceReduceSingleTileKernelINS2_10policy_hubIfyN4cuda3std3__44plusIfEEE10Policy1000EN6thrust24THRUST_300001_SM_1000_NS6detail15normal_iteratorINSD_10device_ptrIfEEEEPfyS9_ffNS7_10__identityEEEvT0_T1_T2_T3_T4_T6_,"",@"SHT_CUDA_INFO"
	.sectionflags	@""
	.align	4


	//----- nvinfo : EIATTR_CUDA_API_VERSION
	.align		4
        /*0000*/ 	.byte	0x04, 0x37
        /*0002*/ 	.short	(.L_202 - .L_201)
.L_201:
        /*0004*/ 	.word	0x00000082


	//----- nvinfo : EIATTR_KPARAM_INFO
	.align		4
.L_202:
        /*0008*/ 	.byte	0x04, 0x17
        /*000a*/ 	.short	(.L_204 - .L_203)
.L_203:
        /*000c*/ 	.word	0x00000000
        /*0010*/ 	.short	0x0005
        /*0012*/ 	.short	0x0020
        /*0014*/ 	.byte	0x00, 0xf0, 0x05, 0x00


	//----- nvinfo : EIATTR_KPARAM_INFO
	.align		4
.L_204:
        /*0018*/ 	.byte	0x04, 0x17
        /*001a*/ 	.short	(.L_206 - .L_205)
.L_205:
        /*001c*/ 	.word	0x00000000
        /*0020*/ 	.short	0x0004
        /*0022*/ 	.short	0x001c
        /*0024*/ 	.byte	0x00, 0xf0, 0x11, 0x00


	//----- nvinfo : EIATTR_KPARAM_INFO
	.align		4
.L_206:
        /*0028*/ 	.byte	0x04, 0x17
        /*002a*/ 	.short	(.L_208 - .L_207)
.L_207:
        /*002c*/ 	.word	0x00000000
        /*0030*/ 	.short	0x0003
        /*0032*/ 	.short	0x0018
        /*0034*/ 	.byte	0x00, 0xf0, 0x05, 0x00


	//----- nvinfo : EIATTR_KPARAM_INFO
	.align		4
.L_208:
        /*0038*/ 	.byte	0x04, 0x17
        /*003a*/ 	.short	(.L_210 - .L_209)
.L_209:
        /*003c*/ 	.word	0x00000000
        /*0040*/ 	.short	0x0002
        /*0042*/ 	.short	0x0010
        /*0044*/ 	.byte	0x00, 0xf0, 0x21, 0x00


	//----- nvinfo : EIATTR_KPARAM_INFO
	.align		4
.L_210:
        /*0048*/ 	.byte	0x04, 0x17
        /*004a*/ 	.short	(.L_212 - .L_211)
.L_211:
        /*004c*/ 	.word	0x00000000
        /*0050*/ 	.short	0x0001
        /*0052*/ 	.short	0x0008
        /*0054*/ 	.byte	0x00, 0xf5, 0x21, 0x00


	//----- nvinfo : EIATTR_KPARAM_INFO
	.align		4
.L_212:
        /*0058*/ 	.byte	0x04, 0x17
        /*005a*/ 	.short	(.L_214 - .L_213)
.L_213:
        /*005c*/ 	.word	0x00000000
        /*0060*/ 	.short	0x0000
        /*0062*/ 	.short	0x0000
        /*0064*/ 	.byte	0x00, 0xf0, 0x21, 0x00


	//----- nvinfo : EIATTR_SPARSE_MMA_MASK
	.align		4
.L_214:
        /*0068*/ 	.byte	0x03, 0x50
        /*006a*/ 	.short	0x0000


	//----- nvinfo : EIATTR_MAXREG_COUNT
	.align		4
        /*006c*/ 	.byte	0x03, 0x1b
        /*006e*/ 	.short	0x00ff


	//----- nvinfo : EIATTR_NUM_BARRIERS
	.align		4
        /*0070*/ 	.byte	0x02, 0x4c
        /*0072*/ 	.byte	0x01
	.zero		1


	//----- nvinfo : EIATTR_MERCURY_ISA_VERSION
	.align		4
        /*0074*/ 	.byte	0x03, 0x5f
        /*0076*/ 	.short	0x0101


	//----- nvinfo : EIATTR_COOP_GROUP_MASK_REGIDS
	.align		4
        /*0078*/ 	.byte	0x04, 0x29
        /*007a*/ 	.short	(.L_216 - .L_215)


	//   ....[0]....
.L_215:
        /*007c*/ 	.word	0xffffffff


	//   ....[1]....
        /*0080*/ 	.word	0xffffffff


	//   ....[2]....
        /*0084*/ 	.word	0xffffffff


	//   ....[3]....
        /*0088*/ 	.word	0xffffffff


	//   ....[4]....
        /*008c*/ 	.word	0xffffffff


	//   ....[5]....
        /*0090*/ 	.word	0xffffffff


	//   ....[6]....
        /*0094*/ 	.word	0xffffffff


	//   ....[7]....
        /*0098*/ 	.word	0xffffffff


	//   ....[8]....
        /*009c*/ 	.word	0xffffffff


	//   ....[9]....
        /*00a0*/ 	.word	0xffffffff


	//   ....[10]....
        /*00a4*/ 	.word	0xffffffff


	//   ....[11]....
        /*00a8*/ 	.word	0xffffffff


	//   ....[12]....
        /*00ac*/ 	.word	0xffffffff


	//   ....[13]....
        /*00b0*/ 	.word	0xffffffff


	//   ....[14]....
        /*00b4*/ 	.word	0xffffffff


	//----- nvinfo : EIATTR_COOP_GROUP_INSTR_OFFSETS
	.align		4
.L_216:
        /*00b8*/ 	.byte	0x04, 0x28
        /*00ba*/ 	.short	(.L_218 - .L_217)


	//   ....[0]....
.L_217:
        /*00bc*/ 	.word	0x00000930


	//   ....[1]....
        /*00c0*/ 	.word	0x00000990


	//   ....[2]....
        /*00c4*/ 	.word	0x00000a00


	//   ....[3]....
        /*00c8*/ 	.word	0x00000a50


	//   ....[4]....
        /*00cc*/ 	.word	0x00000a80


	//   ....[5]....
        /*00d0*/ 	.word	0x00000c40


	//   ....[6]....
        /*00d4*/ 	.word	0x00000cd0


	//   ....[7]....
        /*00d8*/ 	.word	0x00000d20


	//   ....[8]....
        /*00dc*/ 	.word	0x00000d60


	//   ....[9]....
        /*00e0*/ 	.word	0x00000da0


	//   ....[10]....
        /*00e4*/ 	.word	0x00001dc0


	//   ....[11]....
        /*00e8*/ 	.word	0x00001e40


	//   ....[12]....
        /*00ec*/ 	.word	0x00001e90


	//   ....[13]....
        /*00f0*/ 	.word	0x00001ed0


	//   ....[14]....
        /*00f4*/ 	.word	0x00001f00


	//----- nvinfo : EIATTR_VRC_CTA_INIT_COUNT
	.align		4
.L_218:
        /*00f8*/ 	.byte	0x02, 0x4a
	.zero		1
	.zero		1


	//----- nvinfo : EIATTR_EXIT_INSTR_OFFSETS
	.align		4
        /*00fc*/ 	.byte	0x04, 0x1c
        /*00fe*/ 	.short	(.L_220 - .L_219)


	//   ....[0]....
.L_219:
        /*0100*/ 	.word	0x000000a0


	//   ....[1]....
        /*0104*/ 	.word	0x000000e0


	//   ....[2]....
        /*0108*/ 	.word	0x00002040


	//   ....[3]....
        /*010c*/ 	.word	0x00002090


	//----- nvinfo : EIATTR_MAX_THREADS
	.align		4
.L_220:
        /*0110*/ 	.byte	0x04, 0x05
        /*0112*/ 	.short	(.L_222 - .L_221)
.L_221:
        /*0114*/ 	.word	0x00000100
        /*0118*/ 	.word	0x00000001
        /*011c*/ 	.word	0x00000001


	//----- nvinfo : EIATTR_CRS_STACK_SIZE
	.align		4
.L_222:
        /*0120*/ 	.byte	0x04, 0x1e
        /*0122*/ 	.short	(.L_224 - .L_223)
.L_223:
        /*0124*/ 	.word	0x00000000


	//----- nvinfo : EIATTR_CBANK_PARAM_SIZE
	.align		4
.L_224:
        /*0128*/ 	.byte	0x03, 0x19
        /*012a*/ 	.short	0x0021


	//----- nvinfo : EIATTR_PARAM_CBANK
	.align		4
        /*012c*/ 	.byte	0x04, 0x0a
        /*012e*/ 	.short	(.L_226 - .L_225)
	.align		4
.L_225:
        /*0130*/ 	.word	index@(.nv.constant0._ZN3cub18CUB_300001_SM_10006detail6reduce28DeviceReduceSingleTileKernelINS2_10policy_hubIfyN4cuda3std3__44plusIfEEE10Policy1000EN6thrust24THRUST_300001_SM_1000_NS6detail15normal_iteratorINSD_10device_ptrIfEEEEPfyS9_ffNS7_10__identityEEEvT0_T1_T2_T3_T4_T6_)
        /*0134*/ 	.short	0x0380
        /*0136*/ 	.short	0x0021


	//----- nvinfo : EIATTR_SW_WAR
	.align		4
.L_226:
        /*0138*/ 	.byte	0x04, 0x36
        /*013a*/ 	.short	(.L_228 - .L_227)
.L_227:
        /*013c*/ 	.word	0x00000008
.L_228:


//--------------------- .nv.info._ZN3cub18CUB_300001_SM_10006detail6reduce28DeviceReduceSingleTileKernelINS2_10policy_hubIfjN4cuda3std3__44plusIfEEE10Policy1000EPfSC_iS9_ffNS7_10__identityEEEvT0_T1_T2_T3_T4_T6_ --------------------------
	.section	.nv.info._ZN3cub18CUB_300001_SM_10006detail6reduce28DeviceReduceSingleTileKernelINS2_10policy_hubIfjN4cuda3std3__44plusIfEEE10Policy1000EPfSC_iS9_ffNS7_10__identityEEEvT0_T1_T2_T3_T4_T6_,"",@"SHT_CUDA_INFO"
	.sectionflags	@""
	.align	4


	//----- nvinfo : EIATTR_CUDA_API_VERSION
	.align		4
        /*0000*/ 	.byte	0x04, 0x37
        /*0002*/ 	.short	(.L_230 - .L_229)
.L_229:
        /*0004*/ 	.word	0x00000082


	//----- nvinfo : EIATTR_KPARAM_INFO
	.align		4
.L_230:
        /*0008*/ 	.byte	0x04, 0x17
        /*000a*/ 	.short	(.L_232 - .L_231)
.L_231:
        /*000c*/ 	.word	0x00000000
        /*0010*/ 	.short	0x0005
        /*0012*/ 	.short	0x001c
        /*0014*/ 	.byte	0x00, 0xf0, 0x05, 0x00


	//----- nvinfo : EIATTR_KPARAM_INFO
	.align		4
.L_232:
        /*0018*/ 	.byte	0x04, 0x17
        /*001a*/ 	.short	(.L_234 - .L_233)
.L_233:
        /*001c*/ 	.word	0x00000000
        /*0020*/ 	.short	0x0004
        /*0022*/ 	.short	0x0018
        /*0024*/ 	.byte	0x00, 0xf0, 0x11, 0x00


	//----- nvinfo : EIATTR_KPARAM_INFO
	.align		4
.L_234:
        /*0028*/ 	.byte	0x04, 0x17
        /*002a*/ 	.short	(.L_236 - .L_235)
.L_235:
        /*002c*/ 	.word	0x00000000
        /*0030*/ 	.short	0x0003
        /*0032*/ 	.short	0x0014
        /*0034*/ 	.byte	0x00, 0xf0, 0x05, 0x00


	//----- nvinfo : EIATTR_KPARAM_INFO
	.align		4
.L_236:
        /*0038*/ 	.byte	0x04, 0x17
        /*003a*/ 	.short	(.L_238 - .L_237)
.L_237:
        /*003c*/ 	.word	0x00000000
        /*0040*/ 	.short	0x0002
        /*0042*/ 	.short	0x0010
        /*0044*/ 	.byte	0x00, 0xf0, 0x11, 0x00


	//----- nvinfo : EIATTR_KPARAM_INFO
	.align		4
.L_238:
        /*0048*/ 	.byte	0x04, 0x17
        /*004a*/ 	.short	(.L_240 - .L_239)
.L_239:
        /*004c*/ 	.word	0x00000000
        /*0050*/ 	.short	0x0001
        /*0052*/ 	.short	0x0008
        /*0054*/ 	.byte	0x00, 0xf5, 0x21, 0x00


	//----- nvinfo : EIATTR_KPARAM_INFO
	.align		4
.L_240:
        /*0058*/ 	.byte	0x04, 0x17
        /*005a*/ 	.short	(.L_242 - .L_241)
.L_241:
        /*005c*/ 	.word	0x00000000
        /*0060*/ 	.short	0x0000
        /*0062*/ 	.short	0x0000
        /*0064*/ 	.byte	0x00, 0xf5, 0x21, 0x00


	//----- nvinfo : EIATTR_SPARSE_MMA_MASK
	.align		4
.L_242:
        /*0068*/ 	.byte	0x03, 0x50
        /*006a*/ 	.short	0x0000


	//----- nvinfo : EIATTR_MAXREG_COUNT
	.align		4
        /*006c*/ 	.byte	0x03, 0x1b
        /*006e*/ 	.short	0x0080


	//----- nvinfo : EIATTR_NUM_BARRIERS
	.align		4
        /*0070*/ 	.byte	0x02, 0x4c
        /*0072*/ 	.byte	0x01
	.zero		1


	//----- nvinfo : EIATTR_MERCURY_ISA_VERSION
	.align		4
        /*0074*/ 	.byte	0x03, 0x5f
        /*0076*/ 	.short	0x0101


	//----- nvinfo : EIATTR_UNUSED_LOAD_BYTE_OFFSET
	.align		4
        /*0078*/ 	.byte	0x04, 0x44
        /*007a*/ 	.short	(.L_244 - .L_243)


	//   ....[0]....
.L_243:
        /*007c*/ 	.word	0x00000b70
        /*0080*/ 	.word	0x0000fff0


	//   ....[1]....
        /*0084*/ 	.word	0x00000f80
        /*0088*/ 	.word	0x0000fff0


	//   ....[2]....
        /*008c*/ 	.word	0x00002010
        /*0090*/ 	.word	0x0000fff0


	//   ....[3]....
        /*0094*/ 	.word	0x00002bb0
        /*0098*/ 	.word	0x0000fff0


	//   ....[4]....
        /*009c*/ 	.word	0x00002fc0
        /*00a0*/ 	.word	0x0000fff0


	//   ....[5]....
        /*00a4*/ 	.word	0x00004140
        /*00a8*/ 	.word	0x0000fff0


	//----- nvinfo : EIATTR_COOP_GROUP_MASK_REGIDS
	.align		4
.L_244:
        /*00ac*/ 	.byte	0x04, 0x29
        /*00ae*/ 	.short	(.L_246 - .L_245)


	//   ....[0]....
.L_245:
        /*00b0*/ 	.word	0xffffffff


	//   ....[1]....
        /*00b4*/ 	.word	0xffffffff


	//   ....[2]....
        /*00b8*/ 	.word	0xffffffff


	//   ....[3]....
        /*00bc*/ 	.word	0xffffffff


	//   ....[4]....
        /*00c0*/ 	.word	0xffffffff


	//   ....[5]....
        /*00c4*/ 	.word	0xffffffff


	//   ....[6]....
        /*00c8*/ 	.word	0xffffffff


	//   ....[7]....
        /*00cc*/ 	.word	0xffffffff


	//   ....[8]....
        /*00d0*/ 	.word	0xffffffff


	//   ....[9]....
        /*00d4*/ 	.word	0xffffffff


	//   ....[10]....
        /*00d8*/ 	.word	0xffffffff


	//   ....[11]....
        /*00dc*/ 	.word	0xffffffff


	//   ....[12]....
        /*00e0*/ 	.word	0xffffffff


	//   ....[13]....
        /*00e4*/ 	.word	0xffffffff


	//   ....[14]....
        /*00e8*/ 	.word	0xffffffff


	//   ....[15]....
        /*00ec*/ 	.word	0xffffffff


	//   ....[16]....
        /*00f0*/ 	.word	0xffffffff


	//   ....[17]....
        /*00f4*/ 	.word	0xffffffff


	//   ....[18]....
        /*00f8*/ 	.word	0xffffffff


	//   ....[19]....
        /*00fc*/ 	.word	0xffffffff


	//   ....[20]....
        /*0100*/ 	.word	0xffffffff


	//   ....[21]....
        /*0104*/ 	.word	0xffffffff


	//   ....[22]....
        /*0108*/ 	.word	0xffffffff


	//   ....[23]....
        /*010c*/ 	.word	0xffffffff


	//   ....[24]....
        /*0110*/ 	.word	0xffffffff


	//   ....[25]....
        /*0114*/ 	.word	0xffffffff


	//   ....[26]....
        /*0118*/ 	.word	0xffffffff


	//   ....[27]....
        /*011c*/ 	.word	0xffffffff


	//   ....[28]....
        /*0120*/ 	.word	0xffffffff


	//   ....[29]....
        /*0124*/ 	.word	0xffffffff


	//----- nvinfo : EIATTR_COOP_GROUP_INSTR_OFFSETS
	.align		4
.L_246:
        /*0128*/ 	.byte	0x04, 0x28
        /*012a*/ 	.short	(.L_248 - .L_247)


	//   ....[0]....
.L_247:
        /*012c*/ 	.word	0x00000980


	//   ....[1]....
        /*0130*/ 	.word	0x000009e0


	//   ....[2]....
        /*0134*/ 	.word	0x00000a50


	//   ....[3]....
        /*0138*/ 	.word	0x00000aa0


	//   ....[4]....
        /*013c*/ 	.word	0x00000ad0


	//   ....[5]....
        /*0140*/ 	.word	0x00000d20


	//   ....[6]....
        /*0144*/ 	.word	0x00000db0


	//   ....[7]....
        /*0148*/ 	.word	0x00000df0


	//   ....[8]....
        /*014c*/ 	.word	0x00000e40


	//   ....[9]....
        /*0150*/ 	.word	0x00000e80


	//   ....[10]....
        /*0154*/ 	.word	0x00001e30


	//   ....[11]....
        /*0158*/ 	.word	0x00001eb0


	//   ....[12]....
        /*015c*/ 	.word	0x00001f00


	//   ....[13]....
        /*0160*/ 	.word	0x00001f40


	//   ....[14]....
        /*0164*/ 	.word	0x00001f70


	//   ....[15]....
        /*0168*/ 	.word	0x000029c0


	//   ....[16]....
        /*016c*/ 	.word	0x00002a20


	//   ....[17]....
        /*0170*/ 	.word	0x00002a90


	//   ....[18]....
        /*0174*/ 	.word	0x00002ae0


	//   ....[19]....
        /*0178*/ 	.word	0x00002b10


	//   ....[20]....
        /*017c*/ 	.word	0x00002d60


	//   ....[21]....
        /*0180*/ 	.word	0x00002de0


	//   ....[22]....
        /*0184*/ 	.word	0x00002e20


	//   ....[23]....
        /*0188*/ 	.word	0x00002e60


	//   ....[24]....
        /*018c*/ 	.word	0x00002ec0


	//   ....[25]....
        /*0190*/ 	.word	0x00003f60


	//   ....[26]....
        /*0194*/ 	.word	0x00003fe0


	//   ....[27]....
        /*0198*/ 	.word	0x00004030


	//   ....[28]....
        /*019c*/ 	.word	0x00004070


	//   ....[29]....
        /*01a0*/ 	.word	0x000040a0


	//----- nvinfo : EIATTR_VRC_CTA_INIT_COUNT
	.align		4
.L_248:
        /*01a4*/ 	.byte	0x02, 0x4a
	.zero		1
	.zero		1


	//----- nvinfo : EIATTR_EXIT_INSTR_OFFSETS
	.align		4
        /*01a8*/ 	.byte	0x04, 0x1c
        /*01aa*/ 	.short	(.L_250 - .L_249)


	//   ....[0]....
.L_249:
        /*01ac*/ 	.word	0x00000080


	//   ....[1]....
        /*01b0*/ 	.word	0x000000c0


	//   ....[2]....
        /*01b4*/ 	.word	0x00004280


	//   ....[3]....
        /*01b8*/ 	.word	0x000042d0


	//----- nvinfo : EIATTR_MAX_THREADS
	.align		4
.L_250:
        /*01bc*/ 	.byte	0x04, 0x05
        /*01be*/ 	.short	(.L_252 - .L_251)
.L_251:
        /*01c0*/ 	.word	0x00000200
        /*01c4*/ 	.word	0x00000001
        /*01c8*/ 	.word	0x00000001


	//----- nvinfo : EIATTR_CRS_STACK_SIZE
	.align		4
.L_252:
        /*01cc*/ 	.byte	0x04, 0x1e
        /*01ce*/ 	.short	(.L_254 - .L_253)
.L_253:
        /*01d0*/ 	.word	0x00000000


	//----- nvinfo : EIATTR_CBANK_PARAM_SIZE
	.align		4
.L_254:
        /*01d4*/ 	.byte	0x03, 0x19
        /*01d6*/ 	.short	0x001d


	//----- nvinfo : EIATTR_PARAM_CBANK
	.align		4
        /*01d8*/ 	.byte	0x04, 0x0a
        /*01da*/ 	.short	(.L_256 - .L_255)
	.align		4
.L_255:
        /*01dc*/ 	.word	index@(.nv.constant0._ZN3cub18CUB_300001_SM_10006detail6reduce28DeviceReduceSingleTileKernelINS2_10policy_hubIfjN4cuda3std3__44plusIfEEE10Policy1000EPfSC_iS9_ffNS7_10__identityEEEvT0_T1_T2_T3_T4_T6_)
        /*01e0*/ 	.short	0x0380
        /*01e2*/ 	.short	0x001d


	//----- nvinfo : EIATTR_SW_WAR
	.align		4
.L_256:
        /*01e4*/ 	.byte	0x04, 0x36
        /*01e6*/ 	.short	(.L_258 - .L_257)
.L_257:
        /*01e8*/ 	.word	0x00000008
.L_258:


//--------------------- .nv.info._ZN3cub18CUB_300001_SM_10006detail6reduce18DeviceReduceKernelINS2_10policy_hubIfjN4cuda3std3__44plusIfEEE10Policy1000EN6thrust24THRUST_300001_SM_1000_NS6detail15normal_iteratorINSD_10device_ptrIfEEEEjS9_fNS7_10__identityEEEvT0_PT3_T1_NS0_13GridEvenShareISN_EET2_T4_ --------------------------
	.section	.nv.info._ZN3cub18CUB_300001_SM_10006detail6reduce18DeviceReduceKernelINS2_10policy_hubIfjN4cuda3std3__44plusIfEEE10Policy1000EN6thrust24THRUST_300001_SM_1000_NS6detail15normal_iteratorINSD_10device_ptrIfEEEEjS9_fNS7_10__identityEEEvT0_PT3_T1_NS0_13GridEvenShareISN_EET2_T4_,"",@"SHT_CUDA_INFO"
	.sectionflags	@""
	.align	4


	//----- nvinfo : EIATTR_CUDA_API_VERSION
	.align		4
        /*0000*/ 	.byte	0x04, 0x37
        /*0002*/ 	.short	(.L_260 - .L_259)
.L_259:
        /*0004*/ 	.word	0x00000082


	//----- nvinfo : EIATTR_KPARAM_INFO
	.align		4
.L_260:
        /*0008*/ 	.byte	0x04, 0x17
        /*000a*/ 	.short	(.L_262 - .L_261)
.L_261:
        /*000c*/ 	.word	0x00000000
        /*0010*/ 	.short	0x0005
        /*0012*/ 	.short	0x003d
        /*0014*/ 	.byte	0x00, 0xf0, 0x05, 0x00


	//----- nvinfo : EIATTR_KPARAM_INFO
	.align		4
.L_262:
        /*0018*/ 	.byte	0x04, 0x17
        /*001a*/ 	.short	(.L_264 - .L_263)
.L_263:
        /*001c*/ 	.word	0x00000000
        /*0020*/ 	.short	0x0004
        /*0022*/ 	.short	0x003c
        /*0024*/ 	.byte	0x00, 0xf0, 0x05, 0x00


	//----- nvinfo : EIATTR_KPARAM_INFO
	.align		4
.L_264:
        /*0028*/ 	.byte	0x04, 0x17
        /*002a*/ 	.short	(.L_266 - .L_265)
.L_265:
        /*002c*/ 	.word	0x00000000
        /*0030*/ 	.short	0x0003
        /*0032*/ 	.short	0x0014
        /*0034*/ 	.byte	0x00, 0xf0, 0xa1, 0x00


	//----- nvinfo : EIATTR_KPARAM_INFO
	.align		4
.L_266:
        /*0038*/ 	.byte	0x04, 0x17
        /*003a*/ 	.short	(.L_268 - .L_267)
.L_267:
        /*003c*/ 	.word	0x00000000
        /*0040*/ 	.short	0x0002
        /*0042*/ 	.short	0x0010
        /*0044*/ 	.byte	0x00, 0xf0, 0x11, 0x00


	//----- nvinfo : EIATTR_KPARAM_INFO
	.align		4
.L_268:
        /*0048*/ 	.byte	0x04, 0x17
        /*004a*/ 	.short	(.L_270 - .L_269)
.L_269:
        /*004c*/ 	.word	0x00000000
        /*0050*/ 	.short	0x0001
        /*0052*/ 	.short	0x0008
        /*0054*/ 	.byte	0x00, 0xf5, 0x21, 0x00


	//----- nvinfo : EIATTR_KPARAM_INFO
	.align		4
.L_270:
        /*0058*/ 	.byte	0x04, 0x17
        /*005a*/ 	.short	(.L_272 - .L_271)
.L_271:
        /*005c*/ 	.word	0x00000000
        /*0060*/ 	.short	0x0000
        /*0062*/ 	.short	0x0000
        /*0064*/ 	.byte	0x00, 0xf0, 0x21, 0x00


	//----- nvinfo : EIATTR_SPARSE_MMA_MASK
	.align		4
.L_272:
        /*0068*/ 	.byte	0x03, 0x50
        /*006a*/ 	.short	0x0000


	//----- nvinfo : EIATTR_MAXREG_COUNT
	.align		4
        /*006c*/ 	.byte	0x03, 0x1b
        /*006e*/ 	.short	0x0080


	//----- nvinfo : EIATTR_NUM_BARRIERS
	.align		4
        /*0070*/ 	.byte	0x02, 0x4c
        /*0072*/ 	.byte	0x01
	.zero		1


	//----- nvinfo : EIATTR_MERCURY_ISA_VERSION
	.align		4
        /*0074*/ 	.byte	0x03, 0x5f
        /*0076*/ 	.short	0x0101


	//----- nvinfo : EIATTR_UNUSED_LOAD_BYTE_OFFSET
	.align		4
        /*0078*/ 	.byte	0x04, 0x44
        /*007a*/ 	.short	(.L_274 - .L_273)


	//   ....[0]....
.L_273:
        /*007c*/ 	.word	0x00000de0
        /*0080*/ 	.word	0x0000fff0


	//   ....[1]....
        /*0084*/ 	.word	0x000011f0
        /*0088*/ 	.word	0x0000fff0


	//   ....[2]....
        /*008c*/ 	.word	0x000026b0
        /*0090*/ 	.word	0x0000fff0


	//----- nvinfo : EIATTR_COOP_GROUP_MASK_REGIDS
	.align		4
.L_274:
        /*0094*/ 	.byte	0x04, 0x29
        /*0096*/ 	.short	(.L_276 - .L_275)


	//   ....[0]....
.L_275:
        /*0098*/ 	.word	0xffffffff


	//   ....[1]....
        /*009c*/ 	.word	0xffffffff


	//   ....[2]....
        /*00a0*/ 	.word	0xffffffff


	//   ....[3]....
        /*00a4*/ 	.word	0xffffffff


	//   ....[4]....
        /*00a8*/ 	.word	0xffffffff


	//   ....[5]....
        /*00ac*/ 	.word	0xffffffff


	//   ....[6]....
        /*00b0*/ 	.word	0xffffffff


	//   ....[7]....
        /*00b4*/ 	.word	0xffffffff


	//   ....[8]....
        /*00b8*/ 	.word	0xffffffff


	//   ....[9]....
        /*00bc*/ 	.word	0xffffffff


	//   ....[10]....
        /*00c0*/ 	.word	0xffffffff


	//   ....[11]....
        /*00c4*/ 	.word	0xffffffff


	//   ....[12]....
        /*00c8*/ 	.word	0xffffffff


	//   ....[13]....
        /*00cc*/ 	.word	0xffffffff


	//   ....[14]....
        /*00d0*/ 	.word	0xffffffff


	//----- nvinfo : EIATTR_COOP_GROUP_INSTR_OFFSETS
	.align		4
.L_276:
        /*00d4*/ 	.byte	0x04, 0x28
        /*00d6*/ 	.short	(.L_278 - .L_277)


	//   ....[0]....
.L_277:
        /*00d8*/ 	.word	0x00000bf0


	//   ....[1]....
        /*00dc*/ 	.word	0x00000c50


	//   ....[2]....
        /*00e0*/ 	.word	0x00000cc0


	//   ....[3]....
        /*00e4*/ 	.word	0x00000d10


	//   ....[4]....
        /*00e8*/ 	.word	0x00000d40


	//   ....[5]....
        /*00ec*/ 	.word	0x00000f90


	//   ....[6]....
        /*00f0*/ 	.word	0x00001020


	//   ....[7]....
        /*00f4*/ 	.word	0x00001070


	//   ....[8]....
        /*00f8*/ 	.word	0x000010b0


	//   ....[9]....
        /*00fc*/ 	.word	0x000010f0


	//   ....[10]....
        /*0100*/ 	.word	0x000024c0


	//   ....[11]....
        /*0104*/ 	.word	0x00002550


	//   ....[12]....
        /*0108*/ 	.word	0x000025a0


	//   ....[13]....
        /*010c*/ 	.word	0x000025e0


	//   ....[14]....
        /*0110*/ 	.word	0x00002610


	//----- nvinfo : EIATTR_VRC_CTA_INIT_COUNT
	.align		4
.L_278:
        /*0114*/ 	.byte	0x02, 0x4a
	.zero		1
	.zero		1


	//----- nvinfo : EIATTR_EXIT_INSTR_OFFSETS
	.align		4
        /*0118*/ 	.byte	0x04, 0x1c
        /*011a*/ 	.short	(.L_280 - .L_279)


	//   ....[0]....
.L_279:
        /*011c*/ 	.word	0x000027f0


	//   ....[1]....
        /*0120*/ 	.word	0x00002830


	//----- nvinfo : EIATTR_MAX_THREADS
	.align		4
.L_280:
        /*0124*/ 	.byte	0x04, 0x05
        /*0126*/ 	.short	(.L_282 - .L_281)
.L_281:
        /*0128*/ 	.word	0x00000200
        /*012c*/ 	.word	0x00000001
        /*0130*/ 	.word	0x00000001


	//----- nvinfo : EIATTR_CRS_STACK_SIZE
	.align		4
.L_282:
        /*0134*/ 	.byte	0x04, 0x1e
        /*0136*/ 	.short	(.L_284 - .L_283)
.L_283:
        /*0138*/ 	.word	0x00000000


	//----- nvinfo : EIATTR_CBANK_PARAM_SIZE
	.align		4
.L_284:
        /*013c*/ 	.byte	0x03, 0x19
        /*013e*/ 	.short	0x003e


	//----- nvinfo : EIATTR_PARAM_CBANK
	.align		4
        /*0140*/ 	.byte	0x04, 0x0a
        /*0142*/ 	.short	(.L_286 - .L_285)
	.align		4
.L_285:
        /*0144*/ 	.word	index@(.nv.constant0._ZN3cub18CUB_300001_SM_10006detail6reduce18DeviceReduceKernelINS2_10policy_hubIfjN4cuda3std3__44plusIfEEE10Policy1000EN6thrust24THRUST_300001_SM_1000_NS6detail15normal_iteratorINSD_10device_ptrIfEEEEjS9_fNS7_10__identityEEEvT0_PT3_T1_NS0_13GridEvenShareISN_EET2_T4_)
        /*0148*/ 	.short	0x0380
        /*014a*/ 	.short	0x003e


	//----- nvinfo : EIATTR_SW_WAR
	.align		4
.L_286:
        /*014c*/ 	.byte	0x04, 0x36
        /*014e*/ 	.short	(.L_288 - .L_287)
.L_287:
        /*0150*/ 	.word	0x00000008
.L_288:


//--------------------- .nv.info._ZN3cub18CUB_300001_SM_10006detail6reduce28DeviceReduceSingleTileKernelINS2_10policy_hubIfjN4cuda3std3__44plusIfEEE10Policy1000EN6thrust24THRUST_300001_SM_1000_NS6detail15normal_iteratorINSD_10device_ptrIfEEEEPfjS9_ffNS7_10__identityEEEvT0_T1_T2_T3_T4_T6_ --------------------------
	.section	.nv.info._ZN3cub18CUB_300001_SM_10006detail6reduce28DeviceReduceSingleTileKernelINS2_10policy_hubIfjN4cuda3std3__44plusIfEEE10Policy1000EN6thrust24THRUST_300001_SM_1000_NS6detail15normal_iteratorINSD_10device_ptrIfEEEEPfjS9_ffNS7_10__identityEEEvT0_T1_T2_T3_T4_T6_,"",@"SHT_CUDA_INFO"
	.sectionflags	@""
	.align	4


	//----- nvinfo : EIATTR_CUDA_API_VERSION
	.align		4
        /*0000*/ 	.byte	0x04, 0x37
        /*0002*/ 	.short	(.L_290 - .L_289)
.L_289:
        /*0004*/ 	.word	0x00000082


	//----- nvinfo : EIATTR_KPARAM_INFO
	.align		4
.L_290:
        /*0008*/ 	.byte	0x04, 0x17
        /*000a*/ 	.short	(.L_292 - .L_291)
.L_291:
        /*000c*/ 	.word	0x00000000
        /*0010*/ 	.short	0x0005
        /*0012*/ 	.short	0x001c
        /*0014*/ 	.byte	0x00, 0xf0, 0x05, 0x00


	//----- nvinfo : EIATTR_KPARAM_INFO
	.align		4
.L_292:
        /*0018*/ 	.byte	0x04, 0x17
        /*001a*/ 	.short	(.L_294 - .L_293)
.L_293:
        /*001c*/ 	.word	0x00000000
        /*0020*/ 	.short	0x0004
        /*0022*/ 	.short	0x0018
        /*0024*/ 	.byte	0x00, 0xf0, 0x11, 0x00


	//----- nvinfo : EIATTR_KPARAM_INFO
	.align		4
.L_294:
        /*0028*/ 	.byte	0x04, 0x17
        /*002a*/ 	.short	(.L_296 - .L_295)
.L_295:
        /*002c*/ 	.word	0x00000000
        /*0030*/ 	.short	0x0003
        /*0032*/ 	.short	0x0014
        /*0034*/ 	.byte	0x00, 0xf0, 0x05, 0x00


	//----- nvinfo : EIATTR_KPARAM_INFO
	.align		4
.L_296:
        /*0038*/ 	.byte	0x04, 0x17
        /*003a*/ 	.short	(.L_298 - .L_297)
.L_297:
        /*003c*/ 	.word	0x00000000
        /*0040*/ 	.short	0x0002
        /*0042*/ 	.short	0x0010
        /*0044*/ 	.byte	0x00, 0xf0, 0x11, 0x00


	//----- nvinfo : EIATTR_KPARAM_INFO
	.align		4
.L_298:
        /*0048*/ 	.byte	0x04, 0x17
        /*004a*/ 	.short	(.L_300 - .L_299)
.L_299:
        /*004c*/ 	.word	0x00000000
        /*0050*/ 	.short	0x0001
        /*0052*/ 	.short	0x0008
        /*0054*/ 	.byte	0x00, 0xf5, 0x21, 0x00


	//----- nvinfo : EIATTR_KPARAM_INFO
	.align		4
.L_300:
        /*0058*/ 	.byte	0x04, 0x17
        /*005a*/ 	.short	(.L_302 - .L_301)
.L_301:
        /*005c*/ 	.word	0x00000000
        /*0060*/ 	.short	0x0000
        /*0062*/ 	.short	0x0000
        /*0064*/ 	.byte	0x00, 0xf0, 0x21, 0x00


	//----- nvinfo : EIATTR_SPARSE_MMA_MASK
	.align		4
.L_302:
        /*0068*/ 	.byte	0x03, 0x50
        /*006a*/ 	.short	0x0000


	//----- nvinfo : EIATTR_MAXREG_COUNT
	.align		4
        /*006c*/ 	.byte	0x03, 0x1b
        /*006e*/ 	.short	0x0080


	//----- nvinfo : EIATTR_NUM_BARRIERS
	.align		4
        /*0070*/ 	.byte	0x02, 0x4c
        /*0072*/ 	.byte	0x01
	.zero		1


	//----- nvinfo : EIATTR_MERCURY_ISA_VERSION
	.align		4
        /*0074*/ 	.byte	0x03, 0x5f
        /*0076*/ 	.short	0x0101


	//----- nvinfo : EIATTR_UNUSED_LOAD_BYTE_OFFSET
	.align		4
        /*0078*/ 	.byte	0x04, 0x44
        /*007a*/ 	.short	(.L_304 - .L_303)


	//   ....[0]....
.L_303:
        /*007c*/ 	.word	0x00000b00
        /*0080*/ 	.word	0x0000fff0


	//   ....[1]....
        /*0084*/ 	.word	0x00000f10
        /*0088*/ 	.word	0x0000fff0


	//   ....[2]....
        /*008c*/ 	.word	0x00002270
        /*0090*/ 	.word	0x0000fff0


	//----- nvinfo : EIATTR_COOP_GROUP_MASK_REGIDS
	.align		4
.L_304:
        /*0094*/ 	.byte	0x04, 0x29
        /*0096*/ 	.short	(.L_306 - .L_305)


	//   ....[0]....
.L_305:
        /*0098*/ 	.word	0xffffffff


	//   ....[1]....
        /*009c*/ 	.word	0xffffffff


	//   ....[2]....
        /*00a0*/ 	.word	0xffffffff


	//   ....[3]....
        /*00a4*/ 	.word	0xffffffff


	//   ....[4]....
        /*00a8*/ 	.word	0xffffffff


	//   ....[5]....
        /*00ac*/ 	.word	0xffffffff


	//   ....[6]....
        /*00b0*/ 	.word	0xffffffff


	//   ....[7]....
        /*00b4*/ 	.word	0xffffffff


	//   ....[8]....
        /*00b8*/ 	.word	0xffffffff


	//   ....[9]....
        /*00bc*/ 	.word	0xffffffff


	//   ....[10]....
        /*00c0*/ 	.word	0xffffffff


	//   ....[11]....
        /*00c4*/ 	.word	0xffffffff


	//   ....[12]....
        /*00c8*/ 	.word	0xffffffff


	//   ....[13]....
        /*00cc*/ 	.word	0xffffffff


	//   ....[14]....
        /*00d0*/ 	.word	0xffffffff


	//----- nvinfo : EIATTR_COOP_GROUP_INSTR_OFFSETS
	.align		4
.L_306:
        /*00d4*/ 	.byte	0x04, 0x28
        /*00d6*/ 	.short	(.L_308 - .L_307)


	//   ....[0]....
.L_307:
        /*00d8*/ 	.word	0x00000910


	//   ....[1]....
        /*00dc*/ 	.word	0x00000970


	//   ....[2]....
        /*00e0*/ 	.word	0x000009e0


	//   ....[3]....
        /*00e4*/ 	.word	0x00000a30


	//   ....[4]....
        /*00e8*/ 	.word	0x00000a60


	//   ....[5]....
        /*00ec*/ 	.word	0x00000cb0


	//   ....[6]....
        /*00f0*/ 	.word	0x00000d40


	//   ....[7]....
        /*00f4*/ 	.word	0x00000d80


	//   ....[8]....
        /*00f8*/ 	.word	0x00000dd0


	//   ....[9]....
        /*00fc*/ 	.word	0x00000e10


	//   ....[10]....
        /*0100*/ 	.word	0x00002090


	//   ....[11]....
        /*0104*/ 	.word	0x00002110


	//   ....[12]....
        /*0108*/ 	.word	0x00002160


	//   ....[13]....
        /*010c*/ 	.word	0x000021a0


	//   ....[14]....
        /*0110*/ 	.word	0x000021d0


	//----- nvinfo : EIATTR_VRC_CTA_INIT_COUNT
	.align		4
.L_308:
        /*0114*/ 	.byte	0x02, 0x4a
	.zero		1
	.zero		1


	//----- nvinfo : EIATTR_EXIT_INSTR_OFFSETS
	.align		4
        /*0118*/ 	.byte	0x04, 0x1c
        /*011a*/ 	.short	(.L_310 - .L_309)


	//   ....[0]....
.L_309:
        /*011c*/ 	.word	0x00000080


	//   ....[1]....
        /*0120*/ 	.word	0x000000c0


	//   ....[2]....
        /*0124*/ 	.word	0x000023b0


	//   ....[3]....
        /*0128*/ 	.word	0x00002400


	//----- nvinfo : EIATTR_MAX_THREADS
	.align		4
.L_310:
        /*012c*/ 	.byte	0x04, 0x05
        /*012e*/ 	.short	(.L_312 - .L_311)
.L_311:
        /*0130*/ 	.word	0x00000200
        /*0134*/ 	.word	0x00000001
        /*0138*/ 	.word	0x00000001


	//----- nvinfo : EIATTR_CRS_STACK_SIZE
	.align		4
.L_312:
        /*013c*/ 	.byte	0x04, 0x1e
        /*013e*/ 	.short	(.L_314 - .L_313)
.L_313:
        /*0140*/ 	.word	0x00000000


	//----- nvinfo : EIATTR_CBANK_PARAM_SIZE
	.align		4
.L_314:
        /*0144*/ 	.byte	0x03, 0x19
        /*0146*/ 	.short	0x001d


	//----- nvinfo : EIATTR_PARAM_CBANK
	.align		4
        /*0148*/ 	.byte	0x04, 0x0a
        /*014a*/ 	.short	(.L_316 - .L_315)
	.align		4
.L_315:
        /*014c*/ 	.word	index@(.nv.constant0._ZN3cub18CUB_300001_SM_10006detail6reduce28DeviceReduceSingleTileKernelINS2_10policy_hubIfjN4cuda3std3__44plusIfEEE10Policy1000EN6thrust24THRUST_300001_SM_1000_NS6detail15normal_iteratorINSD_10device_ptrIfEEEEPfjS9_ffNS7_10__identityEEEvT0_T1_T2_T3_T4_T6_)
        /*0150*/ 	.short	0x0380
        /*0152*/ 	.short	0x001d


	//----- nvinfo : EIATTR_SW_WAR
	.align		4
.L_316:
        /*0154*/ 	.byte	0x04, 0x36
        /*0156*/ 	.short	(.L_318 - .L_317)
.L_317:
        /*0158*/ 	.word	0x00000008
.L_318:


//--------------------- .nv.info._ZN3cub18CUB_300001_SM_10006detail6reduce28DeviceReduceSingleTileKernelINS2_10policy_hubIlyN4cuda3std3__44plusIlEEE10Policy1000EPlSC_iS9_llNS7_10__identityEEEvT0_T1_T2_T3_T4_T6_ --------------------------
	.section	.nv.info._ZN3cub18CUB_300001_SM_10006detail6reduce28DeviceReduceSingleTileKernelINS2_10policy_hubIlyN4cuda3std3__44plusIlEEE10Policy1000EPlSC_iS9_llNS7_10__identityEEEvT0_T1_T2_T3_T4_T6_,"",@"SHT_CUDA_INFO"
	.sectionflags	@""
	.align	4


	//----- nvinfo : EIATTR_CUDA_API_VERSION
	.align		4
        /*0000*/ 	.byte	0x04, 0x37
        /*0002*/ 	.short	(.L_320 - .L_319)
.L_319:
        /*0004*/ 	.word	0x00000082


	//----- nvinfo : EIATTR_KPARAM_INFO
	.align		4
.L_320:
        /*0008*/ 	.byte	0x04, 0x17
        /*000a*/ 	.short	(.L_322 - .L_321)
.L_321:
        /*000c*/ 	.word	0x00000000
        /*0010*/ 	.short	0x0005
        /*0012*/ 	.short	0x0020
        /*0014*/ 	.byte	0x00, 0xf0, 0x05, 0x00


	//----- nvinfo : EIATTR_KPARAM_INFO
	.align		4
.L_322:
        /*0018*/ 	.byte	0x04, 0x17
        /*001a*/ 	.short	(.L_324 - .L_323)
.L_323:
        /*001c*/ 	.word	0x00000000
        /*0020*/ 	.short	0x0004
        /*0022*/ 	.short	0x0018
        /*0024*/ 	.byte	0x00, 0xf0, 0x21, 0x00


	//----- nvinfo : EIATTR_KPARAM_INFO
	.align		4
.L_324:
        /*0028*/ 	.byte	0x04, 0x17
        /*002a*/ 	.short	(.L_326 - .L_325)
.L_325:
        /*002c*/ 	.word	0x00000000
        /*0030*/ 	.short	0x0003
        /*0032*/ 	.short	0x0014
        /*0034*/ 	.byte	0x00, 0xf0, 0x05, 0x00


	//----- nvinfo : EIATTR_KPARAM_INFO
	.align		4
.L_326:
        /*0038*/ 	.byte	0x04, 0x17
        /*003a*/ 	.short	(.L_328 - .L_327)
.L_327:
        /*003c*/ 	.word	0x00000000
        /*0040*/ 	.short	0x0002
        /*0042*/ 	.short	0x0010
        /*0044*/ 	.byte	0x00, 0xf0, 0x11, 0x00


	//----- nvinfo : EIATTR_KPARAM_INFO
	.align		4
.L_328:
        /*0048*/ 	.byte	0x04, 0x17
        /*004a*/ 	.short	(.L_330 - .L_329)
.L_329:
        /*004c*/ 	.word	0x00000000
        /*0050*/ 	.short	0x0001
        /*0052*/ 	.short	0x0008
        /*0054*/ 	.byte	0x00, 0xf5, 0x21, 0x00


	//----- nvinfo : EIATTR_KPARAM_INFO
	.align		4
.L_330:
        /*0058*/ 	.byte	0x04, 0x17
        /*005a*/ 	.short	(.L_332 - .L_331)
.L_331:
        /*005c*/ 	.word	0x00000000
        /*0060*/ 	.short	0x0000
        /*0062*/ 	.short	0x0000
        /*0064*/ 	.byte	0x00, 0xf5, 0x21, 0x00


	//----- nvinfo : EIATTR_SPARSE_MMA_MASK
	.align		4
.L_332:
        /*0068*/ 	.byte	0x03, 0x50
        /*006a*/ 	.short	0x0000


	//----- nvinfo : EIATTR_MAXREG_COUNT
	.align		4
        /*006c*/ 	.byte	0x03, 0x1b
        /*006e*/ 	.short	0x0080


	//----- nvinfo : EIATTR_NUM_BARRIERS
	.align		4
        /*0070*/ 	.byte	0x02, 0x4c
        /*0072*/ 	.byte	0x01
	.zero		1


	//----- nvinfo : EIATTR_MERCURY_ISA_VERSION
	.align		4
        /*0074*/ 	.byte	0x03, 0x5f
        /*0076*/ 	.short	0x0101


	//----- nvinfo : EIATTR_COOP_GROUP_MASK_REGIDS
	.align		4
        /*0078*/ 	.byte	0x04, 0x29
        /*007a*/ 	.short	(.L_334 - .L_333)


	//   ....[0]....
.L_333:
        /*007c*/ 	.word	0xffffffff


	//   ....[1]....
        /*0080*/ 	.word	0xffffffff


	//   ....[2]....
        /*0084*/ 	.word	0xffffffff


	//   ....[3]....
        /*0088*/ 	.word	0xffffffff


	//   ....[4]....
        /*008c*/ 	.word	0xffffffff


	//   ....[5]....
        /*0090*/ 	.word	0xffffffff


	//   ....[6]....
        /*0094*/ 	.word	0xffffffff


	//   ....[7]....
        /*0098*/ 	.word	0xffffffff


	//   ....[8]....
        /*009c*/ 	.word	0xffffffff


	//   ....[9]....
        /*00a0*/ 	.word	0xffffffff


	//   ....[10]....
        /*00a4*/ 	.word	0xffffffff


	//   ....[11]....
        /*00a8*/ 	.word	0xffffffff


	//   ....[12]....
        /*00ac*/ 	.word	0xffffffff


	//   ....[13]....
        /*00b0*/ 	.word	0xffffffff


	//   ....[14]....
        /*00b4*/ 	.word	0xffffffff


	//   ....[15]....
        /*00b8*/ 	.word	0xffffffff


	//   ....[16]....
        /*00bc*/ 	.word	0xffffffff


	//   ....[17]....
        /*00c0*/ 	.word	0xffffffff


	//   ....[18]....
        /*00c4*/ 	.word	0xffffffff


	//   ....[19]....
        /*00c8*/ 	.word	0xffffffff


	//   ....[20]....
        /*00cc*/ 	.word	0xffffffff


	//   ....[21]....
        /*00d0*/ 	.word	0xffffffff


	//   ....[22]....
        /*00d4*/ 	.word	0xffffffff


	//   ....[23]....
        /*00d8*/ 	.word	0xffffffff


	//   ....[24]....
        /*00dc*/ 	.word	0xffffffff


	//   ....[25]....
        /*00e0*/ 	.word	0xffffffff


	//   ....[26]....
        /*00e4*/ 	.word	0xffffffff


	//   ....[27]....
        /*00e8*/ 	.word	0xffffffff


	//   ....[28]....
        /*00ec*/ 	.word	0xffffffff


	//   ....[29]....
        /*00f0*/ 	.word	0xffffffff


	//----- nvinfo : EIATTR_COOP_GROUP_INSTR_OFFSETS
	.align		4
.L_334:
        /*00f4*/ 	.byte	0x04, 0x28
        /*00f6*/ 	.short	(.L_336 - .L_335)


	//   ....[0]....
.L_335:
        /*00f8*/ 	.word	0x00000970


	//   ....[1]....
        /*00fc*/ 	.word	0x00000980


	//   ....[2]....
        /*0100*/ 	.word	0x000009e0


	//   ....[3]....
        /*0104*/ 	.word	0x00000a00


	//   ....[4]....
        /*0108*/ 	.word	0x00000a50


	//   ....[5]....
        /*010c*/ 	.word	0x00000a70


	//   ....[6]....
        /*0110*/ 	.word	0x00000ab0


	//   ....[7]....
        /*0114*/ 	.word	0x00000af0


	//   ....[8]....
        /*0118*/ 	.word	0x00000b40


	//   ....[9]....
        /*011c*/ 	.word	0x00000b80


	//   ....[10]....
        /*0120*/ 	.word	0x00000e80


	//   ....[11]....
        /*0124*/ 	.word	0x00000e90


	//   ....[12]....
        /*0128*/ 	.word	0x00000f10


	//   ....[13]....
        /*012c*/ 	.word	0x00000f30


	//   ....[14]....
        /*0130*/ 	.word	0x00000f70


	//   ....[15]....
        /*0134*/ 	.word	0x00000fb0


	//   ....[16]....
        /*0138*/ 	.word	0x00001010


	//   ....[17]....
        /*013c*/ 	.word	0x00001040


	//   ....[18]....
        /*0140*/ 	.word	0x00001080


	//   ....[19]....
        /*0144*/ 	.word	0x000010c0


	//   ....[20]....
        /*0148*/ 	.word	0x000021b0


	//   ....[21]....
        /*014c*/ 	.word	0x000021c0


	//   ....[22]....
        /*0150*/ 	.word	0x00002240


	//   ....[23]....
        /*0154*/ 	.word	0x00002250


	//   ....[24]....
        /*0158*/ 	.word	0x000022b0


	//   ....[25]....
        /*015c*/ 	.word	0x000022d0


	//   ....[26]....
        /*0160*/ 	.word	0x00002310


	//   ....[27]....
        /*0164*/ 	.word	0x00002340


	//   ....[28]....
        /*0168*/ 	.word	0x00002380


	//   ....[29]....
        /*016c*/ 	.word	0x000023e0


	//----- nvinfo : EIATTR_VRC_CTA_INIT_COUNT
	.align		4
.L_336:
        /*0170*/ 	.byte	0x02, 0x4a
	.zero		1
	.zero		1


	//----- nvinfo : EIATTR_EXIT_INSTR_OFFSETS
	.align		4
        /*0174*/ 	.byte	0x04, 0x1c
        /*0176*/ 	.short	(.L_338 - .L_337)


	//   ....[0]....
.L_337:
        /*0178*/ 	.word	0x00000080


	//   ....[1]....
        /*017c*/ 	.word	0x000000c0


	//   ....[2]....
        /*0180*/ 	.word	0x00002650


	//   ....[3]....
        /*0184*/ 	.word	0x000026b0


	//----- nvinfo : EIATTR_MAX_THREADS
	.align		4
.L_338:
        /*0188*/ 	.byte	0x04, 0x05
        /*018a*/ 	.short	(.L_340 - .L_339)
.L_339:
        /*018c*/ 	.word	0x00000200
        /*0190*/ 	.word	0x00000001
        /*0194*/ 	.word	0x00000001


	//----- nvinfo : EIATTR_CRS_STACK_SIZE
	.align		4
.L_340:
        /*0198*/ 	.byte	0x04, 0x1e
        /*019a*/ 	.short	(.L_342 - .L_341)
.L_341:
        /*019c*/ 	.word	0x00000000


	//----- nvinfo : EIATTR_CBANK_PARAM_SIZE
	.align		4
.L_342:
        /*01a0*/ 	.byte	0x03, 0x19
        /*01a2*/ 	.short	0x0021


	//----- nvinfo : EIATTR_PARAM_CBANK
	.align		4
        /*01a4*/ 	.byte	0x04, 0x0a
        /*01a6*/ 	.short	(.L_344 - .L_343)
	.align		4
.L_343:
        /*01a8*/ 	.word	index@(.nv.constant0._ZN3cub18CUB_300001_SM_10006detail6reduce28DeviceReduceSingleTileKernelINS2_10policy_hubIlyN4cuda3std3__44plusIlEEE10Policy1000EPlSC_iS9_llNS7_10__identityEEEvT0_T1_T2_T3_T4_T6_)
        /*01ac*/ 	.short	0x0380
        /*01ae*/ 	.short	0x0021


	//----- nvinfo : EIATTR_SW_WAR
	.align		4
.L_344:
        /*01b0*/ 	.byte	0x04, 0x36
        /*01b2*/ 	.short	(.L_346 - .L_345)
.L_345:
        /*01b4*/ 	.word	0x00000008
.L_346:


//--------------------- .nv.info._ZN3cub18CUB_300001_SM_10006detail6reduce18DeviceReduceKernelINS2_10policy_hubIlyN4cuda3std3__44plusIlEEE10Policy1000EN6thrust24THRUST_300001_SM_1000_NS18transform_iteratorI16is_positive_gainNSD_6detail15normal_iteratorINSD_10device_ptrIfEEEEllEEyS9_lNS7_10__identityEEEvT0_PT3_T1_NS0_13GridEvenShareISQ_EET2_T4_ --------------------------
	.section	.nv.info._ZN3cub18CUB_300001_SM_10006detail6reduce18DeviceReduceKernelINS2_10policy_hubIlyN4cuda3std3__44plusIlEEE10Policy1000EN6thrust24THRUST_300001_SM_1000_NS18transform_iteratorI16is_positive_gainNSD_6detail15normal_iteratorINSD_10device_ptrIfEEEEllEEyS9_lNS7_10__identityEEEvT0_PT3_T1_NS0_13GridEvenShareISQ_EET2_T4_,"",@"SHT_CUDA_INFO"
	.sectionflags	@""
	.align	4


	//----- nvinfo : EIATTR_CUDA_API_VERSION
	.align		4
        /*0000*/ 	.byte	0x04, 0x37
        /*0002*/ 	.short	(.L_348 - .L_347)
.L_347:
        /*0004*/ 	.word	0x00000082


	//----- nvinfo : EIATTR_KPARAM_INFO
	.align		4
.L_348:
        /*0008*/ 	.byte	0x04, 0x17
        /*000a*/ 	.short	(.L_350 - .L_349)
.L_349:
        /*000c*/ 	.word	0x00000000
        /*0010*/ 	.short	0x0005
        /*0012*/ 	.short	0x0069
        /*0014*/ 	.byte	0x00, 0xf0, 0x05, 0x00


	//----- nvinfo : EIATTR_KPARAM_INFO
	.align		4
.L_350:
        /*0018*/ 	.byte	0x04, 0x17
        /*001a*/ 	.short	(.L_352 - .L_351)
.L_351:
        /*001c*/ 	.word	0x00000000
        /*0020*/ 	.short	0x0004
        /*0022*/ 	.short	0x0068
        /*0024*/ 	.byte	0x00, 0xf0, 0x05, 0x00


	//----- nvinfo : EIATTR_KPARAM_INFO
	.align		4
.L_352:
        /*0028*/ 	.byte	0x04, 0x17
        /*002a*/ 	.short	(.L_354 - .L_353)
.L_353:
        /*002c*/ 	.word	0x00000000
        /*0030*/ 	.short	0x0003
        /*0032*/ 	.short	0x0020
        /*0034*/ 	.byte	0x00, 0xf0, 0x21, 0x01


	//----- nvinfo : EIATTR_KPARAM_INFO
	.align		4
.L_354:
        /*0038*/ 	.byte	0x04, 0x17
        /*003a*/ 	.short	(.L_356 - .L_355)
.L_355:
        /*003c*/ 	.word	0x00000000
        /*0040*/ 	.short	0x0002
        /*0042*/ 	.short	0x0018
        /*0044*/ 	.byte	0x00, 0xf0, 0x21, 0x00


	//----- nvinfo : EIATTR_KPARAM_INFO
	.align		4
.L_356:
        /*0048*/ 	.byte	0x04, 0x17
        /*004a*/ 	.short	(.L_358 - .L_357)
.L_357:
        /*004c*/ 	.word	0x00000000
        /*0050*/ 	.short	0x0001
        /*0052*/ 	.short	0x0010
        /*0054*/ 	.byte	0x00, 0xf5, 0x21, 0x00


	//----- nvinfo : EIATTR_KPARAM_INFO
	.align		4
.L_358:
        /*0058*/ 	.byte	0x04, 0x17
        /*005a*/ 	.short	(.L_360 - .L_359)
.L_359:
        /*005c*/ 	.word	0x00000000
        /*0060*/ 	.short	0x0000
        /*0062*/ 	.short	0x0000
        /*0064*/ 	.byte	0x00, 0xf0, 0x41, 0x00


	//----- nvinfo : EIATTR_SPARSE_MMA_MASK
	.align		4
.L_360:
        /*0068*/ 	.byte	0x03, 0x50
        /*006a*/ 	.short	0x0000


	//----- nvinfo : EIATTR_MAXREG_COUNT
	.align		4
        /*006c*/ 	.byte	0x03, 0x1b
        /*006e*/ 	.short	0x0080


	//----- nvinfo : EIATTR_NUM_BARRIERS
	.align		4
        /*0070*/ 	.byte	0x02, 0x4c
        /*0072*/ 	.byte	0x01
	.zero		1


	//----- nvinfo : EIATTR_MERCURY_ISA_VERSION
	.align		4
        /*0074*/ 	.byte	0x03, 0x5f
        /*0076*/ 	.short	0x0101


	//----- nvinfo : EIATTR_COOP_GROUP_MASK_REGIDS
	.align		4
        /*0078*/ 	.byte	0x04, 0x29
        /*007a*/ 	.short	(.L_362 - .L_361)


	//   ....[0]....
.L_361:
        /*007c*/ 	.word	0xffffffff


	//   ....[1]....
        /*0080*/ 	.word	0xffffffff


	//   ....[2]....
        /*0084*/ 	.word	0xffffffff


	//   ....[3]....
        /*0088*/ 	.word	0xffffffff


	//   ....[4]....
        /*008c*/ 	.word	0xffffffff


	//   ....[5]....
        /*0090*/ 	.word	0xffffffff


	//   ....[6]....
        /*0094*/ 	.word	0xffffffff


	//   ....[7]....
        /*0098*/ 	.word	0xffffffff


	//   ....[8]....
        /*009c*/ 	.word	0xffffffff


	//   ....[9]....
        /*00a0*/ 	.word	0xffffffff


	//   ....[10]....
        /*00a4*/ 	.word	0xffffffff


	//   ....[11]....
        /*00a8*/ 	.word	0xffffffff


	//   ....[12]....
        /*00ac*/ 	.word	0xffffffff


	//   ....[13]....
        /*00b0*/ 	.word	0xffffffff


	//   ....[14]....
        /*00b4*/ 	.word	0xffffffff


	//   ....[15]....
        /*00b8*/ 	.word	0xffffffff


	//   ....[16]....
        /*00bc*/ 	.word	0xffffffff


	//   ....[17]....
        /*00c0*/ 	.word	0xffffffff


	//   ....[18]....
        /*00c4*/ 	.word	0xffffffff


	//   ....[19]....
        /*00c8*/ 	.word	0xffffffff


	//   ....[20]....
        /*00cc*/ 	.word	0xffffffff


	//   ....[21]....
        /*00d0*/ 	.word	0xffffffff


	//   ....[22]....
        /*00d4*/ 	.word	0xffffffff


	//   ....[23]....
        /*00d8*/ 	.word	0xffffffff


	//   ....[24]....
        /*00dc*/ 	.word	0xffffffff


	//   ....[25]....
        /*00e0*/ 	.word	0xffffffff


	//   ....[26]....
        /*00e4*/ 	.word	0xffffffff


	//   ....[27]....
        /*00e8*/ 	.word	0xffffffff


	//   ....[28]....
        /*00ec*/ 	.word	0xffffffff


	//   ....[29]....
        /*00f0*/ 	.word	0xffffffff


	//----- nvinfo : EIATTR_COOP_GROUP_INSTR_OFFSETS
	.align		4
.L_362:
        /*00f4*/ 	.byte	0x04, 0x28
        /*00f6*/ 	.short	(.L_364 - .L_363)


	//   ....[0]....
.L_363:
        /*00f8*/ 	.word	0x00000d80


	//   ....[1]....
        /*00fc*/ 	.word	0x00000d90


	//   ....[2]....
        /*0100*/ 	.word	0x00000df0


	//   ....[3]....
        /*0104*/ 	.word	0x00000e10


	//   ....[4]....
        /*0108*/ 	.word	0x00000e60


	//   ....[5]....
        /*010c*/ 	.word	0x00000e80


	//   ....[6]....
        /*0110*/ 	.word	0x00000ec0


	//   ....[7]....
        /*0114*/ 	.word	0x00000f00


	//   ....[8]....
        /*0118*/ 	.word	0x00000f60


	//   ....[9]....
        /*011c*/ 	.word	0x00000fb0


	//   ....[10]....
        /*0120*/ 	.word	0x00001290


	//   ....[11]....
        /*0124*/ 	.word	0x000012a0


	//   ....[12]....
        /*0128*/ 	.word	0x00001330


	//   ....[13]....
        /*012c*/ 	.word	0x00001350


	//   ....[14]....
        /*0130*/ 	.word	0x000013b0


	//   ....[15]....
        /*0134*/ 	.word	0x00001400


	//   ....[16]....
        /*0138*/ 	.word	0x00001450


	//   ....[17]....
        /*013c*/ 	.word	0x00001480


	//   ....[18]....
        /*0140*/ 	.word	0x000014c0


	//   ....[19]....
        /*0144*/ 	.word	0x00001510


	//   ....[20]....
        /*0148*/ 	.word	0x00002d40


	//   ....[21]....
        /*014c*/ 	.word	0x00002d50


	//   ....[22]....
        /*0150*/ 	.word	0x00002dd0


	//   ....[23]....
        /*0154*/ 	.word	0x00002de0


	//   ....[24]....
        /*0158*/ 	.word	0x00002e40


	//   ....[25]....
        /*015c*/ 	.word	0x00002e70


	//   ....[26]....
        /*0160*/ 	.word	0x00002eb0


	//   ....[27]....
        /*0164*/ 	.word	0x00002ee0


	//   ....[28]....
        /*0168*/ 	.word	0x00002f30


	//   ....[29]....
        /*016c*/ 	.word	0x00002f80


	//----- nvinfo : EIATTR_VRC_CTA_INIT_COUNT
	.align		4
.L_364:
        /*0170*/ 	.byte	0x02, 0x4a
	.zero		1
	.zero		1


	//----- nvinfo : EIATTR_EXIT_INSTR_OFFSETS
	.align		4
        /*0174*/ 	.byte	0x04, 0x1c
        /*0176*/ 	.short	(.L_366 - .L_365)


	//   ....[0]....
.L_365:
        /*0178*/ 	.word	0x000031f0


	//   ....[1]....
        /*017c*/ 	.word	0x00003230


	//----- nvinfo : EIATTR_MAX_THREADS
	.align		4
.L_366:
        /*0180*/ 	.byte	0x04, 0x05
        /*0182*/ 	.short	(.L_368 - .L_367)
.L_367:
        /*0184*/ 	.word	0x00000200
        /*0188*/ 	.word	0x00000001
        /*018c*/ 	.word	0x00000001


	//----- nvinfo : EIATTR_CRS_STACK_SIZE
	.align		4
.L_368:
        /*0190*/ 	.byte	0x04, 0x1e
        /*0192*/ 	.short	(.L_370 - .L_369)
.L_369:
        /*0194*/ 	.word	0x00000000


	//----- nvinfo : EIATTR_CBANK_PARAM_SIZE
	.align		4
.L_370:
        /*0198*/ 	.byte	0x03, 0x19
        /*019a*/ 	.short	0x006a


	//----- nvinfo : EIATTR_PARAM_CBANK
	.align		4
        /*019c*/ 	.byte	0x04, 0x0a
        /*019e*/ 	.short	(.L_372 - .L_371)
	.align		4
.L_371:
        /*01a0*/ 	.word	index@(.nv.constant0._ZN3cub18CUB_300001_SM_10006detail6reduce18DeviceReduceKernelINS2_10policy_hubIlyN4cuda3std3__44plusIlEEE10Policy1000EN6thrust24THRUST_300001_SM_1000_NS18transform_iteratorI16is_positive_gainNSD_6detail15normal_iteratorINSD_10device_ptrIfEEEEllEEyS9_lNS7_10__identityEEEvT0_PT3_T1_NS0_13GridEvenShareISQ_EET2_T4_)
        /*01a4*/ 	.short	0x0380
        /*01a6*/ 	.short	0x006a


	//----- nvinfo : EIATTR_SW_WAR
	.align		4
.L_372:
        /*01a8*/ 	.byte	0x04, 0x36
        /*01aa*/ 	.short	(.L_374 - .L_373)
.L_373:
        /*01ac*/ 	.word	0x00000008
.L_374:


//--------------------- .nv.info._ZN3cub18CUB_300001_SM_10006detail6reduce28DeviceReduceSingleTileKernelINS2_10policy_hubIlyN4cuda3std3__44plusIlEEE10Policy1000EN6thrust24THRUST_300001_SM_1000_NS18transform_iteratorI16is_positive_gainNSD_6detail15normal_iteratorINSD_10device_ptrIfEEEEllEEPlyS9_llNS7_10__identityEEEvT0_T1_T2_T3_T4_T6_ --------------------------
	.section	.nv.info._ZN3cub18CUB_300001_SM_10006detail6reduce28DeviceReduceSingleTileKernelINS2_10policy_hubIlyN4cuda3std3__44plusIlEEE10Policy1000EN6thrust24THRUST_300001_SM_1000_NS18transform_iteratorI16is_positive_gainNSD_6detail15normal_iteratorINSD_10device_ptrIfEEEEllEEPlyS9_llNS7_10__identityEEEvT0_T1_T2_T3_T4_T6_,"",@"SHT_CUDA_INFO"
	.sectionflags	@""
	.align	4


	//----- nvinfo : EIATTR_CUDA_API_VERSION
	.align		4
        /*0000*/ 	.byte	0x04, 0x37
        /*0002*/ 	.short	(.L_376 - .L_375)
.L_375:
        /*0004*/ 	.word	0x00000082


	//----- nvinfo : EIATTR_KPARAM_INFO
	.align		4
.L_376:
        /*0008*/ 	.byte	0x04, 0x17
        /*000a*/ 	.short	(.L_378 - .L_377)
.L_377:
        /*000c*/ 	.word	0x00000000
        /*0010*/ 	.short	0x0005
        /*0012*/ 	.short	0x0030
        /*0014*/ 	.byte	0x00, 0xf0, 0x05, 0x00


	//----- nvinfo : EIATTR_KPARAM_INFO
	.align		4
.L_378:
        /*0018*/ 	.byte	0x04, 0x17
        /*001a*/ 	.short	(.L_380 - .L_379)
.L_379:
        /*001c*/ 	.word	0x00000000
        /*0020*/ 	.short	0x0004
        /*0022*/ 	.short	0x0028
        /*0024*/ 	.byte	0x00, 0xf0, 0x21, 0x00


	//----- nvinfo : EIATTR_KPARAM_INFO
	.align		4
.L_380:
        /*0028*/ 	.byte	0x04, 0x17
        /*002a*/ 	.short	(.L_382 - .L_381)
.L_381:
        /*002c*/ 	.word	0x00000000
        /*0030*/ 	.short	0x0003
        /*0032*/ 	.short	0x0020
        /*0034*/ 	.byte	0x00, 0xf0, 0x05, 0x00


	//----- nvinfo : EIATTR_KPARAM_INFO
	.align		4
.L_382:
        /*0038*/ 	.byte	0x04, 0x17
        /*003a*/ 	.short	(.L_384 - .L_383)
.L_383:
        /*003c*/ 	.word	0x00000000
        /*0040*/ 	.short	0x0002
        /*0042*/ 	.short	0x0018
        /*0044*/ 	.byte	0x00, 0xf0, 0x21, 0x00


	//----- nvinfo : EIATTR_KPARAM_INFO
	.align		4
.L_384:
        /*0048*/ 	.byte	0x04, 0x17
        /*004a*/ 	.short	(.L_386 - .L_385)
.L_385:
        /*004c*/ 	.word	0x00000000
        /*0050*/ 	.short	0x0001
        /*0052*/ 	.short	0x0010
        /*0054*/ 	.byte	0x00, 0xf5, 0x21, 0x00


	//----- nvinfo : EIATTR_KPARAM_INFO
	.align		4
.L_386:
        /*0058*/ 	.byte	0x04, 0x17
        /*005a*/ 	.short	(.L_388 - .L_387)
.L_387:
        /*005c*/ 	.word	0x00000000
        /*0060*/ 	.short	0x0000
        /*0062*/ 	.short	0x0000
        /*0064*/ 	.byte	0x00, 0xf0, 0x41, 0x00


	//----- nvinfo : EIATTR_SPARSE_MMA_MASK
	.align		4
.L_388:
        /*0068*/ 	.byte	0x03, 0x50
        /*006a*/ 	.short	0x0000


	//----- nvinfo : EIATTR_MAXREG_COUNT
	.align		4
        /*006c*/ 	.byte	0x03, 0x1b
        /*006e*/ 	.short	0x0080


	//----- nvinfo : EIATTR_NUM_BARRIERS
	.align		4
        /*0070*/ 	.byte	0x02, 0x4c
        /*0072*/ 	.byte	0x01
	.zero		1


	//----- nvinfo : EIATTR_MERCURY_ISA_VERSION
	.align		4
        /*0074*/ 	.byte	0x03, 0x5f
        /*0076*/ 	.short	0x0101


	//----- nvinfo : EIATTR_COOP_GROUP_MASK_REGIDS
	.align		4
        /*0078*/ 	.byte	0x04, 0x29
        /*007a*/ 	.short	(.L_390 - .L_389)


	//   ....[0]....
.L_389:
        /*007c*/ 	.word	0xffffffff


	//   ....[1]....
        /*0080*/ 	.word	0xffffffff


	//   ....[2]....
        /*0084*/ 	.word	0xffffffff


	//   ....[3]....
        /*0088*/ 	.word	0xffffffff


	//   ....[4]....
        /*008c*/ 	.word	0xffffffff


	//   ....[5]....
        /*0090*/ 	.word	0xffffffff


	//   ....[6]....
        /*0094*/ 	.word	0xffffffff


	//   ....[7]....
        /*0098*/ 	.word	0xffffffff


	//   ....[8]....
        /*009c*/ 	.word	0xffffffff


	//   ....[9]....
        /*00a0*/ 	.word	0xffffffff


	//   ....[10]....
        /*00a4*/ 	.word	0xffffffff


	//   ....[11]....
        /*00a8*/ 	.word	0xffffffff


	//   ....[12]....
        /*00ac*/ 	.word	0xffffffff


	//   ....[13]....
        /*00b0*/ 	.word	0xffffffff


	//   ....[14]....
        /*00b4*/ 	.word	0xffffffff


	//   ....[15]....
        /*00b8*/ 	.word	0xffffffff


	//   ....[16]....
        /*00bc*/ 	.word	0xffffffff


	//   ....[17]....
        /*00c0*/ 	.word	0xffffffff


	//   ....[18]....
        /*00c4*/ 	.word	0xffffffff


	//   ....[19]....
        /*00c8*/ 	.word	0xffffffff


	//   ....[20]....
        /*00cc*/ 	.word	0xffffffff


	//   ....[21]....
        /*00d0*/ 	.word	0xffffffff


	//   ....[22]....
        /*00d4*/ 	.word	0xffffffff


	//   ....[23]....
        /*00d8*/ 	.word	0xffffffff


	//   ....[24]....
        /*00dc*/ 	.word	0xffffffff


	//   ....[25]....
        /*00e0*/ 	.word	0xffffffff


	//   ....[26]....
        /*00e4*/ 	.word	0xffffffff


	//   ....[27]....
        /*00e8*/ 	.word	0xffffffff


	//   ....[28]....
        /*00ec*/ 	.word	0xffffffff


	//   ....[29]....
        /*00f0*/ 	.word	0xffffffff


	//----- nvinfo : EIATTR_COOP_GROUP_INSTR_OFFSETS
	.align		4
.L_390:
        /*00f4*/ 	.byte	0x04, 0x28
        /*00f6*/ 	.short	(.L_392 - .L_391)


	//   ....[0]....
.L_391:
        /*00f8*/ 	.word	0x00000d00


	//   ....[1]....
        /*00fc*/ 	.word	0x00000d10


	//   ....[2]....
        /*0100*/ 	.word	0x00000d70


	//   ....[3]....
        /*0104*/ 	.word	0x00000d90


	//   ....[4]....
        /*0108*/ 	.word	0x00000de0


	//   ....[5]....
        /*010c*/ 	.word	0x00000e00


	//   ....[6]....
        /*0110*/ 	.word	0x00000e40


	//   ....[7]....
        /*0114*/ 	.word	0x00000e80


	//   ....[8]....
        /*0118*/ 	.word	0x00000ed0


	//   ....[9]....
        /*011c*/ 	.word	0x00000f10


	//   ....[10]....
        /*0120*/ 	.word	0x00001210


	//   ....[11]....
        /*0124*/ 	.word	0x00001220


	//   ....[12]....
        /*0128*/ 	.word	0x000012a0


	//   ....[13]....
        /*012c*/ 	.word	0x000012c0


	//   ....[14]....
        /*0130*/ 	.word	0x00001310


	//   ....[15]....
        /*0134*/ 	.word	0x00001370


	//   ....[16]....
        /*0138*/ 	.word	0x000013b0


	//   ....[17]....
        /*013c*/ 	.word	0x000013e0


	//   ....[18]....
        /*0140*/ 	.word	0x00001430


	//   ....[19]....
        /*0144*/ 	.word	0x00001490


	//   ....[20]....
        /*0148*/ 	.word	0x00002ba0


	//   ....[21]....
        /*014c*/ 	.word	0x00002bb0


	//   ....[22]....
        /*0150*/ 	.word	0x00002c30


	//   ....[23]....
        /*0154*/ 	.word	0x00002c40


	//   ....[24]....
        /*0158*/ 	.word	0x00002ca0


	//   ....[25]....
        /*015c*/ 	.word	0x00002cc0


	//   ....[26]....
        /*0160*/ 	.word	0x00002d00


	//   ....[27]....
        /*0164*/ 	.word	0x00002d30


	//   ....[28]....
        /*0168*/ 	.word	0x00002d80


	//   ....[29]....
        /*016c*/ 	.word	0x00002dd0


	//----- nvinfo : EIATTR_VRC_CTA_INIT_COUNT
	.align		4
.L_392:
        /*0170*/ 	.byte	0x02, 0x4a
	.zero		1
	.zero		1


	//----- nvinfo : EIATTR_EXIT_INSTR_OFFSETS
	.align		4
        /*0174*/ 	.byte	0x04, 0x1c
        /*0176*/ 	.short	(.L_394 - .L_393)


	//   ....[0]....
.L_393:
        /*0178*/ 	.word	0x000000a0


	//   ....[1]....
        /*017c*/ 	.word	0x000000e0


	//   ....[2]....
        /*0180*/ 	.word	0x00003030


	//   ....[3]....
        /*0184*/ 	.word	0x00003090


	//----- nvinfo : EIATTR_MAX_THREADS
	.align		4
.L_394:
        /*0188*/ 	.byte	0x04, 0x05
        /*018a*/ 	.short	(.L_396 - .L_395)
.L_395:
        /*018c*/ 	.word	0x00000200
        /*0190*/ 	.word	0x00000001
        /*0194*/ 	.word	0x00000001


	//----- nvinfo : EIATTR_CRS_STACK_SIZE
	.align		4
.L_396:
        /*0198*/ 	.byte	0x04, 0x1e
        /*019a*/ 	.short	(.L_398 - .L_397)
.L_397:
        /*019c*/ 	.word	0x00000000


	//----- nvinfo : EIATTR_CBANK_PARAM_SIZE
	.align		4
.L_398:
        /*01a0*/ 	.byte	0x03, 0x19
        /*01a2*/ 	.short	0x0031


	//----- nvinfo : EIATTR_PARAM_CBANK
	.align		4
        /*01a4*/ 	.byte	0x04, 0x0a
        /*01a6*/ 	.short	(.L_400 - .L_399)
	.align		4
.L_399:
        /*01a8*/ 	.word	index@(.nv.constant0._ZN3cub18CUB_300001_SM_10006detail6reduce28DeviceReduceSingleTileKernelINS2_10policy_hubIlyN4cuda3std3__44plusIlEEE10Policy1000EN6thrust24THRUST_300001_SM_1000_NS18transform_iteratorI16is_positive_gainNSD_6detail15normal_iteratorINSD_10device_ptrIfEEEEllEEPlyS9_llNS7_10__identityEEEvT0_T1_T2_T3_T4_T6_)
        /*01ac*/ 	.short	0x0380
        /*01ae*/ 	.short	0x0031


	//----- nvinfo : EIATTR_SW_WAR
	.align		4
.L_400:
        /*01b0*/ 	.byte	0x04, 0x36
        /*01b2*/ 	.short	(.L_402 - .L_401)
.L_401:
        /*01b4*/ 	.word	0x00000008
.L_402:


//--------------------- .nv.info._ZN3cub18CUB_300001_SM_10006detail6reduce28DeviceReduceSingleTileKernelINS2_10policy_hubIljN4cuda3std3__44plusIlEEE10Policy1000EPlSC_iS9_llNS7_10__identityEEEvT0_T1_T2_T3_T4_T6_ --------------------------
	.section	.nv.info._ZN3cub18CUB_300001_SM_10006detail6reduce28DeviceReduceSingleTileKernelINS2_10policy_hubIljN4cuda3std3__44plusIlEEE10Policy1000EPlSC_iS9_llNS7_10__identityEEEvT0_T1_T2_T3_T4_T6_,"",@"SHT_CUDA_INFO"
	.sectionflags	@""
	.align	4


	//----- nvinfo : EIATTR_CUDA_API_VERSION
	.align		4
        /*0000*/ 	.byte	0x04, 0x37
        /*0002*/ 	.short	(.L_404 - .L_403)
.L_403:
        /*0004*/ 	.word	0x00000082


	//----- nvinfo : EIATTR_KPARAM_INFO
	.align		4
.L_404:
        /*0008*/ 	.byte	0x04, 0x17
        /*000a*/ 	.short	(.L_406 - .L_405)
.L_405:
        /*000c*/ 	.word	0x00000000
        /*0010*/ 	.short	0x0005
        /*0012*/ 	.short	0x0020
        /*0014*/ 	.byte	0x00, 0xf0, 0x05, 0x00


	//----- nvinfo : EIATTR_KPARAM_INFO
	.align		4
.L_406:
        /*0018*/ 	.byte	0x04, 0x17
        /*001a*/ 	.short	(.L_408 - .L_407)
.L_407:
        /*001c*/ 	.word	0x00000000
        /*0020*/ 	.short	0x0004
        /*0022*/ 	.short	0x0018
        /*0024*/ 	.byte	0x00, 0xf0, 0x21, 0x00


	//----- nvinfo : EIATTR_KPARAM_INFO
	.align		4
.L_408:
        /*0028*/ 	.byte	0x04, 0x17
        /*002a*/ 	.short	(.L_410 - .L_409)
.L_409:
        /*002c*/ 	.word	0x00000000
        /*0030*/ 	.short	0x0003
        /*0032*/ 	.short	0x0014
        /*0034*/ 	.byte	0x00, 0xf0, 0x05, 0x00


	//----- nvinfo : EIATTR_KPARAM_INFO
	.align		4
.L_410:
        /*0038*/ 	.byte	0x04, 0x17
        /*003a*/ 	.short	(.L_412 - .L_411)
.L_411:
        /*003c*/ 	.word	0x00000000
        /*0040*/ 	.short	0x0002
        /*0042*/ 	.short	0x0010
        /*0044*/ 	.byte	0x00, 0xf0, 0x11, 0x00


	//----- nvinfo : EIATTR_KPARAM_INFO
	.align		4
.L_412:
        /*0048*/ 	.byte	0x04, 0x17
        /*004a*/ 	.short	(.L_414 - .L_413)
.L_413:
        /*004c*/ 	.word	0x00000000
        /*0050*/ 	.short	0x0001
        /*0052*/ 	.short	0x0008
        /*0054*/ 	.byte	0x00, 0xf5, 0x21, 0x00


	//----- nvinfo : EIATTR_KPARAM_INFO
	.align		4
.L_414:
        /*0058*/ 	.byte	0x04, 0x17
        /*005a*/ 	.short	(.L_416 - .L_415)
.L_415:
        /*005c*/ 	.word	0x00000000
        /*0060*/ 	.short	0x0000
        /*0062*/ 	.short	0x0000
        /*0064*/ 	.byte	0x00, 0xf5, 0x21, 0x00


	//----- nvinfo : EIATTR_SPARSE_MMA_MASK
	.align		4
.L_416:
        /*0068*/ 	.byte	0x03, 0x50
        /*006a*/ 	.short	0x0000


	//----- nvinfo : EIATTR_MAXREG_COUNT
	.align		4
        /*006c*/ 	.byte	0x03, 0x1b
        /*006e*/ 	.short	0x0080


	//----- nvinfo : EIATTR_NUM_BARRIERS
	.align		4
        /*0070*/ 	.byte	0x02, 0x4c
        /*0072*/ 	.byte	0x01
	.zero		1


	//----- nvinfo : EIATTR_MERCURY_ISA_VERSION
	.align		4
        /*0074*/ 	.byte	0x03, 0x5f
        /*0076*/ 	.short	0x0101


	//----- nvinfo : EIATTR_COOP_GROUP_MASK_REGIDS
	.align		4
        /*0078*/ 	.byte	0x04, 0x29
        /*007a*/ 	.short	(.L_418 - .L_417)


	//   ....[0]....
.L_417:
        /*007c*/ 	.word	0xffffffff


	//   ....[1]....
        /*0080*/ 	.word	0xffffffff


	//   ....[2]....
        /*0084*/ 	.word	0xffffffff


	//   ....[3]....
        /*0088*/ 	.word	0xffffffff


	//   ....[4]....
        /*008c*/ 	.word	0xffffffff


	//   ....[5]....
        /*0090*/ 	.word	0xffffffff


	//   ....[6]....
        /*0094*/ 	.word	0xffffffff


	//   ....[7]....
        /*0098*/ 	.word	0xffffffff


	//   ....[8]....
        /*009c*/ 	.word	0xffffffff


	//   ....[9]....
        /*00a0*/ 	.word	0xffffffff


	//   ....[10]....
        /*00a4*/ 	.word	0xffffffff


	//   ....[11]....
        /*00a8*/ 	.word	0xffffffff


	//   ....[12]....
        /*00ac*/ 	.word	0xffffffff


	//   ....[13]....
        /*00b0*/ 	.word	0xffffffff


	//   ....[14]....
        /*00b4*/ 	.word	0xffffffff


	//   ....[15]....
        /*00b8*/ 	.word	0xffffffff


	//   ....[16]....
        /*00bc*/ 	.word	0xffffffff


	//   ....[17]....
        /*00c0*/ 	.word	0xffffffff


	//   ....[18]....
        /*00c4*/ 	.word	0xffffffff


	//   ....[19]....
        /*00c8*/ 	.word	0xffffffff


	//   ....[20]....
        /*00cc*/ 	.word	0xffffffff


	//   ....[21]....
        /*00d0*/ 	.word	0xffffffff


	//   ....[22]....
        /*00d4*/ 	.word	0xffffffff


	//   ....[23]....
        /*00d8*/ 	.word	0xffffffff


	//   ....[24]....
        /*00dc*/ 	.word	0xffffffff


	//   ....[25]....
        /*00e0*/ 	.word	0xffffffff


	//   ....[26]....
        /*00e4*/ 	.word	0xffffffff


	//   ....[27]....
        /*00e8*/ 	.word	0xffffffff


	//   ....[28]....
        /*00ec*/ 	.word	0xffffffff


	//   ....[29]....
        /*00f0*/ 	.word	0xffffffff


	//----- nvinfo : EIATTR_COOP_GROUP_INSTR_OFFSETS
	.align		4
.L_418:
        /*00f4*/ 	.byte	0x04, 0x28
        /*00f6*/ 	.short	(.L_420 - .L_419)


	//   ....[0]....
.L_419:
        /*00f8*/ 	.word	0x00000970


	//   ....[1]....
        /*00fc*/ 	.word	0x00000980


	//   ....[2]....
        /*0100*/ 	.word	0x000009e0


	//   ....[3]....
        /*0104*/ 	.word	0x00000a00


	//   ....[4]....
        /*0108*/ 	.word	0x00000a50


	//   ....[5]....
        /*010c*/ 	.word	0x00000a70


	//   ....[6]....
        /*0110*/ 	.word	0x00000ab0


	//   ....[7]....
        /*0114*/ 	.word	0x00000af0


	//   ....[8]....
        /*0118*/ 	.word	0x00000b40


	//   ....[9]....
        /*011c*/ 	.word	0x00000b80


	//   ....[10]....
        /*0120*/ 	.word	0x00000e80


	//   ....[11]....
        /*0124*/ 	.word	0x00000e90


	//   ....[12]....
        /*0128*/ 	.word	0x00000f10


	//   ....[13]....
        /*012c*/ 	.word	0x00000f30


	//   ....[14]....
        /*0130*/ 	.word	0x00000f70


	//   ....[15]....
        /*0134*/ 	.word	0x00000fb0


	//   ....[16]....
        /*0138*/ 	.word	0x00001010


	//   ....[17]....
        /*013c*/ 	.word	0x00001040


	//   ....[18]....
        /*0140*/ 	.word	0x00001080


	//   ....[19]....
        /*0144*/ 	.word	0x000010c0


	//   ....[20]....
        /*0148*/ 	.word	0x000021b0


	//   ....[21]....
        /*014c*/ 	.word	0x000021c0


	//   ....[22]....
        /*0150*/ 	.word	0x00002240


	//   ....[23]....
        /*0154*/ 	.word	0x00002250


	//   ....[24]....
        /*0158*/ 	.word	0x000022b0


	//   ....[25]....
        /*015c*/ 	.word	0x000022d0


	//   ....[26]....
        /*0160*/ 	.word	0x00002310


	//   ....[27]....
        /*0164*/ 	.word	0x00002340


	//   ....[28]....
        /*0168*/ 	.word	0x00002380


	//   ....[29]....
        /*016c*/ 	.word	0x000023e0


	//----- nvinfo : EIATTR_VRC_CTA_INIT_COUNT
	.align		4
.L_420:
        /*0170*/ 	.byte	0x02, 0x4a
	.zero		1
	.zero		1


	//----- nvinfo : EIATTR_EXIT_INSTR_OFFSETS
	.align		4
        /*0174*/ 	.byte	0x04, 0x1c
        /*0176*/ 	.short	(.L_422 - .L_421)


	//   ....[0]....
.L_421:
        /*0178*/ 	.word	0x00000080


	//   ....[1]....
        /*017c*/ 	.word	0x000000c0


	//   ....[2]....
        /*0180*/ 	.word	0x00002650


	//   ....[3]....
        /*0184*/ 	.word	0x000026b0


	//----- nvinfo : EIATTR_MAX_THREADS
	.align		4
.L_422:
        /*0188*/ 	.byte	0x04, 0x05
        /*018a*/ 	.short	(.L_424 - .L_423)
.L_423:
        /*018c*/ 	.word	0x00000200
        /*0190*/ 	.word	0x00000001
        /*0194*/ 	.word	0x00000001


	//----- nvinfo : EIATTR_CRS_STACK_SIZE
	.align		4
.L_424:
        /*0198*/ 	.byte	0x04, 0x1e
        /*019a*/ 	.short	(.L_426 - .L_425)
.L_425:
        /*019c*/ 	.word	0x00000000


	//----- nvinfo : EIATTR_CBANK_PARAM_SIZE
	.align		4
.L_426:
        /*01a0*/ 	.byte	0x03, 0x19
        /*01a2*/ 	.short	0x0021


	//----- nvinfo : EIATTR_PARAM_CBANK
	.align		4
        /*01a4*/ 	.byte	0x04, 0x0a
        /*01a6*/ 	.short	(.L_428 - .L_427)
	.align		4
.L_427:
        /*01a8*/ 	.word	index@(.nv.constant0._ZN3cub18CUB_300001_SM_10006detail6reduce28DeviceReduceSingleTileKernelINS2_10policy_hubIljN4cuda3std3__44plusIlEEE10Policy1000EPlSC_iS9_llNS7_10__identityEEEvT0_T1_T2_T3_T4_T6_)
        /*01ac*/ 	.short	0x0380
        /*01ae*/ 	.short	0x0021


	//----- nvinfo : EIATTR_SW_WAR
	.align		4
.L_428:
        /*01b0*/ 	.byte	0x04, 0x36
        /*01b2*/ 	.short	(.L_430 - .L_429)
.L_429:
        /*01b4*/ 	.word	0x00000008
.L_430:


//--------------------- .nv.info._ZN3cub18CUB_300001_SM_10006detail6reduce18DeviceReduceKernelINS2_10policy_hubIljN4cuda3std3__44plusIlEEE10Policy1000EN6thrust24THRUST_300001_SM_1000_NS18transform_iteratorI16is_positive_gainNSD_6detail15normal_iteratorINSD_10device_ptrIfEEEEllEEjS9_lNS7_10__identityEEEvT0_PT3_T1_NS0_13GridEvenShareISQ_EET2_T4_ --------------------------
	.section	.nv.info._ZN3cub18CUB_300001_SM_10006detail6reduce18DeviceReduceKernelINS2_10policy_hubIljN4cuda3std3__44plusIlEEE10Policy1000EN6thrust24THRUST_300001_SM_1000_NS18transform_iteratorI16is_positive_gainNSD_6detail15normal_iteratorINSD_10device_ptrIfEEEEllEEjS9_lNS7_10__identityEEEvT0_PT3_T1_NS0_13GridEvenShareISQ_EET2_T4_,"",@"SHT_CUDA_INFO"
	.sectionflags	@""
	.align	4


	//----- nvinfo : EIATTR_CUDA_API_VERSION
	.align		4
        /*0000*/ 	.byte	0x04, 0x37
        /*0002*/ 	.short	(.L_432 - .L_431)
.L_431:
        /*0004*/ 	.word	0x00000082


	//----- nvinfo : EIATTR_KPARAM_INFO
	.align		4
.L_432:
        /*0008*/ 	.byte	0x04, 0x17
        /*000a*/ 	.short	(.L_434 - .L_433)
.L_433:
        /*000c*/ 	.word	0x00000000
        /*0010*/ 	.short	0x0005
        /*0012*/ 	.short	0x0045
        /*0014*/ 	.byte	0x00, 0xf0, 0x05, 0x00


	//----- nvinfo : EIATTR_KPARAM_INFO
	.align		4
.L_434:
        /*0018*/ 	.byte	0x04, 0x17
        /*001a*/ 	.short	(.L_436 - .L_435)
.L_435:
        /*001c*/ 	.word	0x00000000
        /*0020*/ 	.short	0x0004
        /*0022*/ 	.short	0x0044
        /*0024*/ 	.byte	0x00, 0xf0, 0x05, 0x00


	//----- nvinfo : EIATTR_KPARAM_INFO
	.align		4
.L_436:
        /*0028*/ 	.byte	0x04, 0x17
        /*002a*/ 	.short	(.L_438 - .L_437)
.L_437:
        /*002c*/ 	.word	0x00000000
        /*0030*/ 	.short	0x0003
        /*0032*/ 	.short	0x001c
        /*0034*/ 	.byte	0x00, 0xf0, 0xa1, 0x00


	//----- nvinfo : EIATTR_KPARAM_INFO
	.align		4
.L_438:
        /*0038*/ 	.byte	0x04, 0x17
        /*003a*/ 	.short	(.L_440 - .L_439)
.L_439:
        /*003c*/ 	.word	0x00000000
        /*0040*/ 	.short	0x0002
        /*0042*/ 	.short	0x0018
        /*0044*/ 	.byte	0x00, 0xf0, 0x11, 0x00


	//----- nvinfo : EIATTR_KPARAM_INFO
	.align		4
.L_440:
        /*0048*/ 	.byte	0x04, 0x17
        /*004a*/ 	.short	(.L_442 - .L_441)
.L_441:
        /*004c*/ 	.word	0x00000000
        /*0050*/ 	.short	0x0001
        /*0052*/ 	.short	0x0010
        /*0054*/ 	.byte	0x00, 0xf5, 0x21, 0x00


	//----- nvinfo : EIATTR_KPARAM_INFO
	.align		4
.L_442:
        /*0058*/ 	.byte	0x04, 0x17
        /*005a*/ 	.short	(.L_444 - .L_443)
.L_443:
        /*005c*/ 	.word	0x00000000
        /*0060*/ 	.short	0x0000
        /*0062*/ 	.short	0x0000
        /*0064*/ 	.byte	0x00, 0xf0, 0x41, 0x00


	//----- nvinfo : EIATTR_SPARSE_MMA_MASK
	.align		4
.L_444:
        /*0068*/ 	.byte	0x03, 0x50
        /*006a*/ 	.short	0x0000


	//----- nvinfo : EIATTR_MAXREG_COUNT
	.align		4
        /*006c*/ 	.byte	0x03, 0x1b
        /*006e*/ 	.short	0x0080


	//----- nvinfo : EIATTR_NUM_BARRIERS
	.align		4
        /*0070*/ 	.byte	0x02, 0x4c
        /*0072*/ 	.byte	0x01
	.zero		1


	//----- nvinfo : EIATTR_MERCURY_ISA_VERSION
	.align		4
        /*0074*/ 	.byte	0x03, 0x5f
        /*0076*/ 	.short	0x0101


	//----- nvinfo : EIATTR_COOP_GROUP_MASK_REGIDS
	.align		4
        /*0078*/ 	.byte	0x04, 0x29
        /*007a*/ 	.short	(.L_446 - .L_445)


	//   ....[0]....
.L_445:
        /*007c*/ 	.word	0xffffffff


	//   ....[1]....
        /*0080*/ 	.word	0xffffffff


	//   ....[2]....
        /*0084*/ 	.word	0xffffffff


	//   ....[3]....
        /*0088*/ 	.word	0xffffffff


	//   ....[4]....
        /*008c*/ 	.word	0xffffffff


	//   ....[5]....
        /*0090*/ 	.word	0xffffffff


	//   ....[6]....
        /*0094*/ 	.word	0xffffffff


	//   ....[7]....
        /*0098*/ 	.word	0xffffffff


	//   ....[8]....
        /*009c*/ 	.word	0xffffffff


	//   ....[9]....
        /*00a0*/ 	.word	0xffffffff


	//   ....[10]....
        /*00a4*/ 	.word	0xffffffff


	//   ....[11]....
        /*00a8*/ 	.word	0xffffffff


	//   ....[12]....
        /*00ac*/ 	.word	0xffffffff


	//   ....[13]....
        /*00b0*/ 	.word	0xffffffff


	//   ....[14]....
        /*00b4*/ 	.word	0xffffffff


	//   ....[15]....
        /*00b8*/ 	.word	0xffffffff


	//   ....[16]....
        /*00bc*/ 	.word	0xffffffff


	//   ....[17]....
        /*00c0*/ 	.word	0xffffffff


	//   ....[18]....
        /*00c4*/ 	.word	0xffffffff


	//   ....[19]....
        /*00c8*/ 	.word	0xffffffff


	//   ....[20]....
        /*00cc*/ 	.word	0xffffffff


	//   ....[21]....
        /*00d0*/ 	.word	0xffffffff


	//   ....[22]....
        /*00d4*/ 	.word	0xffffffff


	//   ....[23]....
        /*00d8*/ 	.word	0xffffffff


	//   ....[24]....
        /*00dc*/ 	.word	0xffffffff


	//   ....[25]....
        /*00e0*/ 	.word	0xffffffff


	//   ....[26]....
        /*00e4*/ 	.word	0xffffffff


	//   ....[27]....
        /*00e8*/ 	.word	0xffffffff


	//   ....[28]....
        /*00ec*/ 	.word	0xffffffff


	//   ....[29]....
        /*00f0*/ 	.word	0xffffffff


	//----- nvinfo : EIATTR_COOP_GROUP_INSTR_OFFSETS
	.align		4
.L_446:
        /*00f4*/ 	.byte	0x04, 0x28
        /*00f6*/ 	.short	(.L_448 - .L_447)


	//   ....[0]....
.L_447:
        /*00f8*/ 	.word	0x00000fe0


	//   ....[1]....
        /*00fc*/ 	.word	0x00000ff0


	//   ....[2]....
        /*0100*/ 	.word	0x00001050


	//   ....[3]....
        /*0104*/ 	.word	0x00001070


	//   ....[4]....
        /*0108*/ 	.word	0x000010c0


	//   ....[5]....
        /*010c*/ 	.word	0x000010e0


	//   ....[6]....
        /*0110*/ 	.word	0x00001120


	//   ....[7]....
        /*0114*/ 	.word	0x00001160


	//   ....[8]....
        /*0118*/ 	.word	0x000011c0


	//   ....[9]....
        /*011c*/ 	.word	0x00001200


	//   ....[10]....
        /*0120*/ 	.word	0x000014f0


	//   ....[11]....
        /*0124*/ 	.word	0x00001500


	//   ....[12]....
        /*0128*/ 	.word	0x00001580


	//   ....[13]....
        /*012c*/ 	.word	0x000015b0


	//   ....[14]....
        /*0130*/ 	.word	0x00001600


	//   ....[15]....
        /*0134*/ 	.word	0x00001640


	//   ....[16]....
        /*0138*/ 	.word	0x00001680


	//   ....[17]....
        /*013c*/ 	.word	0x000016c0


	//   ....[18]....
        /*0140*/ 	.word	0x000016f0


	//   ....[19]....
        /*0144*/ 	.word	0x00001760


	//   ....[20]....
        /*0148*/ 	.word	0x000030f0


	//   ....[21]....
        /*014c*/ 	.word	0x00003100


	//   ....[22]....
        /*0150*/ 	.word	0x00003180


	//   ....[23]....
        /*0154*/ 	.word	0x00003190


	//   ....[24]....
        /*0158*/ 	.word	0x000031e0


	//   ....[25]....
        /*015c*/ 	.word	0x00003210


	//   ....[26]....
        /*0160*/ 	.word	0x00003250


	//   ....[27]....
        /*0164*/ 	.word	0x00003280


	//   ....[28]....
        /*0168*/ 	.word	0x000032c0


	//   ....[29]....
        /*016c*/ 	.word	0x00003320


	//----- nvinfo : EIATTR_VRC_CTA_INIT_COUNT
	.align		4
.L_448:
        /*0170*/ 	.byte	0x02, 0x4a
	.zero		1
	.zero		1


	//----- nvinfo : EIATTR_EXIT_INSTR_OFFSETS
	.align		4
        /*0174*/ 	.byte	0x04, 0x1c
        /*0176*/ 	.short	(.L_450 - .L_449)


	//   ....[0]....
.L_449:
        /*0178*/ 	.word	0x00003590


	//   ....[1]....
        /*017c*/ 	.word	0x000035d0


	//----- nvinfo : EIATTR_MAX_THREADS
	.align		4
.L_450:
        /*0180*/ 	.byte	0x04, 0x05
        /*0182*/ 	.short	(.L_452 - .L_451)
.L_451:
        /*0184*/ 	.word	0x00000200
        /*0188*/ 	.word	0x00000001
        /*018c*/ 	.word	0x00000001


	//----- nvinfo : EIATTR_CRS_STACK_SIZE
	.align		4
.L_452:
        /*0190*/ 	.byte	0x04, 0x1e
        /*0192*/ 	.short	(.L_454 - .L_453)
.L_453:
        /*0194*/ 	.word	0x00000000


	//----- nvinfo : EIATTR_CBANK_PARAM_SIZE
	.align		4
.L_454:
        /*0198*/ 	.byte	0x03, 0x19
        /*019a*/ 	.short	0x0046


	//----- nvinfo : EIATTR_PARAM_CBANK
	.align		4
        /*019c*/ 	.byte	0x04, 0x0a
        /*019e*/ 	.short	(.L_456 - .L_455)
	.align		4
.L_455:
        /*01a0*/ 	.word	index@(.nv.constant0._ZN3cub18CUB_300001_SM_10006detail6reduce18DeviceReduceKernelINS2_10policy_hubIljN4cuda3std3__44plusIlEEE10Policy1000EN6thrust24THRUST_300001_SM_1000_NS18transform_iteratorI16is_positive_gainNSD_6detail15normal_iteratorINSD_10device_ptrIfEEEEllEEjS9_lNS7_10__identityEEEvT0_PT3_T1_NS0_13GridEvenShareISQ_EET2_T4_)
        /*01a4*/ 	.short	0x0380
        /*01a6*/ 	.short	0x0046


	//----- nvinfo : EIATTR_SW_WAR
	.align		4
.L_456:
        /*01a8*/ 	.byte	0x04, 0x36
        /*01aa*/ 	.short	(.L_458 - .L_457)
.L_457:
        /*01ac*/ 	.word	0x00000008
.L_458:


//--------------------- .nv.info._ZN3cub18CUB_300001_SM_10006detail6reduce28DeviceReduceSingleTileKernelINS2_10policy_hubIljN4cuda3std3__44plusIlEEE10Policy1000EN6thrust24THRUST_300001_SM_1000_NS18transform_iteratorI16is_positive_gainNSD_6detail15normal_iteratorINSD_10device_ptrIfEEEEllEEPljS9_llNS7_10__identityEEEvT0_T1_T2_T3_T4_T6_ --------------------------
	.section	.nv.info._ZN3cub18CUB_300001_SM_10006detail6reduce28DeviceReduceSingleTileKernelINS2_10policy_hubIljN4cuda3std3__44plusIlEEE10Policy1000EN6thrust24THRUST_300001_SM_1000_NS18transform_iteratorI16is_positive_gainNSD_6detail15normal_iteratorINSD_10device_ptrIfEEEEllEEPljS9_llNS7_10__identityEEEvT0_T1_T2_T3_T4_T6_,"",@"SHT_CUDA_INFO"
	.sectionflags	@""
	.align	4


	//----- nvinfo : EIATTR_CUDA_API_VERSION
	.align		4
        /*0000*/ 	.byte	0x04, 0x37
        /*0002*/ 	.short	(.L_460 - .L_459)
.L_459:
        /*0004*/ 	.word	0x00000082


	//----- nvinfo : EIATTR_KPARAM_INFO
	.align		4
.L_460:
        /*0008*/ 	.byte	0x04, 0x17
        /*000a*/ 	.short	(.L_462 - .L_461)
.L_461:
        /*000c*/ 	.word	0x00000000
        /*0010*/ 	.short	0x0005
        /*0012*/ 	.short	0x0028
        /*0014*/ 	.byte	0x00, 0xf0, 0x05, 0x00


	//----- nvinfo : EIATTR_KPARAM_INFO
	.align		4
.L_462:
        /*0018*/ 	.byte	0x04, 0x17
        /*001a*/ 	.short	(.L_464 - .L_463)
.L_463:
        /*001c*/ 	.word	0x00000000
        /*0020*/ 	.short	0x0004
        /*0022*/ 	.short	0x0020
        /*0024*/ 	.byte	0x00, 0xf0, 0x21, 0x00


	//----- nvinfo : EIATTR_KPARAM_INFO
	.align		4
.L_464:
        /*0028*/ 	.byte	0x04, 0x17
        /*002a*/ 	.short	(.L_466 - .L_465)
.L_465:
        /*002c*/ 	.word	0x00000000
        /*0030*/ 	.short	0x0003
        /*0032*/ 	.short	0x001c
        /*0034*/ 	.byte	0x00, 0xf0, 0x05, 0x00


	//----- nvinfo : EIATTR_KPARAM_INFO
	.align		4
.L_466:
        /*0038*/ 	.byte	0x04, 0x17
        /*003a*/ 	.short	(.L_468 - .L_467)
.L_467:
        /*003c*/ 	.word	0x00000000
        /*0040*/ 	.short	0x0002
        /*0042*/ 	.short	0x0018
        /*0044*/ 	.byte	0x00, 0xf0, 0x11, 0x00


	//----- nvinfo : EIATTR_KPARAM_INFO
	.align		4
.L_468:
        /*0048*/ 	.byte	0x04, 0x17
        /*004a*/ 	.short	(.L_470 - .L_469)
.L_469:
        /*004c*/ 	.word	0x00000000
        /*0050*/ 	.short	0x0001
        /*0052*/ 	.short	0x0010
        /*0054*/ 	.byte	0x00, 0xf5, 0x21, 0x00


	//----- nvinfo : EIATTR_KPARAM_INFO
	.align		4
.L_470:
        /*0058*/ 	.byte	0x04, 0x17
        /*005a*/ 	.short	(.L_472 - .L_471)
.L_471:
        /*005c*/ 	.word	0x00000000
        /*0060*/ 	.short	0x0000
        /*0062*/ 	.short	0x0000
        /*0064*/ 	.byte	0x00, 0xf0, 0x41, 0x00


	//----- nvinfo : EIATTR_SPARSE_MMA_MASK
	.align		4
.L_472:
        /*0068*/ 	.byte	0x03, 0x50
        /*006a*/ 	.short	0x0000


	//----- nvinfo : EIATTR_MAXREG_COUNT
	.align		4
        /*006c*/ 	.byte	0x03, 0x1b
        /*006e*/ 	.short	0x0080


	//----- nvinfo : EIATTR_NUM_BARRIERS
	.align		4
        /*0070*/ 	.byte	0x02, 0x4c
        /*0072*/ 	.byte	0x01
	.zero		1


	//----- nvinfo : EIATTR_MERCURY_ISA_VERSION
	.align		4
        /*0074*/ 	.byte	0x03, 0x5f
        /*0076*/ 	.short	0x0101


	//----- nvinfo : EIATTR_COOP_GROUP_MASK_REGIDS
	.align		4
        /*0078*/ 	.byte	0x04, 0x29
        /*007a*/ 	.short	(.L_474 - .L_473)


	//   ....[0]....
.L_473:
        /*007c*/ 	.word	0xffffffff


	//   ....[1]....
        /*0080*/ 	.word	0xffffffff


	//   ....[2]....
        /*0084*/ 	.word	0xffffffff


	//   ....[3]....
        /*0088*/ 	.word	0xffffffff


	//   ....[4]....
        /*008c*/ 	.word	0xffffffff


	//   ....[5]....
        /*0090*/ 	.word	0xffffffff


	//   ....[6]....
        /*0094*/ 	.word	0xffffffff


	//   ....[7]....
        /*0098*/ 	.word	0xffffffff


	//   ....[8]....
        /*009c*/ 	.word	0xffffffff


	//   ....[9]....
        /*00a0*/ 	.word	0xffffffff


	//   ....[10]....
        /*00a4*/ 	.word	0xffffffff


	//   ....[11]....
        /*00a8*/ 	.word	0xffffffff


	//   ....[12]....
        /*00ac*/ 	.word	0xffffffff


	//   ....[13]....
        /*00b0*/ 	.word	0xffffffff


	//   ....[14]....
        /*00b4*/ 	.word	0xffffffff


	//   ....[15]....
        /*00b8*/ 	.word	0xffffffff


	//   ....[16]....
        /*00bc*/ 	.word	0xffffffff


	//   ....[17]....
        /*00c0*/ 	.word	0xffffffff


	//   ....[18]....
        /*00c4*/ 	.word	0xffffffff


	//   ....[19]....
        /*00c8*/ 	.word	0xffffffff


	//   ....[20]....
        /*00cc*/ 	.word	0xffffffff


	//   ....[21]....
        /*00d0*/ 	.word	0xffffffff


	//   ....[22]....
        /*00d4*/ 	.word	0xffffffff


	//   ....[23]....
        /*00d8*/ 	.word	0xffffffff


	//   ....[24]....
        /*00dc*/ 	.word	0xffffffff


	//   ....[25]....
        /*00e0*/ 	.word	0xffffffff


	//   ....[26]....
        /*00e4*/ 	.word	0xffffffff


	//   ....[27]....
        /*00e8*/ 	.word	0xffffffff


	//   ....[28]....
        /*00ec*/ 	.word	0xffffffff


	//   ....[29]....
        /*00f0*/ 	.word	0xffffffff


	//----- nvinfo : EIATTR_COOP_GROUP_INSTR_OFFSETS
	.align		4
.L_474:
        /*00f4*/ 	.byte	0x04, 0x28
        /*00f6*/ 	.short	(.L_476 - .L_475)


	//   ....[0]....
.L_475:
        /*00f8*/ 	.word	0x00000cd0


	//   ....[1]....
        /*00fc*/ 	.word	0x00000ce0


	//   ....[2]....
        /*0100*/ 	.word	0x00000d40


	//   ....[3]....
        /*0104*/ 	.word	0x00000d60


	//   ....[4]....
        /*0108*/ 	.word	0x00000db0


	//   ....[5]....
        /*010c*/ 	.word	0x00000dd0


	//   ....[6]....
        /*0110*/ 	.word	0x00000e10


	//   ....[7]....
        /*0114*/ 	.word	0x00000e50


	//   ....[8]....
        /*0118*/ 	.word	0x00000ea0


	//   ....[9]....
        /*011c*/ 	.word	0x00000ee0


	//   ....[10]....
        /*0120*/ 	.word	0x000011e0


	//   ....[11]....
        /*0124*/ 	.word	0x000011f0


	//   ....[12]....
        /*0128*/ 	.word	0x00001270


	//   ....[13]....
        /*012c*/ 	.word	0x00001290


	//   ....[14]....
        /*0130*/ 	.word	0x000012e0


	//   ....[15]....
        /*0134*/ 	.word	0x00001330


	//   ....[16]....
        /*0138*/ 	.word	0x00001370


	//   ....[17]....
        /*013c*/ 	.word	0x000013a0


	//   ....[18]....
        /*0140*/ 	.word	0x000013e0


	//   ....[19]....
        /*0144*/ 	.word	0x00001420


	//   ....[20]....
        /*0148*/ 	.word	0x00002c60


	//   ....[21]....
        /*014c*/ 	.word	0x00002c70


	//   ....[22]....
        /*0150*/ 	.word	0x00002cf0


	//   ....[23]....
        /*0154*/ 	.word	0x00002d00


	//   ....[24]....
        /*0158*/ 	.word	0x00002d60


	//   ....[25]....
        /*015c*/ 	.word	0x00002d80


	//   ....[26]....
        /*0160*/ 	.word	0x00002dc0


	//   ....[27]....
        /*0164*/ 	.word	0x00002df0


	//   ....[28]....
        /*0168*/ 	.word	0x00002e40


	//   ....[29]....
        /*016c*/ 	.word	0x00002e90


	//----- nvinfo : EIATTR_VRC_CTA_INIT_COUNT
	.align		4
.L_476:
        /*0170*/ 	.byte	0x02, 0x4a
	.zero		1
	.zero		1


	//----- nvinfo : EIATTR_EXIT_INSTR_OFFSETS
	.align		4
        /*0174*/ 	.byte	0x04, 0x1c
        /*0176*/ 	.short	(.L_478 - .L_477)


	//   ....[0]....
.L_477:
        /*0178*/ 	.word	0x00000080


	//   ....[1]....
        /*017c*/ 	.word	0x000000c0


	//   ....[2]....
        /*0180*/ 	.word	0x00003100


	//   ....[3]....
        /*0184*/ 	.word	0x00003160


	//----- nvinfo : EIATTR_MAX_THREADS
	.align		4
.L_478:
        /*0188*/ 	.byte	0x04, 0x05
        /*018a*/ 	.short	(.L_480 - .L_479)
.L_479:
        /*018c*/ 	.word	0x00000200
        /*0190*/ 	.word	0x00000001
        /*0194*/ 	.word	0x00000001


	//----- nvinfo : EIATTR_CRS_STACK_SIZE
	.align		4
.L_480:
        /*0198*/ 	.byte	0x04, 0x1e
        /*019a*/ 	.short	(.L_482 - .L_481)
.L_481:
        /*019c*/ 	.word	0x00000000


	//----- nvinfo : EIATTR_CBANK_PARAM_SIZE
	.align		4
.L_482:
        /*01a0*/ 	.byte	0x03, 0x19
        /*01a2*/ 	.short	0x0029


	//----- nvinfo : EIATTR_PARAM_CBANK
	.align		4
        /*01a4*/ 	.byte	0x04, 0x0a
        /*01a6*/ 	.short	(.L_484 - .L_483)
	.align		4
.L_483:
        /*01a8*/ 	.word	index@(.nv.constant0._ZN3cub18CUB_300001_SM_10006detail6reduce28DeviceReduceSingleTileKernelINS2_10policy_hubIljN4cuda3std3__44plusIlEEE10Policy1000EN6thrust24THRUST_300001_SM_1000_NS18transform_iteratorI16is_positive_gainNSD_6detail15normal_iteratorINSD_10device_ptrIfEEEEllEEPljS9_llNS7_10__identityEEEvT0_T1_T2_T3_T4_T6_)
        /*01ac*/ 	.short	0x0380
        /*01ae*/ 	.short	0x0029


	//----- nvinfo : EIATTR_SW_WAR
	.align		4
.L_484:
        /*01b0*/ 	.byte	0x04, 0x36
        /*01b2*/ 	.short	(.L_486 - .L_485)
.L_485:
        /*01b4*/ 	.word	0x00000008
.L_486:


//--------------------- .nv.info._ZN3cub18CUB_300001_SM_10006detail9transform16transform_kernelINS2_10policy_hubILb1EN4cuda3std3__45tupleIJN6thrust24THRUST_300001_SM_1000_NS6detail15normal_iteratorINSA_10device_ptrIfEEEESF_EEEE10policy1000El18daily_gain_functorSF_JPfSK_EEEvT0_iT1_T2_DpNS2_10kernel_argIT3_EE --------------------------
	.section	.nv.info._ZN3cub18CUB_300001_SM_10006detail9transform16transform_kernelINS2_10policy_hubILb1EN4cuda3std3__45tupleIJN6thrust24THRUST_300001_SM_1000_NS6detail15normal_iteratorINSA_10device_ptrIfEEEESF_EEEE10policy1000El18daily_gain_functorSF_JPfSK_EEEvT0_iT1_T2_DpNS2_10kernel_argIT3_EE,"",@"SHT_CUDA_INFO"
	.sectionflags	@""
	.align	4


	//----- nvinfo : EIATTR_CUDA_API_VERSION
	.align		4
        /*0000*/ 	.byte	0x04, 0x37
        /*0002*/ 	.short	(.L_488 - .L_487)
.L_487:
        /*0004*/ 	.word	0x00000082


	//----- nvinfo : EIATTR_KPARAM_INFO
	.align		4
.L_488:
        /*0008*/ 	.byte	0x04, 0x17
        /*000a*/ 	.short	(.L_490 - .L_489)
.L_489:
        /*000c*/ 	.word	0x00000000
        /*0010*/ 	.short	0x0005
        /*0012*/ 	.short	0x0028
        /*0014*/ 	.byte	0x00, 0xf0, 0x41, 0x00


	//----- nvinfo : EIATTR_KPARAM_INFO
	.align		4
.L_490:
        /*0018*/ 	.byte	0x04, 0x17
        /*001a*/ 	.short	(.L_492 - .L_491)
.L_491:
        /*001c*/ 	.word	0x00000000
        /*0020*/ 	.short	0x0004
        /*0022*/ 	.short	0x0018
        /*0024*/ 	.byte	0x00, 0xf0, 0x41, 0x00


	//----- nvinfo : EIATTR_KPARAM_INFO
	.align		4
.L_492:
        /*0028*/ 	.byte	0x04, 0x17
        /*002a*/ 	.short	(.L_494 - .L_493)
.L_493:
        /*002c*/ 	.word	0x00000000
        /*0030*/ 	.short	0x0003
        /*0032*/ 	.short	0x0010
        /*0034*/ 	.byte	0x00, 0xf0, 0x21, 0x00


	//----- nvinfo : EIATTR_KPARAM_INFO
	.align		4
.L_494:
        /*0038*/ 	.byte	0x04, 0x17
        /*003a*/ 	.short	(.L_496 - .L_495)
.L_495:
        /*003c*/ 	.word	0x00000000
        /*0040*/ 	.short	0x0002
        /*0042*/ 	.short	0x000c
        /*0044*/ 	.byte	0x00, 0xf0, 0x05, 0x00


	//----- nvinfo : EIATTR_KPARAM_INFO
	.align		4
.L_496:
        /*0048*/ 	.byte	0x04, 0x17
        /*004a*/ 	.short	(.L_498 - .L_497)
.L_497:
        /*004c*/ 	.word	0x00000000
        /*0050*/ 	.short	0x0001
        /*0052*/ 	.short	0x0008
        /*0054*/ 	.byte	0x00, 0xf0, 0x11, 0x00


	//----- nvinfo : EIATTR_KPARAM_INFO
	.align		4
.L_498:
        /*0058*/ 	.byte	0x04, 0x17
        /*005a*/ 	.short	(.L_500 - .L_499)
.L_499:
        /*005c*/ 	.word	0x00000000
        /*0060*/ 	.short	0x0000
        /*0062*/ 	.short	0x0000
        /*0064*/ 	.byte	0x00, 0xf0, 0x21, 0x00


	//----- nvinfo : EIATTR_SPARSE_MMA_MASK
	.align		4
.L_500:
        /*0068*/ 	.byte	0x03, 0x50
        /*006a*/ 	.short	0x0000


	//----- nvinfo : EIATTR_MAXREG_COUNT
	.align		4
        /*006c*/ 	.byte	0x03, 0x1b
        /*006e*/ 	.short	0x00ff


	//----- nvinfo : EIATTR_MERCURY_ISA_VERSION
	.align		4
        /*0070*/ 	.byte	0x03, 0x5f
        /*0072*/ 	.short	0x0101


	//----- nvinfo : EIATTR_VRC_CTA_INIT_COUNT
	.align		4
        /*0074*/ 	.byte	0x02, 0x4a
	.zero		1
	.zero		1


	//----- nvinfo : EIATTR_EXIT_INSTR_OFFSETS
	.align		4
        /*0078*/ 	.byte	0x04, 0x1c
        /*007a*/ 	.short	(.L_502 - .L_501)


	//   ....[0]....
.L_501:
        /*007c*/ 	.word	0x00000460


	//   ....[1]....
        /*0080*/ 	.word	0x00000d40


	//   ....[2]....
        /*0084*/ 	.word	0x00000ff0


	//   ....[3]....
        /*0088*/ 	.word	0x00001170


	//   ....[4]....
        /*008c*/ 	.word	0x000011a0


	//   ....[5]....
        /*0090*/ 	.word	0x00001220


	//   ....[6]....
        /*0094*/ 	.word	0x00001250


	//   ....[7]....
        /*0098*/ 	.word	0x00001950


	//   ....[8]....
        /*009c*/ 	.word	0x00001c10


	//   ....[9]....
        /*00a0*/ 	.word	0x00001dc0


	//   ....[10]....
        /*00a4*/ 	.word	0x00001ef0


	//----- nvinfo : EIATTR_MAX_THREADS
	.align		4
.L_502:
        /*00a8*/ 	.byte	0x04, 0x05
        /*00aa*/ 	.short	(.L_504 - .L_503)
.L_503:
        /*00ac*/ 	.word	0x00000080
        /*00b0*/ 	.word	0x00000001
        /*00b4*/ 	.word	0x00000001


	//----- nvinfo : EIATTR_CRS_STACK_SIZE
	.align		4
.L_504:
        /*00b8*/ 	.byte	0x04, 0x1e
        /*00ba*/ 	.short	(.L_506 - .L_505)
.L_505:
        /*00bc*/ 	.word	0x00000000


	//----- nvinfo : EIATTR_CBANK_PARAM_SIZE
	.align		4
.L_506:
        /*00c0*/ 	.byte	0x03, 0x19
        /*00c2*/ 	.short	0x0038


	//----- nvinfo : EIATTR_PARAM_CBANK
	.align		4
        /*00c4*/ 	.byte	0x04, 0x0a
        /*00c6*/ 	.short	(.L_508 - .L_507)
	.align		4
.L_507:
        /*00c8*/ 	.word	index@(.nv.constant0._ZN3cub18CUB_300001_SM_10006detail9transform16transform_kernelINS2_10policy_hubILb1EN4cuda3std3__45tupleIJN6thrust24THRUST_300001_SM_1000_NS6detail15normal_iteratorINSA_10device_ptrIfEEEESF_EEEE10policy1000El18daily_gain_functorSF_JPfSK_EEEvT0_iT1_T2_DpNS2_10kernel_argIT3_EE)
        /*00cc*/ 	.short	0x0380
        /*00ce*/ 	.short	0x0038


	//----- nvinfo : EIATTR_SW_WAR
	.align		4
.L_508:
        /*00d0*/ 	.byte	0x04, 0x36
        /*00d2*/ 	.short	(.L_510 - .L_509)
.L_509:
        /*00d4*/ 	.word	0x00000008
.L_510:


//--------------------- .nv.info._ZN3cub18CUB_300001_SM_10006detail9transform16transform_kernelINS2_10policy_hubILb1EN4cuda3std3__45tupleIJN6thrust24THRUST_300001_SM_1000_NS6detail15normal_iteratorINSA_10device_ptrIfEEEESF_EEEE10policy1000Ei18daily_gain_functorSF_JPfSK_EEEvT0_iT1_T2_DpNS2_10kernel_argIT3_EE --------------------------
	.section	.nv.info._ZN3cub18CUB_300001_SM_10006detail9transform16transform_kernelINS2_10policy_hubILb1EN4cuda3std3__45tupleIJN6thrust24THRUST_300001_SM_1000_NS6detail15normal_iteratorINSA_10device_ptrIfEEEESF_EEEE10policy1000Ei18daily_gain_functorSF_JPfSK_EEEvT0_iT1_T2_DpNS2_10kernel_argIT3_EE,"",@"SHT_CUDA_INFO"
	.sectionflags	@""
	.align	4


	//----- nvinfo : EIATTR_CUDA_API_VERSION
	.align		4
        /*0000*/ 	.byte	0x04, 0x37
        /*0002*/ 	.short	(.L_512 - .L_511)
.L_511:
        /*0004*/ 	.word	0x00000082


	//----- nvinfo : EIATTR_KPARAM_INFO
	.align		4
.L_512:
        /*0008*/ 	.byte	0x04, 0x17
        /*000a*/ 	.short	(.L_514 - .L_513)
.L_513:
        /*000c*/ 	.word	0x00000000
        /*0010*/ 	.short	0x0005
        /*0012*/ 	.short	0x0028
        /*0014*/ 	.byte	0x00, 0xf0, 0x41, 0x00


	//----- nvinfo : EIATTR_KPARAM_INFO
	.align		4
.L_514:
        /*0018*/ 	.byte	0x04, 0x17
        /*001a*/ 	.short	(.L_516 - .L_515)
.L_515:
        /*001c*/ 	.word	0x00000000
        /*0020*/ 	.short	0x0004
        /*0022*/ 	.short	0x0018
        /*0024*/ 	.byte	0x00, 0xf0, 0x41, 0x00


	//----- nvinfo : EIATTR_KPARAM_INFO
	.align		4
.L_516:
        /*0028*/ 	.byte	0x04, 0x17
        /*002a*/ 	.short	(.L_518 - .L_517)
.L_517:
        /*002c*/ 	.word	0x00000000
        /*0030*/ 	.short	0x0003
        /*0032*/ 	.short	0x0010
        /*0034*/ 	.byte	0x00, 0xf0, 0x21, 0x00


	//----- nvinfo : EIATTR_KPARAM_INFO
	.align		4
.L_518:
        /*0038*/ 	.byte	0x04, 0x17
        /*003a*/ 	.short	(.L_520 - .L_519)
.L_519:
        /*003c*/ 	.word	0x00000000
        /*0040*/ 	.short	0x0002
        /*0042*/ 	.short	0x0008
        /*0044*/ 	.byte	0x00, 0xf0, 0x05, 0x00


	//----- nvinfo : EIATTR_KPARAM_INFO
	.align		4
.L_520:
        /*0048*/ 	.byte	0x04, 0x17
        /*004a*/ 	.short	(.L_522 - .L_521)
.L_521:
        /*004c*/ 	.word	0x00000000
        /*0050*/ 	.short	0x0001
        /*0052*/ 	.short	0x0004
        /*0054*/ 	.byte	0x00, 0xf0, 0x11, 0x00


	//----- nvinfo : EIATTR_KPARAM_INFO
	.align		4
.L_522:
        /*0058*/ 	.byte	0x04, 0x17
        /*005a*/ 	.short	(.L_524 - .L_523)
.L_523:
        /*005c*/ 	.word	0x00000000
        /*0060*/ 	.short	0x0000
        /*0062*/ 	.short	0x0000
        /*0064*/ 	.byte	0x00, 0xf0, 0x11, 0x00


	//----- nvinfo : EIATTR_SPARSE_MMA_MASK
	.align		4
.L_524:
        /*0068*/ 	.byte	0x03, 0x50
        /*006a*/ 	.short	0x0000


	//----- nvinfo : EIATTR_MAXREG_COUNT
	.align		4
        /*006c*/ 	.byte	0x03, 0x1b
        /*006e*/ 	.short	0x00ff


	//----- nvinfo : EIATTR_MERCURY_ISA_VERSION
	.align		4
        /*0070*/ 	.byte	0x03, 0x5f
        /*0072*/ 	.short	0x0101


	//----- nvinfo : EIATTR_VRC_CTA_INIT_COUNT
	.align		4
        /*0074*/ 	.byte	0x02, 0x4a
	.zero		1
	.zero		1


	//----- nvinfo : EIATTR_EXIT_INSTR_OFFSETS
	.align		4
        /*0078*/ 	.byte	0x04, 0x1c
        /*007a*/ 	.short	(.L_526 - .L_525)


	//   ....[0]....
.L_525:
        /*007c*/ 	.word	0x000002e0


	//   ....[1]....
        /*0080*/ 	.word	0x00000a00


	//   ....[2]....
        /*0084*/ 	.word	0x00000de0


	//   ....[3]....
        /*0088*/ 	.word	0x00000f90


	//   ....[4]....
        /*008c*/ 	.word	0x00001130


	//   ....[5]....
        /*0090*/ 	.word	0x00001160


	//   ....[6]....
        /*0094*/ 	.word	0x000016e0


	//   ....[7]....
        /*0098*/ 	.word	0x00001990


	//   ....[8]....
        /*009c*/ 	.word	0x00001b10


	//   ....[9]....
        /*00a0*/ 	.word	0x00001b40


	//   ....[10]....
        /*00a4*/ 	.word	0x00001bc0


	//----- nvinfo : EIATTR_MAX_THREADS
	.align		4
.L_526:
        /*00a8*/ 	.byte	0x04, 0x05
        /*00aa*/ 	.short	(.L_528 - .L_527)
.L_527:
        /*00ac*/ 	.word	0x00000080
        /*00b0*/ 	.word	0x00000001
        /*00b4*/ 	.word	0x00000001


	//----- nvinfo : EIATTR_CRS_STACK_SIZE
	.align		4
.L_528:
        /*00b8*/ 	.byte	0x04, 0x1e
        /*00ba*/ 	.short	(.L_530 - .L_529)
.L_529:
        /*00bc*/ 	.word	0x00000000


	//----- nvinfo : EIATTR_CBANK_PARAM_SIZE
	.align		4
.L_530:
        /*00c0*/ 	.byte	0x03, 0x19
        /*00c2*/ 	.short	0x0038


	//----- nvinfo : EIATTR_PARAM_CBANK
	.align		4
        /*00c4*/ 	.byte	0x04, 0x0a
        /*00c6*/ 	.short	(.L_532 - .L_531)
	.align		4
.L_531:
        /*00c8*/ 	.word	index@(.nv.constant0._ZN3cub18CUB_300001_SM_10006detail9transform16transform_kernelINS2_10policy_hubILb1EN4cuda3std3__45tupleIJN6thrust24THRUST_300001_SM_1000_NS6detail15normal_iteratorINSA_10device_ptrIfEEEESF_EEEE10policy1000Ei18daily_gain_functorSF_JPfSK_EEEvT0_iT1_T2_DpNS2_10kernel_argIT3_EE)
        /*00cc*/ 	.short	0x0380
        /*00ce*/ 	.short	0x0038


	//----- nvinfo : EIATTR_SW_WAR
	.align		4
.L_532:
        /*00d0*/ 	.byte	0x04, 0x36
        /*00d2*/ 	.short	(.L_534 - .L_533)
.L_533:
        /*00d4*/ 	.word	0x00000008
.L_534:


//--------------------- .nv.info._ZN3cub18CUB_300001_SM_10006detail8for_each13static_kernelINS2_12policy_hub_t12policy_500_tElN6thrust24THRUST_300001_SM_1000_NS8cuda_cub11__transform17unary_transform_fINS7_6detail15normal_iteratorINS7_10device_ptrIfEEEESF_NS9_14no_stencil_tagENS8_9__replace10constant_fIfEE16is_negative_gainEEEEvT0_T1_ --------------------------
	.section	.nv.info._ZN3cub18CUB_300001_SM_10006detail8for_each13static_kernelINS2_12policy_hub_t12policy_500_tElN6thrust24THRUST_300001_SM_1000_NS8cuda_cub11__transform17unary_transform_fINS7_6detail15normal_iteratorINS7_10device_ptrIfEEEESF_NS9_14no_stencil_tagENS8_9__replace10constant_fIfEE16is_negative_gainEEEEvT0_T1_,"",@"SHT_CUDA_INFO"
	.sectionflags	@""
	.align	4


	//----- nvinfo : EIATTR_CUDA_API_VERSION
	.align		4
        /*0000*/ 	.byte	0x04, 0x37
        /*0002*/ 	.short	(.L_536 - .L_535)
.L_535:
        /*0004*/ 	.word	0x00000082


	//----- nvinfo : EIATTR_KPARAM_INFO
	.align		4
.L_536:
        /*0008*/ 	.byte	0x04, 0x17
        /*000a*/ 	.short	(.L_538 - .L_537)
.L_537:
        /*000c*/ 	.word	0x00000000
        /*0010*/ 	.short	0x0001
        /*0012*/ 	.short	0x0008
        /*0014*/ 	.byte	0x00, 0xf0, 0x61, 0x00


	//----- nvinfo : EIATTR_KPARAM_INFO
	.align		4
.L_538:
        /*0018*/ 	.byte	0x04, 0x17
        /*001a*/ 	.short	(.L_540 - .L_539)
.L_539:
        /*001c*/ 	.word	0x00000000
        /*0020*/ 	.short	0x0000
        /*0022*/ 	.short	0x0000
        /*0024*/ 	.byte	0x00, 0xf0, 0x21, 0x00


	//----- nvinfo : EIATTR_SPARSE_MMA_MASK
	.align		4
.L_540:
        /*0028*/ 	.byte	0x03, 0x50
        /*002a*/ 	.short	0x0000


	//----- nvinfo : EIATTR_MAXREG_COUNT
	.align		4
        /*002c*/ 	.byte	0x03, 0x1b
        /*002e*/ 	.short	0x00ff


	//----- nvinfo : EIATTR_MERCURY_ISA_VERSION
	.align		4
        /*0030*/ 	.byte	0x03, 0x5f
        /*0032*/ 	.short	0x0101


	//----- nvinfo : EIATTR_VRC_CTA_INIT_COUNT
	.align		4
        /*0034*/ 	.byte	0x02, 0x4a
	.zero		1
	.zero		1


	//----- nvinfo : EIATTR_EXIT_INSTR_OFFSETS
	.align		4
        /*0038*/ 	.byte	0x04, 0x1c
        /*003a*/ 	.short	(.L_542 - .L_541)


	//   ....[0]....
.L_541:
        /*003c*/ 	.word	0x000001b0


	//   ....[1]....
        /*0040*/ 	.word	0x000001e0


	//   ....[2]....
        /*0044*/ 	.word	0x00000390


	//   ....[3]....
        /*0048*/ 	.word	0x00000430


	//   ....[4]....
        /*004c*/ 	.word	0x00000490


	//----- nvinfo : EIATTR_MAX_THREADS
	.align		4
.L_542:
        /*0050*/ 	.byte	0x04, 0x05
        /*0052*/ 	.short	(.L_544 - .L_543)
.L_543:
        /*0054*/ 	.word	0x00000100
        /*0058*/ 	.word	0x00000001
        /*005c*/ 	.word	0x00000001


	//----- nvinfo : EIATTR_CRS_STACK_SIZE
	.align		4
.L_544:
        /*0060*/ 	.byte	0x04, 0x1e
        /*0062*/ 	.short	(.L_546 - .L_545)
.L_545:
        /*0064*/ 	.word	0x00000000


	//----- nvinfo : EIATTR_CBANK_PARAM_SIZE
	.align		4
.L_546:
        /*0068*/ 	.byte	0x03, 0x19
        /*006a*/ 	.short	0x0020


	//----- nvinfo : EIATTR_PARAM_CBANK
	.align		4
        /*006c*/ 	.byte	0x04, 0x0a
        /*006e*/ 	.short	(.L_548 - .L_547)
	.align		4
.L_547:
        /*0070*/ 	.word	index@(.nv.constant0._ZN3cub18CUB_300001_SM_10006detail8for_each13static_kernelINS2_12policy_hub_t12policy_500_tElN6thrust24THRUST_300001_SM_1000_NS8cuda_cub11__transform17unary_transform_fINS7_6detail15normal_iteratorINS7_10device_ptrIfEEEESF_NS9_14no_stencil_tagENS8_9__replace10constant_fIfEE16is_negative_gainEEEEvT0_T1_)
        /*0074*/ 	.short	0x0380
        /*0076*/ 	.short	0x0020


	//----- nvinfo : EIATTR_SW_WAR
	.align		4
.L_548:
        /*0078*/ 	.byte	0x04, 0x36
        /*007a*/ 	.short	(.L_550 - .L_549)
.L_549:
        /*007c*/ 	.word	0x00000008
.L_550:


//--------------------- .nv.info._ZN3cub18CUB_300001_SM_10006detail8for_each13static_kernelINS2_12policy_hub_t12policy_500_tEmN6thrust24THRUST_300001_SM_1000_NS8cuda_cub20__uninitialized_fill7functorINS7_10device_ptrIfEEfEEEEvT0_T1_ --------------------------
	.section	.nv.info._ZN3cub18CUB_300001_SM_10006detail8for_each13static_kernelINS2_12policy_hub_t12policy_500_tEmN6thrust24THRUST_300001_SM_1000_NS8cuda_cub20__uninitialized_fill7functorINS7_10device_ptrIfEEfEEEEvT0_T1_,"",@"SHT_CUDA_INFO"
	.sectionflags	@""
	.align	4


	//----- nvinfo : EIATTR_CUDA_API_VERSION
	.align		4
        /*0000*/ 	.byte	0x04, 0x37
        /*0002*/ 	.short	(.L_552 - .L_551)
.L_551:
        /*0004*/ 	.word	0x00000082


	//----- nvinfo : EIATTR_KPARAM_INFO
	.align		4
.L_552:
        /*0008*/ 	.byte	0x04, 0x17
        /*000a*/ 	.short	(.L_554 - .L_553)
.L_553:
        /*000c*/ 	.word	0x00000000
        /*0010*/ 	.short	0x0001
        /*0012*/ 	.short	0x0008
        /*0014*/ 	.byte	0x00, 0xf0, 0x41, 0x00


	//----- nvinfo : EIATTR_KPARAM_INFO
	.align		4
.L_554:
        /*0018*/ 	.byte	0x04, 0x17
        /*001a*/ 	.short	(.L_556 - .L_555)
.L_555:
        /*001c*/ 	.word	0x00000000
        /*0020*/ 	.short	0x0000
        /*0022*/ 	.short	0x0000
        /*0024*/ 	.byte	0x00, 0xf0, 0x21, 0x00


	//----- nvinfo : EIATTR_SPARSE_MMA_MASK
	.align		4
.L_556:
        /*0028*/ 	.byte	0x03, 0x50
        /*002a*/ 	.short	0x0000


	//----- nvinfo : EIATTR_MAXREG_COUNT
	.align		4
        /*002c*/ 	.byte	0x03, 0x1b
        /*002e*/ 	.short	0x00ff


	//----- nvinfo : EIATTR_MERCURY_ISA_VERSION
	.align		4
        /*0030*/ 	.byte	0x03, 0x5f
        /*0032*/ 	.short	0x0101


	//----- nvinfo : EIATTR_VRC_CTA_INIT_COUNT
	.align		4
        /*0034*/ 	.byte	0x02, 0x4a
	.zero		1
	.zero		1


	//----- nvinfo : EIATTR_EXIT_INSTR_OFFSETS
	.align		4
        /*0038*/ 	.byte	0x04, 0x1c
        /*003a*/ 	.short	(.L_558 - .L_557)


	//   ....[0]....
.L_557:
        /*003c*/ 	.word	0x00000130


	//   ....[1]....
        /*0040*/ 	.word	0x00000230


	//   ....[2]....
        /*0044*/ 	.word	0x00000260


	//----- nvinfo : EIATTR_MAX_THREADS
	.align		4
.L_558:
        /*0048*/ 	.byte	0x04, 0x05
        /*004a*/ 	.short	(.L_560 - .L_559)
.L_559:
        /*004c*/ 	.word	0x00000100
        /*0050*/ 	.word	0x00000001
        /*0054*/ 	.word	0x00000001


	//----- nvinfo : EIATTR_CBANK_PARAM_SIZE
	.align		4
.L_560:
        /*0058*/ 	.byte	0x03, 0x19
        /*005a*/ 	.short	0x0018


	//----- nvinfo : EIATTR_PARAM_CBANK
	.align		4
        /*005c*/ 	.byte	0x04, 0x0a
        /*005e*/ 	.short	(.L_562 - .L_561)
	.align		4
.L_561:
        /*0060*/ 	.word	index@(.nv.constant0._ZN3cub18CUB_300001_SM_10006detail8for_each13static_kernelINS2_12policy_hub_t12policy_500_tEmN6thrust24THRUST_300001_SM_1000_NS8cuda_cub20__uninitialized_fill7functorINS7_10device_ptrIfEEfEEEEvT0_T1_)
        /*0064*/ 	.short	0x0380
        /*0066*/ 	.short	0x0018


	//----- nvinfo : EIATTR_SW_WAR
	.align		4
.L_562:
        /*0068*/ 	.byte	0x04, 0x36
        /*006a*/ 	.short	(.L_564 - .L_563)
.L_563:
        /*006c*/ 	.word	0x00000008
.L_564:


//--------------------- .nv.info._ZN3cub18CUB_300001_SM_10006detail11EmptyKernelIvEEvv --------------------------
	.section	.nv.info._ZN3cub18CUB_300001_SM_10006detail11EmptyKernelIvEEvv,"",@"SHT_CUDA_INFO"
	.sectionflags	@""
	.align	4


	//----- nvinfo : EIATTR_CUDA_API_VERSION
	.align		4
        /*0000*/ 	.byte	0x04, 0x37
        /*0002*/ 	.short	(.L_566 - .L_565)
.L_565:
        /*0004*/ 	.word	0x00000082


	//----- nvinfo : EIATTR_SPARSE_MMA_MASK
	.align		4
.L_566:
        /*0008*/ 	.byte	0x03, 0x50
        /*000a*/ 	.short	0x0000


	//----- nvinfo : EIATTR_MAXREG_COUNT
	.align		4
        /*000c*/ 	.byte	0x03, 0x1b
        /*000e*/ 	.short	0x00ff


	//----- nvinfo : EIATTR_MERCURY_ISA_VERSION
	.align		4
        /*0010*/ 	.byte	0x03, 0x5f
        /*0012*/ 	.short	0x0101


	//----- nvinfo : EIATTR_VRC_CTA_INIT_COUNT
	.align		4
        /*0014*/ 	.byte	0x02, 0x4a
	.zero		1
	.zero		1


	//----- nvinfo : EIATTR_EXIT_INSTR_OFFSETS
	.align		4
        /*0018*/ 	.byte	0x04, 0x1c
        /*001a*/ 	.short	(.L_568 - .L_567)


	//   ....[0]....
.L_567:
        /*001c*/ 	.word	0x00000010


	//----- nvinfo : EIATTR_SW_WAR
	.align		4
.L_568:
        /*0020*/ 	.byte	0x04, 0x36
        /*0022*/ 	.short	(.L_570 - .L_569)
.L_569:
        /*0024*/ 	.word	0x00000008
.L_570:


//--------------------- .nv.callgraph             --------------------------
	.section	.nv.callgraph,"",@"SHT_CUDA_CALLGRAPH"
	.align	4
	.sectionentsize	8
	.align		4
        /*0000*/ 	.word	0x00000000
	.align		4
        /*0004*/ 	.word	0xffffffff
	.align		4
        /*0008*/ 	.word	0x00000000
	.align		4
        /*000c*/ 	.word	0xfffffffe
	.align		4
        /*0010*/ 	.word	0x00000000
	.align		4
        /*0014*/ 	.word	0xfffffffd
	.align		4
        /*0018*/ 	.word	0x00000000
	.align		4
        /*001c*/ 	.word	0xfffffffc


//--------------------- .nv.constant4             --------------------------
	.section	.nv.constant4,"a",@progbits
	.align	8
	.align		8
.nv.constant4:
        /*0000*/ 	.dword	_ZN34_INTERNAL_3ed07db6_4_k_cu_d94e85f94cuda3std3__45__cpo5beginE
	.align		8
        /*0008*/ 	.dword	_ZN34_INTERNAL_3ed07db6_4_k_cu_d94e85f94cuda3std3__45__cpo3endE
	.align		8
        /*0010*/ 	.dword	_ZN34_INTERNAL_3ed07db6_4_k_cu_d94e85f94cuda3std3__45__cpo6cbeginE
	.align		8
        /*0018*/ 	.dword	_ZN34_INTERNAL_3ed07db6_4_k_cu_d94e85f94cuda3std3__45__cpo4cendE
	.align		8
        /*0020*/ 	.dword	_ZN34_INTERNAL_3ed07db6_4_k_cu_d94e85f94cuda3std3__45__cpo6rbeginE
	.align		8
        /*0028*/ 	.dword	_ZN34_INTERNAL_3ed07db6_4_k_cu_d94e85f94cuda3std3__45__cpo4rendE
	.align		8
        /*0030*/ 	.dword	_ZN34_INTERNAL_3ed07db6_4_k_cu_d94e85f94cuda3std3__45__cpo7crbeginE
	.align		8
        /*0038*/ 	.dword	_ZN34_INTERNAL_3ed07db6_4_k_cu_d94e85f94cuda3std3__45__cpo5crendE
	.align		8
        /*0040*/ 	.dword	_ZN34_INTERNAL_3ed07db6_4_k_cu_d94e85f94cuda3std3__436_GLOBAL__N__3ed07db6_4_k_cu_d94e85f96ignoreE
	.align		8
        /*0048*/ 	.dword	_ZN34_INTERNAL_3ed07db6_4_k_cu_d94e85f94cuda3std3__419piecewise_constructE
	.align		8
        /*0050*/ 	.dword	_ZN34_INTERNAL_3ed07db6_4_k_cu_d94e85f94cuda3std3__48in_placeE
	.align		8
        /*0058*/ 	.dword	_ZN34_INTERNAL_3ed07db6_4_k_cu_d94e85f94cuda3std3__420unreachable_sentinelE
	.align		8
        /*0060*/ 	.dword	_ZN34_INTERNAL_3ed07db6_4_k_cu_d94e85f94cuda3std3__47nulloptE
	.align		8
        /*0068*/ 	.dword	_ZN34_INTERNAL_3ed07db6_4_k_cu_d94e85f94cuda3std3__48unexpectE
	.align		8
        /*0070*/ 	.dword	_ZN34_INTERNAL_3ed07db6_4_k_cu_d94e85f94cuda3std6ranges3__45__cpo4swapE
	.align		8
        /*0078*/ 	.dword	_ZN34_INTERNAL_3ed07db6_4_k_cu_d94e85f94cuda3std6ranges3__45__cpo9iter_moveE
	.align		8
        /*0080*/ 	.dword	_ZN34_INTERNAL_3ed07db6_4_k_cu_d94e85f94cuda3std6ranges3__45__cpo5beginE
	.align		8
        /*0088*/ 	.dword	_ZN34_INTERNAL_3ed07db6_4_k_cu_d94e85f94cuda3std6ranges3__45__cpo3endE
	.align		8
        /*0090*/ 	.dword	_ZN34_INTERNAL_3ed07db6_4_k_cu_d94e85f94cuda3std6ranges3__45__cpo6cbeginE
	.align		8
        /*0098*/ 	.dword	_ZN34_INTERNAL_3ed07db6_4_k_cu_d94e85f94cuda3std6ranges3__45__cpo4cendE
	.align		8
        /*00a0*/ 	.dword	_ZN34_INTERNAL_3ed07db6_4_k_cu_d94e85f94cuda3std6ranges3__45__cpo7advanceE
	.align		8
        /*00a8*/ 	.dword	_ZN34_INTERNAL_3ed07db6_4_k_cu_d94e85f94cuda3std6ranges3__45__cpo9iter_swapE
	.align		8
        /*00b0*/ 	.dword	_ZN34_INTERNAL_3ed07db6_4_k_cu_d94e85f94cuda3std6ranges3__45__cpo4nextE
	.align		8
        /*00b8*/ 	.dword	_ZN34_INTERNAL_3ed07db6_4_k_cu_d94e85f94cuda3std6ranges3__45__cpo4prevE
	.align		8
        /*00c0*/ 	.dword	_ZN34_INTERNAL_3ed07db6_4_k_cu_d94e85f94cuda3std6ranges3__45__cpo4dataE
	.align		8
        /*00c8*/ 	.dword	_ZN34_INTERNAL_3ed07db6_4_k_cu_d94e85f94cuda3std6ranges3__45__cpo5cdataE
	.align		8
        /*00d0*/ 	.dword	_ZN34_INTERNAL_3ed07db6_4_k_cu_d94e85f94cuda3std6ranges3__45__cpo4sizeE
	.align		8
        /*00d8*/ 	.dword	_ZN34_INTERNAL_3ed07db6_4_k_cu_d94e85f94cuda3std6ranges3__45__cpo5ssizeE
	.align		8
        /*00e0*/ 	.dword	_ZN34_INTERNAL_3ed07db6_4_k_cu_d94e85f94cuda3std6ranges3__45__cpo8distanceE
	.align		8
        /*00e8*/ 	.dword	_ZN34_INTERNAL_3ed07db6_4_k_cu_d94e85f96thrust24THRUST_300001_SM_1000_NS8cuda_cub3parE
	.align		8
        /*00f0*/ 	.dword	_ZN34_INTERNAL_3ed07db6_4_k_cu_d94e85f96thrust24THRUST_300001_SM_1000_NS8cuda_cub10par_nosyncE
	.align		8
        /*00f8*/ 	.dword	_ZN34_INTERNAL_3ed07db6_4_k_cu_d94e85f96thrust24THRUST_300001_SM_1000_NS6system6detail10sequential3seqE
	.align		8
        /*0100*/ 	.dword	_ZN34_INTERNAL_3ed07db6_4_k_cu_d94e85f96thrust24THRUST_300001_SM_1000_NS12placeholders2_1E
	.align		8
        /*0108*/ 	.dword	_ZN34_INTERNAL_3ed07db6_4_k_cu_d94e85f96thrust24THRUST_300001_SM_1000_NS12placeholders2_2E
	.align		8
        /*0110*/ 	.dword	_ZN34_INTERNAL_3ed07db6_4_k_cu_d94e85f96thrust24THRUST_300001_SM_1000_NS12placeholders2_3E
	.align		8
        /*0118*/ 	.dword	_ZN34_INTERNAL_3ed07db6_4_k_cu_d94e85f96thrust24THRUST_300001_SM_1000_NS12placeholders2_4E
	.align		8
        /*0120*/ 	.dword	_ZN34_INTERNAL_3ed07db6_4_k_cu_d94e85f96thrust24THRUST_300001_SM_1000_NS12placeholders2_5E
	.align		8
        /*0128*/ 	.dword	_ZN34_INTERNAL_3ed07db6_4_k_cu_d94e85f96thrust24THRUST_300001_SM_1000_NS12placeholders2_6E
	.align		8
        /*0130*/ 	.dword	_ZN34_INTERNAL_3ed07db6_4_k_cu_d94e85f96thrust24THRUST_300001_SM_1000_NS12placeholders2_7E
	.align		8
        /*0138*/ 	.dword	_ZN34_INTERNAL_3ed07db6_4_k_cu_d94e85f96thrust24THRUST_300001_SM_1000_NS12placeholders2_8E
	.align		8
        /*0140*/ 	.dword	_ZN34_INTERNAL_3ed07db6_4_k_cu_d94e85f96thrust24THRUST_300001_SM_1000_NS12placeholders2_9E
	.align		8
        /*0148*/ 	.dword	_ZN34_INTERNAL_3ed07db6_4_k_cu_d94e85f96thrust24THRUST_300001_SM_1000_NS12placeholders3_10E
	.align		8
        /*0150*/ 	.dword	_ZN34_INTERNAL_3ed07db6_4_k_cu_d94e85f96thrust24THRUST_300001_SM_1000_NS3seqE


//--------------------- .text._ZN3cub18CUB_300001_SM_10006detail6reduce28DeviceReduceSingleTileKernelINS2_10policy_hubIfyN4cuda3std3__44plusIfEEE10Policy1000EPfSC_iS9_ffNS7_10__identityEEEvT0_T1_T2_T3_T4_T6_ --------------------------
	.section	.text._ZN3cub18CUB_300001_SM_10006detail6reduce28DeviceReduceSingleTileKernelINS2_10policy_hubIfyN4cuda3std3__44plusIfEEE10Policy1000EPfSC_iS9_ffNS7_10__identityEEEvT0_T1_T2_T3_T4_T6_,"ax",@progbits
	.align	128
        .global         _ZN3cub18CUB_300001_SM_10006detail6reduce28DeviceReduceSingleTileKernelINS2_10policy_hubIfyN4cuda3std3__44plusIfEEE10Policy1000EPfSC_iS9_ffNS7_10__identityEEEvT0_T1_T2_T3_T4_T6_
        .type           _ZN3cub18CUB_300001_SM_10006detail6reduce28DeviceReduceSingleTileKernelINS2_10policy_hubIfyN4cuda3std3__44plusIfEEE10Policy1000EPfSC_iS9_ffNS7_10__identityEEEvT0_T1_T2_T3_T4_T6_,@function
        .size           _ZN3cub18CUB_300001_SM_10006detail6reduce28DeviceReduceSingleTileKernelINS2_10policy_hubIfyN4cuda3std3__44plusIfEEE10Policy1000EPfSC_iS9_ffNS7_10__identityEEEvT0_T1_T2_T3_T4_T6_,(.L_x_471 - _ZN3cub18CUB_300001_SM_10006detail6reduce28DeviceReduceSingleTileKernelINS2_10policy_hubIfyN4cuda3std3__44plusIfEEE10Policy1000EPfSC_iS9_ffNS7_10__identityEEEvT0_T1_T2_T3_T4_T6_)
        .other          _ZN3cub18CUB_300001_SM_10006detail6reduce28DeviceReduceSingleTileKernelINS2_10policy_hubIfyN4cuda3std3__44plusIfEEE10Policy1000EPfSC_iS9_ffNS7_10__identityEEEvT0_T1_T2_T3_T4_T6_,@"STO_CUDA_ENTRY STV_DEFAULT"
_ZN3cub18CUB_300001_SM_10006detail6reduce28DeviceReduceSingleTileKernelINS2_10policy_hubIfyN4cuda3std3__44plusIfEEE10Policy1000EPfSC_iS9_ffNS7_10__identityEEEvT0_T1_T2_T3_T4_T6_:
.text._ZN3cub18CUB_300001_SM_10006detail6reduce28DeviceReduceSingleTileKernelINS2_10policy_hubIfyN4cuda3std3__44plusIfEEE10Policy1000EPfSC_iS9_ffNS7_10__identityEEEvT0_T1_T2_T3_T4_T6_:
[----:B------:R-:W-:Y:S01]  /*0000*/  LDC R1, c[0x0][0x37c] ;  /* 0x0000df00ff017b82 */ /* 0x000fe20000000800 */
[----:B------:R-:W0:Y:S01]  /*0010*/  LDCU UR4, c[0x0][0x390] ;  /* 0x00007200ff0477ac */ /* 0x000e220008000800 */
[----:B------:R-:W1:Y:S01]  /*0020*/  LDCU.64 UR6, c[0x0][0x358] ;  /* 0x00006b00ff0677ac */ /* 0x000e620008000a00 */
[----:B0-----:R-:W-:-:S04]  /*0030*/  MOV R20, UR4 ;  /* 0x0000000400147c02 */ /* 0x001fc80008000f00 */
[----:B------:R-:W-:-:S13]  /*0040*/  ISETP.NE.AND P0, PT, R20, RZ, PT ;  /* 0x000000ff1400720c */ /* 0x000fda0003f05270 */
[----:B-1----:R-:W-:Y:S05]  /*0050*/  @P0 BRA `(.L_x_0) ;  /* 0x00000000001c0947 */ /* 0x002fea0003800000 */
[----:B------:R-:W0:Y:S02]  /*0060*/  S2R R0, SR_TID.X ;  /* 0x0000000000007919 */ /* 0x000e240000002100 */
[----:B0-----:R-:W-:-:S13]  /*0070*/  ISETP.NE.AND P0, PT, R0, RZ, PT ;  /* 0x000000ff0000720c */ /* 0x001fda0003f05270 */
[----:B------:R-:W-:Y:S05]  /*0080*/  @P0 EXIT ;  /* 0x000000000000094d */ /* 0x000fea0003800000 */
[----:B------:R-:W0:Y:S08]  /*0090*/  LDC R5, c[0x0][0x398] ;  /* 0x0000e600ff057b82 */ /* 0x000e300000000800 */
[----:B------:R-:W0:Y:S02]  /*00a0*/  LDC.64 R2, c[0x0][0x388] ;  /* 0x0000e200ff027b82 */ /* 0x000e240000000a00 */
[----:B0-----:R-:W-:Y:S01]  /*00b0*/  STG.E desc[UR6][R2.64], R5 ;  /* 0x0000000502007986 */ /* 0x001fe2000c101906 */
[----:B------:R-:W-:Y:S05]  /*00c0*/  EXIT ;  /* 0x000000000000794d */ /* 0x000fea0003800000 */
.L_x_0:
[----:B------:R-:W0:Y:S01]  /*00d0*/  LDCU UR4, c[0x0][0x380] ;  /* 0x00007000ff0477ac */ /* 0x000e220008000800 */
[----:B------:R-:W-:Y:S01]  /*00e0*/  BSSY.RECONVERGENT B0, `(.L_x_1) ;  /* 0x00003ca000007945 */ /* 0x000fe20003800200 */
[----:B0-----:R-:W-:-:S09]  /*00f0*/  ULOP3.LUT UP0, URZ, UR4, 0xf, URZ, 0xc0, !UPT ;  /* 0x0000000f04ff7892 */ /* 0x001fd2000f80c0ff */
[----:B------:R-:W-:Y:S05]  /*0100*/  BRA.U UP0, `(.L_x_2) ;  /* 0x0000001d00607547 */ /* 0x000fea000b800000 */
[----:B------:R-:W-:-:S13]  /*0110*/  ISETP.GT.AND P0, PT, R20, 0xfff, PT ;  /* 0x00000fff1400780c */ /* 0x000fda0003f04270 */
[----:B------:R-:W-:Y:S05]  /*0120*/  @P0 BRA `(.L_x_3) ;  /* 0x0000000c00a80947 */ /* 0x000fea0003800000 */
[----:B------:R-:W0:Y:S01]  /*0130*/  S2R R9, SR_TID.X ;  /* 0x0000000000097919 */ /* 0x000e220000002100 */
[----:B------:R-:W-:Y:S01]  /*0140*/  BSSY.RECONVERGENT B1, `(.L_x_4) ;  /* 0x0000009000017945 */ /* 0x000fe20003800200 */
[----:B------:R-:W-:Y:S01]  /*0150*/  HFMA2 R0, -RZ, RZ, 0, 0 ;  /* 0x00000000ff007431 */ /* 0x000fe200000001ff */
[----:B0-----:R-:W-:Y:S02]  /*0160*/  ISETP.GE.AND P0, PT, R9, R20, PT ;  /* 0x000000140900720c */ /* 0x001fe40003f06270 */
[----:B------:R-:W-:-:S11]  /*0170*/  MOV R11, R9 ;  /* 0x00000009000b7202 */ /* 0x000fd60000000f00 */
[----:B------:R-:W-:Y:S05]  /*0180*/  @P0 BRA `(.L_x_5) ;  /* 0x0000000000100947 */ /* 0x000fea0003800000 */
[----:B------:R-:W0:Y:S02]  /*0190*/  LDC.64 R2, c[0x0][0x380] ;  /* 0x0000e000ff027b82 */ /* 0x000e240000000a00 */
[----:B0-----:R-:W-:-:S05]  /*01a0*/  IMAD.WIDE.U32 R2, R9, 0x4, R2 ;  /* 0x0000000409027825 */ /* 0x001fca00078e0002 */
[----:B------:R0:W5:Y:S01]  /*01b0*/  LDG.E.CONSTANT R0, desc[UR6][R2.64] ;  /* 0x0000000602007981 */ /* 0x000162000c1e9900 */
[----:B------:R-:W-:-:S07]  /*01c0*/  IADD3 R11, PT, PT, R9, 0x100, RZ ;  /* 0x00000100090b7810 */ /* 0x000fce0007ffe0ff */
.L_x_5:
[----:B------:R-:W-:Y:S05]  /*01d0*/  BSYNC.RECONVERGENT B1 ;  /* 0x0000000000017941 */ /* 0x000fea0003800200 */
.L_x_4:
[----:B------:R-:W-:Y:S01]  /*01e0*/  ISETP.GE.AND P0, PT, R11, R20, PT ;  /* 0x000000140b00720c */ /* 0x000fe20003f06270 */
[----:B------:R-:W-:-:S12]  /*01f0*/  BSSY.RECONVERGENT B1, `(.L_x_6) ;  /* 0x0000074000017945 */ /* 0x000fd80003800200 */
[----:B------:R-:W-:Y:S05]  /*0200*/  @P0 BRA `(.L_x_7) ;  /* 0x0000000400c80947 */ /* 0x000fea0003800000 */
[----:B0-----:R-:W-:Y:S01]  /*0210*/  LOP3.LUT R3, RZ, R11, RZ, 0x33, !PT ;  /* 0x0000000bff037212 */ /* 0x001fe200078e33ff */
[----:B------:R-:W-:Y:S03]  /*0220*/  BSSY.RECONVERGENT B2, `(.L_x_8) ;  /* 0x0000015000027945 */ /* 0x000fe60003800200 */
[----:B------:R-:W-:-:S04]  /*0230*/  IADD3 R4, PT, PT, R3, R20, RZ ;  /* 0x0000001403047210 */ /* 0x000fc80007ffe0ff */
[C---:B------:R-:W-:Y:S02]  /*0240*/  LOP3.LUT R2, R4.reuse, 0x300, RZ, 0xc0, !PT ;  /* 0x0000030004027812 */ /* 0x040fe400078ec0ff */
[----:B------:R-:W-:Y:S02]  /*0250*/  ISETP.GE.U32.AND P1, PT, R4, 0x300, PT ;  /* 0x000003000400780c */ /* 0x000fe40003f26070 */
[----:B------:R-:W-:-:S13]  /*0260*/  ISETP.NE.AND P0, PT, R2, 0x300, PT ;  /* 0x000003000200780c */ /* 0x000fda0003f05270 */
[----:B------:R-:W-:Y:S05]  /*0270*/  @!P0 BRA `(.L_x_9) ;  /* 0x00000000003c8947 */ /* 0x000fea0003800000 */
[----:B------:R-:W0:Y:S01]  /*0280*/  LDC.64 R2, c[0x0][0x380] ;  /* 0x0000e000ff027b82 */ /* 0x000e220000000a00 */
[----:B------:R-:W-:-:S04]  /*0290*/  LEA.HI R4, R4, 0x1, RZ, 0x18 ;  /* 0x0000000104047811 */ /* 0x000fc800078fc0ff */
[----:B------:R-:W-:-:S04]  /*02a0*/  LOP3.LUT R4, R4, 0x3, RZ, 0xc0, !PT ;  /* 0x0000000304047812 */ /* 0x000fc800078ec0ff */
[----:B------:R-:W-:Y:S01]  /*02b0*/  IADD3 R4, PT, PT, -R4, RZ, RZ ;  /* 0x000000ff04047210 */ /* 0x000fe20007ffe1ff */
[----:B0-----:R-:W-:-:S05]  /*02c0*/  IMAD.WIDE.U32 R2, R11, 0x4, R2 ;  /* 0x000000040b027825 */ /* 0x001fca00078e0002 */
[----:B------:R-:W-:-:S07]  /*02d0*/  MOV R5, R3 ;  /* 0x0000000300057202 */ /* 0x000fce0000000f00 */
.L_x_10:
[----:B------:R-:W-:-:S06]  /*02e0*/  MOV R3, R5 ;  /* 0x0000000500037202 */ /* 0x000fcc0000000f00 */
[----:B------:R0:W2:Y:S01]  /*02f0*/  LDG.E.CONSTANT R3, desc[UR6][R2.64] ;  /* 0x0000000602037981 */ /* 0x0000a2000c1e9900 */
[----:B------:R-:W-:Y:S01]  /*0300*/  IADD3 R4, PT, PT, R4, 0x1, RZ ;  /* 0x0000000104047810 */ /* 0x000fe20007ffe0ff */
[----:B------:R-:W-:-:S03]  /*0310*/  VIADD R11, R11, 0x100 ;  /* 0x000001000b0b7836 */ /* 0x000fc60000000000 */
[----:B------:R-:W-:Y:S02]  /*0320*/  ISETP.NE.AND P0, PT, R4, RZ, PT ;  /* 0x000000ff0400720c */ /* 0x000fe40003f05270 */
[----:B0-----:R-:W-:-:S04]  /*0330*/  IADD3 R2, P2, PT, R2, 0x400, RZ ;  /* 0x0000040002027810 */ /* 0x001fc80007f5e0ff */
[----:B------:R-:W-:Y:S01]  /*0340*/  IADD3.X R5, PT, PT, RZ, R5, RZ, P2, !PT ;  /* 0x00000005ff057210 */ /* 0x000fe200017fe4ff */
[----:B--2--5:R-:W-:-:S06]  /*0350*/  FADD R0, R3, R0 ;  /* 0x0000000003007221 */ /* 0x024fcc0000000000 */
[----:B------:R-:W-:Y:S05]  /*0360*/  @P0 BRA `(.L_x_10) ;  /* 0xfffffffc00dc0947 */ /* 0x000fea000383ffff */
.L_x_9:
[----:B------:R-:W-:Y:S05]  /*0370*/  BSYNC.RECONVERGENT B2 ;  /* 0x0000000000027941 */ /* 0x000fea0003800200 */
.L_x_8:
[----:B------:R-:W-:Y:S05]  /*0380*/  @!P1 BRA `(.L_x_7) ;  /* 0x0000000400689947 */ /* 0x000fea0003800000 */
[----:B------:R-:W-:Y:S01]  /*0390*/  IADD3 R2, PT, PT, -R11, R20, RZ ;  /* 0x000000140b027210 */ /* 0x000fe20007ffe1ff */
[----:B------:R-:W-:Y:S01]  /*03a0*/  BSSY.RECONVERGENT B2, `(.L_x_11) ;  /* 0x0000031000027945 */ /* 0x000fe20003800200 */
[----:B------:R-:W-:Y:S02]  /*03b0*/  PLOP3.LUT P0, PT, PT, PT, PT, 0x80, 0x8 ;  /* 0x000000000008781c */ /* 0x000fe40003f0f070 */
[----:B------:R-:W-:-:S13]  /*03c0*/  ISETP.GT.AND P1, PT, R2, 0xc00, PT ;  /* 0x00000c000200780c */ /* 0x000fda0003f24270 */
[----:B------:R-:W-:Y:S05]  /*03d0*/  @!P1 BRA `(.L_x_12) ;  /* 0x0000000000b49947 */ /* 0x000fea0003800000 */
[----:B------:R-:W-:Y:S02]  /*03e0*/  PLOP3.LUT P0, PT, PT, PT, PT, 0x8, 0x80 ;  /* 0x000000000080781c */ /* 0x000fe40003f0e170 */
[----:B------:R-:W-:-:S11]  /*03f0*/  IADD3 R8, PT, PT, R20, -0xc00, RZ ;  /* 0xfffff40014087810 */ /* 0x000fd60007ffe0ff */
.L_x_13:
[----:B------:R-:W0:Y:S01]  /*0400*/  LDC.64 R6, c[0x0][0x380] ;  /* 0x0000e000ff067b82 */ /* 0x000e220000000a00 */
[C---:B------:R-:W-:Y:S01]  /*0410*/  IADD3 R5, PT, PT, R11.reuse, 0x400, RZ ;  /* 0x000004000b057810 */ /* 0x040fe20007ffe0ff */
[----:B0-----:R-:W-:-:S05]  /*0420*/  IMAD.WIDE R24, R11, 0x4, R6 ;  /* 0x000000040b187825 */ /* 0x001fca00078e0206 */
[----:B------:R-:W2:Y:S04]  /*0430*/  LDG.E.CONSTANT R13, desc[UR6][R24.64] ;  /* 0x00000006180d7981 */ /* 0x000ea8000c1e9900 */
[----:B------:R-:W3:Y:S01]  /*0440*/  LDG.E.CONSTANT R10, desc[UR6][R24.64+0x400] ;  /* 0x00040006180a7981 */ /* 0x000ee2000c1e9900 */
[----:B------:R-:W-:-:S03]  /*0450*/  IMAD.WIDE R4, R5, 0x4, R6 ;  /* 0x0000000405047825 */ /* 0x000fc600078e0206 */
[----:B------:R-:W4:Y:S04]  /*0460*/  LDG.E.CONSTANT R12, desc[UR6][R24.64+0x800] ;  /* 0x00080006180c7981 */ /* 0x000f28000c1e9900 */
[----:B------:R-:W4:Y:S04]  /*0470*/  LDG.E.CONSTANT R17, desc[UR6][R24.64+0xc00] ;  /* 0x000c000618117981 */ /* 0x000f28000c1e9900 */
[----:B------:R-:W4:Y:S01]  /*0480*/  LDG.E.CONSTANT R16, desc[UR6][R4.64] ;  /* 0x0000000604107981 */ /* 0x000f22000c1e9900 */
[----:B------:R-:W-:-:S03]  /*0490*/  IADD3 R3, PT, PT, R11, 0x800, RZ ;  /* 0x000008000b037810 */ /* 0x000fc60007ffe0ff */
[----:B------:R-:W4:Y:S04]  /*04a0*/  LDG.E.CONSTANT R15, desc[UR6][R4.64+0x400] ;  /* 0x00040006040f7981 */ /* 0x000f28000c1e9900 */
[----:B------:R-:W4:Y:S01]  /*04b0*/  LDG.E.CONSTANT R14, desc[UR6][R4.64+0x800] ;  /* 0x00080006040e7981 */ /* 0x000f22000c1e9900 */
[----:B------:R-:W-:-:S03]  /*04c0*/  IMAD.WIDE R2, R3, 0x4, R6 ;  /* 0x0000000403027825 */ /* 0x000fc600078e0206 */
[----:B------:R-:W4:Y:S04]  /*04d0*/  LDG.E.CONSTANT R22, desc[UR6][R4.64+0xc00] ;  /* 0x000c000604167981 */ /* 0x000f28000c1e9900 */
[----:B------:R-:W4:Y:S01]  /*04e0*/  LDG.E.CONSTANT R21, desc[UR6][R2.64] ;  /* 0x0000000602157981 */ /* 0x000f22000c1e9900 */
[----:B------:R-:W-:-:S03]  /*04f0*/  IADD3 R23, PT, PT, R11, 0xc00, RZ ;  /* 0x00000c000b177810 */ /* 0x000fc60007ffe0ff */
[----:B------:R-:W4:Y:S04]  /*0500*/  LDG.E.CONSTANT R19, desc[UR6][R2.64+0x400] ;  /* 0x0004000602137981 */ /* 0x000f28000c1e9900 */
[----:B------:R-:W4:Y:S01]  /*0510*/  LDG.E.CONSTANT R18, desc[UR6][R2.64+0x800] ;  /* 0x0008000602127981 */ /* 0x000f22000c1e9900 */
[----:B------:R-:W-:-:S03]  /*0520*/  IMAD.WIDE R6, R23, 0x4, R6 ;  /* 0x0000000417067825 */ /* 0x000fc600078e0206 */
[----:B------:R-:W4:Y:S04]  /*0530*/  LDG.E.CONSTANT R26, desc[UR6][R2.64+0xc00] ;  /* 0x000c0006021a7981 */ /* 0x000f28000c1e9900 */
[----:B------:R-:W4:Y:S04]  /*0540*/  LDG.E.CONSTANT R25, desc[UR6][R6.64] ;  /* 0x0000000606197981 */ /* 0x000f28000c1e9900 */
[----:B------:R-:W4:Y:S04]  /*0550*/  LDG.E.CONSTANT R23, desc[UR6][R6.64+0x400] ;  /* 0x0004000606177981 */ /* 0x000f28000c1e9900 */
[----:B------:R-:W4:Y:S04]  /*0560*/  LDG.E.CONSTANT R24, desc[UR6][R6.64+0x800] ;  /* 0x0008000606187981 */ /* 0x000f28000c1e9900 */
[----:B------:R-:W4:Y:S01]  /*0570*/  LDG.E.CONSTANT R27, desc[UR6][R6.64+0xc00] ;  /* 0x000c0006061b7981 */ /* 0x000f22000c1e9900 */
[----:B------:R-:W-:-:S04]  /*0580*/  IADD3 R11, PT, PT, R11, 0x1000, RZ ;  /* 0x000010000b0b7810 */ /* 0x000fc80007ffe0ff */
[----:B------:R-:W-:Y:S01]  /*0590*/  ISETP.GE.AND P1, PT, R11, R8, PT ;  /* 0x000000080b00720c */ /* 0x000fe20003f26270 */
[----:B--2--5:R-:W-:-:S04]  /*05a0*/  FADD R13, R13, R0 ;  /* 0x000000000d0d7221 */ /* 0x024fc80000000000 */
[----:B---3--:R-:W-:-:S04]  /*05b0*/  FADD R13, R13, R10 ;  /* 0x0000000a0d0d7221 */ /* 0x008fc80000000000 */
[----:B----4-:R-:W-:-:S04]  /*05c0*/  FADD R12, R13, R12 ;  /* 0x0000000c0d0c7221 */ /* 0x010fc80000000000 */
[----:B------:R-:W-:-:S04]  /*05d0*/  FADD R17, R12, R17 ;  /* 0x000000110c117221 */ /* 0x000fc80000000000 */
        /* <DEDUP_REMOVED lines=11> */
[----:B------:R-:W-:Y:S01]  /*0690*/  FADD R0, R24, R27 ;  /* 0x0000001b18007221 */ /* 0x000fe20000000000 */
[----:B------:R-:W-:Y:S06]  /*06a0*/  @!P1 BRA `(.L_x_13) ;  /* 0xfffffffc00549947 */ /* 0x000fec000383ffff */
.L_x_12:
[----:B------:R-:W-:Y:S05]  /*06b0*/  BSYNC.RECONVERGENT B2 ;  /* 0x0000000000027941 */ /* 0x000fea0003800200 */
.L_x_11:
[----:B------:R-:W-:Y:S01]  /*06c0*/  IADD3 R2, PT, PT, -R11, R20, RZ ;  /* 0x000000140b027210 */ /* 0x000fe20007ffe1ff */
[----:B------:R-:W-:Y:S03]  /*06d0*/  BSSY.RECONVERGENT B2, `(.L_x_14) ;  /* 0x0000019000027945 */ /* 0x000fe60003800200 */
[----:B------:R-:W-:-:S13]  /*06e0*/  ISETP.GT.AND P1, PT, R2, 0x400, PT ;  /* 0x000004000200780c */ /* 0x000fda0003f24270 */
[----:B------:R-:W-:Y:S05]  /*06f0*/  @!P1 BRA `(.L_x_15) ;  /* 0x0000000000589947 */ /* 0x000fea0003800000 */
[----:B------:R-:W0:Y:S01]  /*0700*/  LDC.64 R4, c[0x0][0x380] ;  /* 0x0000e000ff047b82 */ /* 0x000e220000000a00 */
[C---:B------:R-:W-:Y:S02]  /*0710*/  VIADD R15, R11.reuse, 0x400 ;  /* 0x000004000b0f7836 */ /* 0x040fe40000000000 */
[----:B0-----:R-:W-:-:S05]  /*0720*/  IMAD.WIDE R2, R11, 0x4, R4 ;  /* 0x000000040b027825 */ /* 0x001fca00078e0204 */
[----:B------:R-:W2:Y:S04]  /*0730*/  LDG.E.CONSTANT R7, desc[UR6][R2.64] ;  /* 0x0000000602077981 */ /* 0x000ea8000c1e9900 */
[----:B------:R-:W3:Y:S01]  /*0740*/  LDG.E.CONSTANT R6, desc[UR6][R2.64+0x400] ;  /* 0x0004000602067981 */ /* 0x000ee2000c1e9900 */
[----:B------:R-:W-:-:S03]  /*0750*/  IMAD.WIDE R4, R15, 0x4, R4 ;  /* 0x000000040f047825 */ /* 0x000fc600078e0204 */
[----:B------:R-:W4:Y:S04]  /*0760*/  LDG.E.CONSTANT R13, desc[UR6][R2.64+0x800] ;  /* 0x00080006020d7981 */ /* 0x000f28000c1e9900 */
[----:B------:R-:W4:Y:S04]  /*0770*/  LDG.E.CONSTANT R15, desc[UR6][R2.64+0xc00] ;  /* 0x000c0006020f7981 */ /* 0x000f28000c1e9900 */
[----:B------:R-:W4:Y:S04]  /*0780*/  LDG.E.CONSTANT R17, desc[UR6][R4.64] ;  /* 0x0000000604117981 */ /* 0x000f28000c1e9900 */
[----:B------:R-:W4:Y:S04]  /*0790*/  LDG.E.CONSTANT R19, desc[UR6][R4.64+0x400] ;  /* 0x0004000604137981 */ /* 0x000f28000c1e9900 */
[----:B------:R-:W4:Y:S04]  /*07a0*/  LDG.E.CONSTANT R21, desc[UR6][R4.64+0x800] ;  /* 0x0008000604157981 */ /* 0x000f28000c1e9900 */
[----:B------:R-:W4:Y:S01]  /*07b0*/  LDG.E.CONSTANT R23, desc[UR6][R4.64+0xc00] ;  /* 0x000c000604177981 */ /* 0x000f22000c1e9900 */
[----:B------:R-:W-:-:S02]  /*07c0*/  PLOP3.LUT P0, PT, PT, PT, PT, 0x8, 0x80 ;  /* 0x000000000080781c */ /* 0x000fc40003f0e170 */
[----:B------:R-:W-:Y:S01]  /*07d0*/  IADD3 R11, PT, PT, R11, 0x800, RZ ;  /* 0x000008000b0b7810 */ /* 0x000fe20007ffe0ff */
[----:B--2--5:R-:W-:-:S04]  /*07e0*/  FADD R7, R0, R7 ;  /* 0x0000000700077221 */ /* 0x024fc80000000000 */
[----:B---3--:R-:W-:-:S04]  /*07f0*/  FADD R6, R7, R6 ;  /* 0x0000000607067221 */ /* 0x008fc80000000000 */
[----:B----4-:R-:W-:-:S04]  /*0800*/  FADD R6, R6, R13 ;  /* 0x0000000d06067221 */ /* 0x010fc80000000000 */
[----:B------:R-:W-:-:S04]  /*0810*/  FADD R6, R6, R15 ;  /* 0x0000000f06067221 */ /* 0x000fc80000000000 */
[----:B------:R-:W-:-:S04]  /*0820*/  FADD R6, R6, R17 ;  /* 0x0000001106067221 */ /* 0x000fc80000000000 */
[----:B------:R-:W-:-:S04]  /*0830*/  FADD R6, R6, R19 ;  /* 0x0000001306067221 */ /* 0x000fc80000000000 */
[----:B------:R-:W-:-:S04]  /*0840*/  FADD R6, R6, R21 ;  /* 0x0000001506067221 */ /* 0x000fc80000000000 */
[----:B------:R-:W-:-:S07]  /*0850*/  FADD R0, R6, R23 ;  /* 0x0000001706007221 */ /* 0x000fce0000000000 */
.L_x_15:
[----:B------:R-:W-:Y:S05]  /*0860*/  BSYNC.RECONVERGENT B2 ;  /* 0x0000000000027941 */ /* 0x000fea0003800200 */
.L_x_14:
[----:B------:R-:W-:-:S13]  /*0870*/  ISETP.LT.OR P0, PT, R11, R20, P0 ;  /* 0x000000140b00720c */ /* 0x000fda0000701670 */
[----:B------:R-:W-:Y:S05]  /*0880*/  @!P0 BRA `(.L_x_7) ;  /* 0x0000000000288947 */ /* 0x000fea0003800000 */
[----:B------:R-:W0:Y:S02]  /*0890*/  LDC.64 R2, c[0x0][0x380] ;  /* 0x0000e000ff027b82 */ /* 0x000e240000000a00 */
[----:B0-----:R-:W-:-:S05]  /*08a0*/  IMAD.WIDE R2, R11, 0x4, R2 ;  /* 0x000000040b027825 */ /* 0x001fca00078e0202 */
[----:B------:R-:W2:Y:S04]  /*08b0*/  LDG.E.CONSTANT R5, desc[UR6][R2.64] ;  /* 0x0000000602057981 */ /* 0x000ea8000c1e9900 */
[----:B------:R-:W3:Y:S04]  /*08c0*/  LDG.E.CONSTANT R4, desc[UR6][R2.64+0x400] ;  /* 0x0004000602047981 */ /* 0x000ee8000c1e9900 */
[----:B------:R-:W4:Y:S04]  /*08d0*/  LDG.E.CONSTANT R7, desc[UR6][R2.64+0x800] ;  /* 0x0008000602077981 */ /* 0x000f28000c1e9900 */
[----:B------:R-:W4:Y:S01]  /*08e0*/  LDG.E.CONSTANT R11, desc[UR6][R2.64+0xc00] ;  /* 0x000c0006020b7981 */ /* 0x000f22000c1e9900 */
[----:B--2--5:R-:W-:-:S04]  /*08f0*/  FADD R5, R0, R5 ;  /* 0x0000000500057221 */ /* 0x024fc80000000000 */
[----:B---3--:R-:W-:-:S04]  /*0900*/  FADD R4, R5, R4 ;  /* 0x0000000405047221 */ /* 0x008fc80000000000 */
[----:B----4-:R-:W-:-:S04]  /*0910*/  FADD R4, R4, R7 ;  /* 0x0000000704047221 */ /* 0x010fc80000000000 */
[----:B------:R-:W-:-:S07]  /*0920*/  FADD R0, R4, R11 ;  /* 0x0000000b04007221 */ /* 0x000fce0000000000 */
.L_x_7:
[----:B------:R-:W-:Y:S05]  /*0930*/  BSYNC.RECONVERGENT B1 ;  /* 0x0000000000017941 */ /* 0x000fea0003800200 */
.L_x_6:
[----:B------:R-:W-:Y:S02]  /*0940*/  ISETP.GE.AND P0, PT, R20, 0x100, PT ;  /* 0x000001001400780c */ /* 0x000fe40003f06270 */
[----:B-----5:R-:W-:-:S11]  /*0950*/  MOV R7, R0 ;  /* 0x0000000000077202 */ /* 0x020fd60000000f00 */
[----:B------:R-:W-:Y:S05]  /*0960*/  @!P0 BRA `(.L_x_16) ;  /* 0x0000000000ac8947 */ /* 0x000fea0003800000 */
[----:B------:R-:W1:Y:S01]  /*0970*/  S2R R6, SR_LANEID ;  /* 0x0000000000067919 */ /* 0x000e620000000000 */
[----:B------:R-:W2:Y:S02]  /*0980*/  SHFL.DOWN PT, R0, R7, 0x1, 0x1f ;  /* 0x08201f0007007f89 */ /* 0x000ea400000e0000 */
[----:B--2---:R-:W-:Y:S01]  /*0990*/  FADD R0, R0, R7 ;  /* 0x0000000700007221 */ /* 0x004fe20000000000 */
[C---:B-1----:R-:W-:Y:S02]  /*09a0*/  ISETP.GT.AND P0, PT, R6.reuse, 0x1e, PT ;  /* 0x0000001e0600780c */ /* 0x042fe40003f04270 */
[C---:B------:R-:W-:Y:S02]  /*09b0*/  ISETP.NE.AND P1, PT, R6.reuse, RZ, PT ;  /* 0x000000ff0600720c */ /* 0x040fe40003f25270 */
[----:B------:R-:W-:Y:S02]  /*09c0*/  FSEL R0, R7, R0, P0 ;  /* 0x0000000007007208 */ /* 0x000fe40000000000 */
[----:B------:R-:W-:-:S03]  /*09d0*/  ISETP.GT.AND P0, PT, R6, 0x1d, PT ;  /* 0x0000001d0600780c */ /* 0x000fc60003f04270 */
[----:B0-----:R-:W0:Y:S06]  /*09e0*/  SHFL.DOWN PT, R3, R0, 0x2, 0x1f ;  /* 0x08401f0000037f89 */ /* 0x001e2c00000e0000 */
[----:B------:R-:W1:Y:S01]  /*09f0*/  @!P1 S2R R5, SR_CgaCtaId ;  /* 0x0000000000059919 */ /* 0x000e620000008800 */
[----:B------:R-:W-:Y:S02]  /*0a00*/  @!P1 MOV R4, 0x400 ;  /* 0x0000040000049802 */ /* 0x000fe40000000f00 */
[----:B------:R-:W-:-:S04]  /*0a10*/  @!P1 SHF.R.U32.HI R2, RZ, 0x3, R9 ;  /* 0x00000003ff029819 */ /* 0x000fc80000011609 */
[----:B------:R-:W-:Y:S01]  /*0a20*/  @!P1 LOP3.LUT R2, R2, 0x7c, RZ, 0xc0, !PT ;  /* 0x0000007c02029812 */ /* 0x000fe200078ec0ff */
[----:B0-----:R-:W-:Y:S01]  /*0a30*/  @!P0 FADD R0, R0, R3 ;  /* 0x0000000300008221 */ /* 0x001fe20000000000 */
[----:B------:R-:W-:-:S04]  /*0a40*/  ISETP.GT.AND P0, PT, R6, 0x1b, PT ;  /* 0x0000001b0600780c */ /* 0x000fc80003f04270 */
[----:B------:R-:W0:Y:S01]  /*0a50*/  SHFL.DOWN PT, R3, R0, 0x4, 0x1f ;  /* 0x08801f0000037f89 */ /* 0x000e2200000e0000 */
[----:B-1----:R-:W-:-:S04]  /*0a60*/  @!P1 LEA R5, R5, R4, 0x18 ;  /* 0x0000000405059211 */ /* 0x002fc800078ec0ff */
[----:B------:R-:W-:-:S04]  /*0a70*/  @!P1 IADD3 R2, PT, PT, R2, R5, RZ ;  /* 0x0000000502029210 */ /* 0x000fc80007ffe0ff */
[----:B0-----:R-:W-:Y:S01]  /*0a80*/  @!P0 FADD R0, R0, R3 ;  /* 0x0000000300008221 */ /* 0x001fe20000000000 */
[----:B------:R-:W-:-:S04]  /*0a90*/  ISETP.GT.AND P0, PT, R6, 0x17, PT ;  /* 0x000000170600780c */ /* 0x000fc80003f04270 */
[----:B------:R-:W0:Y:S09]  /*0aa0*/  SHFL.DOWN PT, R3, R0, 0x8, 0x1f ;  /* 0x09001f0000037f89 */ /* 0x000e3200000e0000 */
[----:B0-----:R-:W-:Y:S01]  /*0ab0*/  @!P0 FADD R0, R0, R3 ;  /* 0x0000000300008221 */ /* 0x001fe20000000000 */
[----:B------:R-:W-:-:S04]  /*0ac0*/  ISETP.NE.AND P0, PT, R9, RZ, PT ;  /* 0x000000ff0900720c */ /* 0x000fc80003f05270 */
[----:B------:R-:W0:Y:S02]  /*0ad0*/  SHFL.DOWN PT, R3, R0, 0x10, 0x1f ;  /* 0x0a001f0000037f89 */ /* 0x000e2400000e0000 */
[----:B0-----:R-:W-:-:S05]  /*0ae0*/  FADD R3, R0, R3 ;  /* 0x0000000300037221 */ /* 0x001fca0000000000 */
[----:B------:R0:W-:Y:S01]  /*0af0*/  @!P1 STS [R2+0x8], R3 ;  /* 0x0000080302009388 */ /* 0x0001e20000000800 */
[----:B------:R-:W-:Y:S01]  /*0b00*/  BAR.SYNC.DEFER_BLOCKING 0x0 ;  /* 0x0000000000007b1d */ /* 0x000fe20000010000 */
[----:B------:R-:W-:-:S04]  /*0b10*/  ISETP.GT.AND P1, PT, R6, 0xf, PT ;  /* 0x0000000f0600780c */ /* 0x000fc80003f24270 */
[----:B------:R-:W-:Y:S01]  /*0b20*/  FSEL R0, R0, R3, P1 ;  /* 0x0000000300007208 */ /* 0x000fe20000800000 */
[----:B------:R-:W-:Y:S08]  /*0b30*/  @P0 BRA `(.L_x_17) ;  /* 0x0000003000900947 */ /* 0x000ff00003800000 */
[----:B------:R-:W1:Y:S01]  /*0b40*/  S2UR UR5, SR_CgaCtaId ;  /* 0x00000000000579c3 */ /* 0x000e620000008800 */
[----:B------:R-:W-:Y:S02]  /*0b50*/  UMOV UR4, 0x400 ;  /* 0x0000040000047882 */ /* 0x000fe40000000000 */
[----:B-1----:R-:W-:-:S09]  /*0b60*/  ULEA UR4, UR5, UR4, 0x18 ;  /* 0x0000000405047291 */ /* 0x002fd2000f8ec0ff */
[----:B0-----:R-:W0:Y:S04]  /*0b70*/  LDS R3, [UR4+0xc] ;  /* 0x00000c04ff037984 */ /* 0x001e280008000800 */
[----:B------:R-:W1:Y:S04]  /*0b80*/  LDS.128 R4, [UR4+0x10] ;  /* 0x00001004ff047984 */ /* 0x000e680008000c00 */
[----:B------:R-:W2:Y:S01]  /*0b90*/  LDS.64 R8, [UR4+0x20] ;  /* 0x00002004ff087984 */ /* 0x000ea20008000a00 */
[----:B0-----:R-:W-:-:S04]  /*0ba0*/  FADD R3, R0, R3 ;  /* 0x0000000300037221 */ /* 0x001fc80000000000 */
[----:B-1----:R-:W-:-:S04]  /*0bb0*/  FADD R4, R3, R4 ;  /* 0x0000000403047221 */ /* 0x002fc80000000000 */
[----:B------:R-:W-:-:S04]  /*0bc0*/  FADD R5, R4, R5 ;  /* 0x0000000504057221 */ /* 0x000fc80000000000 */
[----:B------:R-:W-:-:S04]  /*0bd0*/  FADD R6, R5, R6 ;  /* 0x0000000605067221 */ /* 0x000fc80000000000 */
[----:B------:R-:W-:-:S04]  /*0be0*/  FADD R7, R6, R7 ;  /* 0x0000000706077221 */ /* 0x000fc80000000000 */
[----:B--2---:R-:W-:-:S04]  /*0bf0*/  FADD R8, R7, R8 ;  /* 0x0000000807087221 */ /* 0x004fc80000000000 */
[----:B------:R-:W-:Y:S01]  /*0c00*/  FADD R0, R8, R9 ;  /* 0x0000000908007221 */ /* 0x000fe20000000000 */
[----:B------:R-:W-:Y:S06]  /*0c10*/  BRA `(.L_x_17) ;  /* 0x0000003000587947 */ /* 0x000fec0003800000 */
.L_x_16:
[----:B------:R-:W1:Y:S01]  /*0c20*/  S2R R4, SR_LANEID ;  /* 0x0000000000047919 */ /* 0x000e620000000000 */
[----:B------:R-:W-:-:S04]  /*0c30*/  LOP3.LUT R0, R9, 0x3e0, RZ, 0xc0, !PT ;  /* 0x000003e009007812 */ /* 0x000fc800078ec0ff */
[----:B0-----:R-:W-:Y:S02]  /*0c40*/  IADD3 R3, PT, PT, R0, 0x20, RZ ;  /* 0x0000002000037810 */ /* 0x001fe40007ffe0ff */
[----:B------:R-:W-:Y:S02]  /*0c50*/  LOP3.LUT R5, RZ, R0, RZ, 0x33, !PT ;  /* 0x00000000ff057212 */ /* 0x000fe400078e33ff */
[-C--:B------:R-:W-:Y:S02]  /*0c60*/  ISETP.GT.AND P0, PT, R3, R20.reuse, PT ;  /* 0x000000140300720c */ /* 0x080fe40003f04270 */
[----:B------:R-:W-:-:S04]  /*0c70*/  IADD3 R5, PT, PT, R5, R20, RZ ;  /* 0x0000001405057210 */ /* 0x000fc80007ffe0ff */
[----:B------:R-:W-:-:S05]  /*0c80*/  SEL R5, R5, 0x1f, P0 ;  /* 0x0000001f05057807 */ /* 0x000fca0000000000 */
[----:B------:R-:W0:Y:S01]  /*0c90*/  SHFL.DOWN PT, R0, R7, 0x1, R5 ;  /* 0x0820000007007989 */ /* 0x000e2200000e0005 */
[C---:B-1----:R-:W-:Y:S02]  /*0ca0*/  ISETP.GE.AND P0, PT, R4.reuse, R5, PT ;  /* 0x000000050400720c */ /* 0x042fe40003f06270 */
[C---:B------:R-:W-:Y:S02]  /*0cb0*/  IADD3 R2, PT, PT, R4.reuse, 0x2, RZ ;  /* 0x0000000204027810 */ /* 0x040fe40007ffe0ff */
[----:B------:R-:W-:-:S09]  /*0cc0*/  ISETP.NE.AND P1, PT, R4, RZ, PT ;  /* 0x000000ff0400720c */ /* 0x000fd20003f25270 */
[----:B0-----:R-:W-:Y:S01]  /*0cd0*/  @!P0 FADD R7, R0, R7 ;  /* 0x0000000700078221 */ /* 0x001fe20000000000 */
[-C--:B------:R-:W-:Y:S02]  /*0ce0*/  ISETP.GT.AND P0, PT, R2, R5.reuse, PT ;  /* 0x000000050200720c */ /* 0x080fe40003f04270 */
[----:B------:R-:W-:Y:S01]  /*0cf0*/  IADD3 R2, PT, PT, R4, 0x4, RZ ;  /* 0x0000000404027810 */ /* 0x000fe20007ffe0ff */
[----:B------:R-:W0:Y:S01]  /*0d00*/  @!P1 S2R R6, SR_CgaCtaId ;  /* 0x0000000000069919 */ /* 0x000e220000008800 */
[----:B------:R-:W-:Y:S01]  /*0d10*/  @!P1 MOV R3, 0x400 ;  /* 0x0000040000039802 */ /* 0x000fe20000000f00 */
[----:B------:R-:W1:Y:S08]  /*0d20*/  SHFL.DOWN PT, R0, R7, 0x2, R5 ;  /* 0x0840000007007989 */ /* 0x000e7000000e0005 */
[----:B-1----:R-:W-:Y:S01]  /*0d30*/  @!P0 FADD R7, R7, R0 ;  /* 0x0000000007078221 */ /* 0x002fe20000000000 */
[----:B------:R-:W-:-:S02]  /*0d40*/  ISETP.GT.AND P0, PT, R2, R5, PT ;  /* 0x000000050200720c */ /* 0x000fc40003f04270 */
[----:B------:R-:W-:Y:S02]  /*0d50*/  IADD3 R2, PT, PT, R4, 0x8, RZ ;  /* 0x0000000804027810 */ /* 0x000fe40007ffe0ff */
[----:B------:R-:W1:Y:S01]  /*0d60*/  SHFL.DOWN PT, R0, R7, 0x4, R5 ;  /* 0x0880000007007989 */ /* 0x000e6200000e0005 */
[----:B0-----:R-:W-:-:S08]  /*0d70*/  @!P1 LEA R3, R6, R3, 0x18 ;  /* 0x0000000306039211 */ /* 0x001fd000078ec0ff */
[----:B-1----:R-:W-:Y:S01]  /*0d80*/  @!P0 FADD R7, R7, R0 ;  /* 0x0000000007078221 */ /* 0x002fe20000000000 */
[----:B------:R-:W-:Y:S01]  /*0d90*/  ISETP.GT.AND P0, PT, R2, R5, PT ;  /* 0x000000050200720c */ /* 0x000fe20003f04270 */
[----:B------:R-:W-:-:S03]  /*0da0*/  VIADD R2, R4, 0x10 ;  /* 0x0000001004027836 */ /* 0x000fc60000000000 */
[----:B------:R-:W0:Y:S09]  /*0db0*/  SHFL.DOWN PT, R0, R7, 0x8, R5 ;  /* 0x0900000007007989 */ /* 0x000e3200000e0005 */
[----:B0-----:R-:W-:Y:S01]  /*0dc0*/  @!P0 FADD R7, R7, R0 ;  /* 0x0000000007078221 */ /* 0x001fe20000000000 */
[----:B------:R-:W-:-:S02]  /*0dd0*/  ISETP.GT.AND P0, PT, R2, R5, PT ;  /* 0x000000050200720c */ /* 0x000fc40003f04270 */
[----:B------:R-:W-:Y:S02]  /*0de0*/  @!P1 SHF.R.U32.HI R2, RZ, 0x3, R9 ;  /* 0x00000003ff029819 */ /* 0x000fe40000011609 */
[----:B------:R-:W0:Y:S02]  /*0df0*/  SHFL.DOWN PT, R0, R7, 0x10, R5 ;  /* 0x0a00000007007989 */ /* 0x000e2400000e0005 */
[----:B------:R-:W-:-:S04]  /*0e00*/  @!P1 LOP3.LUT R2, R2, 0x7c, RZ, 0xc0, !PT ;  /* 0x0000007c02029812 */ /* 0x000fc800078ec0ff */
[----:B------:R-:W-:-:S03]  /*0e10*/  @!P1 IADD3 R3, PT, PT, R2, R3, RZ ;  /* 0x0000000302039210 */ /* 0x000fc60007ffe0ff */
[----:B0-----:R-:W-:Y:S01]  /*0e20*/  @!P0 FADD R7, R7, R0 ;  /* 0x0000000007078221 */ /* 0x001fe20000000000 */
[----:B------:R-:W-:-:S04]  /*0e30*/  ISETP.NE.AND P0, PT, R9, RZ, PT ;  /* 0x000000ff0900720c */ /* 0x000fc80003f05270 */
[----:B------:R-:W-:-:S05]  /*0e40*/  MOV R0, R7 ;  /* 0x0000000700007202 */ /* 0x000fca0000000f00 */
[----:B------:R4:W-:Y:S01]  /*0e50*/  @!P1 STS [R3+0x8], R0 ;  /* 0x0000080003009388 */ /* 0x0009e20000000800 */
[----:B------:R-:W-:Y:S06]  /*0e60*/  BAR.SYNC.DEFER_BLOCKING 0x0 ;  /* 0x0000000000007b1d */ /* 0x000fec0000010000 */
[----:B------:R-:W-:Y:S05]  /*0e70*/  @P0 BRA `(.L_x_17) ;  /* 0x0000002c00c00947 */ /* 0x000fea0003800000 */
[----:B------:R-:W0:Y:S01]  /*0e80*/  S2UR UR5, SR_CgaCtaId ;  /* 0x00000000000579c3 */ /* 0x000e220000008800 */
[----:B------:R-:W-:Y:S01]  /*0e90*/  UMOV UR4, 0x400 ;  /* 0x0000040000047882 */ /* 0x000fe20000000000 */
[C---:B------:R-:W-:Y:S02]  /*0ea0*/  ISETP.GT.AND P2, PT, R20.reuse, 0x20, PT ;  /* 0x000000201400780c */ /* 0x040fe40003f44270 */
[C---:B------:R-:W-:Y:S02]  /*0eb0*/  ISETP.GT.AND P4, PT, R20.reuse, 0x40, PT ;  /* 0x000000401400780c */ /* 0x040fe40003f84270 */
[C---:B------:R-:W-:Y:S02]  /*0ec0*/  ISETP.GT.AND P3, PT, R20.reuse, 0x60, PT ;  /* 0x000000601400780c */ /* 0x040fe40003f64270 */
[----:B------:R-:W-:Y:S01]  /*0ed0*/  ISETP.GT.AND P1, PT, R20, 0x80, PT ;  /* 0x000000801400780c */ /* 0x000fe20003f24270 */
[----:B0-----:R-:W-:-:S09]  /*0ee0*/  ULEA UR4, UR5, UR4, 0x18 ;  /* 0x0000000405047291 */ /* 0x001fd2000f8ec0ff */
[----:B----4-:R-:W0:Y:S04]  /*0ef0*/  LDS R3, [UR4+0xc] ;  /* 0x00000c04ff037984 */ /* 0x010e280008000800 */
[----:B------:R-:W1:Y:S04]  /*0f00*/  LDS.128 R4, [UR4+0x10] ;  /* 0x00001004ff047984 */ /* 0x000e680008000c00 */
[----:B------:R-:W2:Y:S01]  /*0f10*/  LDS.64 R8, [UR4+0x20] ;  /* 0x00002004ff087984 */ /* 0x000ea20008000a00 */
[----:B0-----:R-:W-:Y:S01]  /*0f20*/  @P2 FADD R0, R0, R3 ;  /* 0x0000000300002221 */ /* 0x001fe20000000000 */
[----:B------:R-:W-:-:S03]  /*0f30*/  ISETP.GT.AND P2, PT, R20, 0xa0, PT ;  /* 0x000000a01400780c */ /* 0x000fc60003f44270 */
[----:B-1----:R-:W-:Y:S01]  /*0f40*/  @P4 FADD R0, R0, R4 ;  /* 0x0000000400004221 */ /* 0x002fe20000000000 */
[----:B------:R-:W-:-:S03]  /*0f50*/  ISETP.GT.AND P4, PT, R20, 0xc0, PT ;  /* 0x000000c01400780c */ /* 0x000fc60003f84270 */
[----:B------:R-:W-:Y:S01]  /*0f60*/  @P3 FADD R0, R0, R5 ;  /* 0x0000000500003221 */ /* 0x000fe20000000000 */
[----:B------:R-:W-:-:S03]  /*0f70*/  ISETP.GT.AND P3, PT, R20, 0xe0, PT ;  /* 0x000000e01400780c */ /* 0x000fc60003f64270 */
[----:B------:R-:W-:-:S04]  /*0f80*/  @P1 FADD R0, R0, R6 ;  /* 0x0000000600001221 */ /* 0x000fc80000000000 */
[----:B------:R-:W-:-:S04]  /*0f90*/  @P2 FADD R0, R0, R7 ;  /* 0x0000000700002221 */ /* 0x000fc80000000000 */
[----:B--2---:R-:W-:-:S04]  /*0fa0*/  @P4 FADD R0, R0, R8 ;  /* 0x0000000800004221 */ /* 0x004fc80000000000 */
[----:B------:R-:W-:Y:S01]  /*0fb0*/  @P3 FADD R0, R0, R9 ;  /* 0x0000000900003221 */ /* 0x000fe20000000000 */
[----:B------:R-:W-:Y:S06]  /*0fc0*/  BRA `(.L_x_17) ;  /* 0x0000002c006c7947 */ /* 0x000fec0003800000 */
.L_x_3:
[----:B------:R-:W0:Y:S01]  /*0fd0*/  S2R R0, SR_TID.X ;  /* 0x0000000000007919 */ /* 0x000e220000002100 */
[----:B------:R-:W1:Y:S01]  /*0fe0*/  LDC.64 R2, c[0x0][0x380] ;  /* 0x0000e000ff027b82 */ /* 0x000e620000000a00 */
[----:B0-----:R-:W-:-:S05]  /*0ff0*/  SHF.L.U32 R5, R0, 0x2, RZ ;  /* 0x0000000200057819 */ /* 0x001fca00000006ff */
[----:B-1----:R-:W-:-:S05]  /*1000*/  IMAD.WIDE.U32 R2, R5, 0x4, R2 ;  /* 0x0000000405027825 */ /* 0x002fca00078e0002 */
[----:B------:R-:W2:Y:S04]  /*1010*/  LDG.E.128.CONSTANT R4, desc[UR6][R2.64] ;  /* 0x0000000602047981 */ /* 0x000ea8000c1e9d00 */
[----:B------:R-:W3:Y:S04]  /*1020*/  LDG.E.128.CONSTANT R8, desc[UR6][R2.64+0x1000] ;  /* 0x0010000602087981 */ /* 0x000ee8000c1e9d00 */
[----:B------:R-:W4:Y:S04]  /*1030*/  LDG.E.128.CONSTANT R12, desc[UR6][R2.64+0x2000] ;  /* 0x00200006020c7981 */ /* 0x000f28000c1e9d00 */
[----:B------:R-:W5:Y:S01]  /*1040*/  LDG.E.128.CONSTANT R16, desc[UR6][R2.64+0x3000] ;  /* 0x0030000602107981 */ /* 0x000f62000c1e9d00 */
[----:B------:R-:W-:Y:S01]  /*1050*/  ISETP.GE.U32.AND P0, PT, R20, 0x2000, PT ;  /* 0x000020001400780c */ /* 0x000fe20003f06070 */
[----:B------:R-:W-:-:S02]  /*1060*/  HFMA2 R23, -RZ, RZ, 0, 0.00048828125 ;  /* 0x00001000ff177431 */ /* 0x000fc400000001ff */
[----:B--2---:R-:W-:Y:S01]  /*1070*/  FADD R4, R4, R5 ;  /* 0x0000000504047221 */ /* 0x004fe20000000000 */
[----:B------:R-:W-:Y:S01]  /*1080*/  FADD R7, R6, R7 ;  /* 0x0000000706077221 */ /* 0x000fe20000000000 */
[----:B---3--:R-:W-:Y:S01]  /*1090*/  FADD R8, R8, R9 ;  /* 0x0000000908087221 */ /* 0x008fe20000000000 */
[----:B------:R-:W-:Y:S02]  /*10a0*/  FADD R11, R10, R11 ;  /* 0x0000000b0a0b7221 */ /* 0x000fe40000000000 */
[----:B------:R-:W-:Y:S01]  /*10b0*/  FADD R4, R4, R7 ;  /* 0x0000000704047221 */ /* 0x000fe20000000000 */
[----:B----4-:R-:W-:Y:S01]  /*10c0*/  FADD R12, R12, R13 ;  /* 0x0000000d0c0c7221 */ /* 0x010fe20000000000 */
[----:B------:R-:W-:Y:S01]  /*10d0*/  FADD R15, R14, R15 ;  /* 0x0000000f0e0f7221 */ /* 0x000fe20000000000 */
[----:B------:R-:W-:Y:S01]  /*10e0*/  FADD R11, R8, R11 ;  /* 0x0000000b080b7221 */ /* 0x000fe20000000000 */
[----:B-----5:R-:W-:Y:S01]  /*10f0*/  FADD R16, R16, R17 ;  /* 0x0000001110107221 */ /* 0x020fe20000000000 */
[----:B------:R-:W-:Y:S01]  /*1100*/  FADD R19, R18, R19 ;  /* 0x0000001312137221 */ /* 0x000fe20000000000 */
[----:B------:R-:W-:Y:S01]  /*1110*/  FADD R12, R12, R15 ;  /* 0x0000000f0c0c7221 */ /* 0x000fe20000000000 */
[----:B------:R-:W-:-:S02]  /*1120*/  FADD R4, R4, R11 ;  /* 0x0000000b04047221 */ /* 0x000fc40000000000 */
[----:B------:R-:W-:-:S04]  /*1130*/  FADD R19, R16, R19 ;  /* 0x0000001310137221 */ /* 0x000fc80000000000 */
[----:B------:R-:W-:-:S04]  /*1140*/  FADD R19, R12, R19 ;  /* 0x000000130c137221 */ /* 0x000fc80000000000 */
[----:B------:R-:W-:Y:S01]  /*1150*/  FADD R21, R4, R19 ;  /* 0x0000001304157221 */ /* 0x000fe20000000000 */
[----:B------:R-:W-:Y:S06]  /*1160*/  @!P0 BRA `(.L_x_18) ;  /* 0x00000000007c8947 */ /* 0x000fec0003800000 */
[----:B------:R-:W0:Y:S01]  /*1170*/  LDC R24, c[0x0][0x390] ;  /* 0x0000e400ff187b82 */ /* 0x000e220000000800 */
[----:B------:R-:W-:Y:S02]  /*1180*/  IADD3 R22, PT, PT, R20, -0x1000, RZ ;  /* 0xfffff00014167810 */ /* 0x000fe40007ffe0ff */
[----:B------:R-:W-:-:S07]  /*1190*/  MOV R23, 0x1000 ;  /* 0x0000100000177802 */ /* 0x000fce0000000f00 */
.L_x_20:
[----:B------:R-:W-:-:S05]  /*11a0*/  IMAD.WIDE R26, R23, 0x4, R2 ;  /* 0x00000004171a7825 */ /* 0x000fca00078e0202 */
[----:B------:R-:W2:Y:S04]  /*11b0*/  LDG.E.128.CONSTANT R16, desc[UR6][R26.64+0x2000] ;  /* 0x002000061a107981 */ /* 0x000ea8000c1e9d00 */
[----:B------:R-:W3:Y:S04]  /*11c0*/  LDG.E.128.CONSTANT R4, desc[UR6][R26.64+0x3000] ;  /* 0x003000061a047981 */ /* 0x000ee8000c1e9d00 */
[----:B------:R-:W4:Y:S04]  /*11d0*/  LDG.E.128.CONSTANT R8, desc[UR6][R26.64] ;  /* 0x000000061a087981 */ /* 0x000f28000c1e9d00 */
[----:B------:R-:W5:Y:S01]  /*11e0*/  LDG.E.128.CONSTANT R12, desc[UR6][R26.64+0x1000] ;  /* 0x001000061a0c7981 */ /* 0x000f62000c1e9d00 */
[----:B0-----:R-:W-:Y:S01]  /*11f0*/  MOV R20, R24 ;  /* 0x0000001800147202 */ /* 0x001fe20000000f00 */
[----:B--2---:R-:W-:Y:S01]  /*1200*/  FADD R17, R17, R18 ;  /* 0x0000001211117221 */ /* 0x004fe20000000000 */
[----:B---3--:R-:W-:-:S02]  /*1210*/  FADD R18, R19, R4 ;  /* 0x0000000413127221 */ /* 0x008fc40000000000 */
[----:B------:R-:W-:Y:S01]  /*1220*/  IADD3 R4, PT, PT, -R23, R20, RZ ;  /* 0x0000001417047210 */ /* 0x000fe20007ffe1ff */
[----:B------:R-:W-:Y:S01]  /*1230*/  FADD R5, R5, R6 ;  /* 0x0000000605057221 */ /* 0x000fe20000000000 */
[----:B----4-:R-:W-:Y:S01]  /*1240*/  FADD R9, R9, R10 ;  /* 0x0000000a09097221 */ /* 0x010fe20000000000 */
[----:B------:R-:W-:Y:S01]  /*1250*/  FADD R8, R8, R21 ;  /* 0x0000001508087221 */ /* 0x000fe20000000000 */
[----:B------:R-:W-:Y:S01]  /*1260*/  ISETP.GE.AND P0, PT, R4, 0x1000, PT ;  /* 0x000010000400780c */ /* 0x000fe20003f06270 */
[----:B-----5:R-:W-:Y:S01]  /*1270*/  FADD R13, R13, R14 ;  /* 0x0000000e0d0d7221 */ /* 0x020fe20000000000 */
[----:B------:R-:W-:Y:S01]  /*1280*/  FADD R10, R11, R12 ;  /* 0x0000000c0b0a7221 */ /* 0x000fe20000000000 */
[----:B------:R-:W-:Y:S01]  /*1290*/  FADD R14, R15, R16 ;  /* 0x000000100f0e7221 */ /* 0x000fe20000000000 */
[----:B------:R-:W-:Y:S01]  /*12a0*/  FADD R8, R8, R9 ;  /* 0x0000000908087221 */ /* 0x000fe20000000000 */
[----:B------:R-:W-:Y:S01]  /*12b0*/  FADD R5, R18, R5 ;  /* 0x0000000512057221 */ /* 0x000fe20000000000 */
[----:B------:R-:W-:Y:S01]  /*12c0*/  FADD R13, R10, R13 ;  /* 0x0000000d0a0d7221 */ /* 0x000fe20000000000 */
[----:B------:R-:W-:-:S03]  /*12d0*/  FADD R14, R14, R17 ;  /* 0x000000110e0e7221 */ /* 0x000fc60000000000 */
[----:B------:R-:W-:Y:S01]  /*12e0*/  FADD R8, R8, R13 ;  /* 0x0000000d08087221 */ /* 0x000fe20000000000 */
[----:B------:R-:W-:-:S04]  /*12f0*/  FADD R5, R14, R5 ;  /* 0x000000050e057221 */ /* 0x000fc80000000000 */
[----:B------:R-:W-:-:S04]  /*1300*/  FADD R5, R8, R5 ;  /* 0x0000000508057221 */ /* 0x000fc80000000000 */
[----:B------:R-:W-:Y:S01]  /*1310*/  FADD R21, R7, R5 ;  /* 0x0000000507157221 */ /* 0x000fe20000000000 */
[----:B------:R-:W-:Y:S06]  /*1320*/  @!P0 BRA `(.L_x_19) ;  /* 0x0000000800308947 */ /* 0x000fec0003800000 */
[----:B------:R-:W-:-:S04]  /*1330*/  IADD3 R23, PT, PT, R23, 0x1000, RZ ;  /* 0x0000100017177810 */ /* 0x000fc80007ffe0ff */
[----:B------:R-:W-:-:S13]  /*1340*/  ISETP.GT.AND P0, PT, R23, R22, PT ;  /* 0x000000161700720c */ /* 0x000fda0003f04270 */
[----:B------:R-:W-:Y:S05]  /*1350*/  @!P0 BRA `(.L_x_20) ;  /* 0xfffffffc00908947 */ /* 0x000fea000383ffff */
.L_x_18:
[----:B------:R-:W-:-:S13]  /*1360*/  ISETP.GE.AND P0, PT, R23, R20, PT ;  /* 0x000000141700720c */ /* 0x000fda0003f06270 */
[----:B------:R-:W-:Y:S05]  /*1370*/  @P0 BRA `(.L_x_19) ;  /* 0x00000008001c0947 */ /* 0x000fea0003800000 */
[----:B------:R-:W-:Y:S01]  /*1380*/  IMAD.IADD R9, R20, 0x1, -R23 ;  /* 0x0000000114097824 */ /* 0x000fe200078e0a17 */
[----:B------:R-:W-:Y:S04]  /*1390*/  BSSY.RECONVERGENT B1, `(.L_x_19) ;  /* 0x0000085000017945 */ /* 0x000fe80003800200 */
[----:B------:R-:W-:-:S13]  /*13a0*/  ISETP.GE.AND P0, PT, R0, R9, PT ;  /* 0x000000090000720c */ /* 0x000fda0003f06270 */
[----:B------:R-:W-:Y:S05]  /*13b0*/  @P0 BRA `(.L_x_21) ;  /* 0x0000000800080947 */ /* 0x000fea0003800000 */
[-C--:B------:R-:W-:Y:S01]  /*13c0*/  LOP3.LUT R2, RZ, R0.reuse, RZ, 0x33, !PT ;  /* 0x00000000ff027212 */ /* 0x080fe200078e33ff */
[----:B------:R-:W-:Y:S01]  /*13d0*/  BSSY.RECONVERGENT B2, `(.L_x_22) ;  /* 0x0000015000027945 */ /* 0x000fe20003800200 */
[----:B------:R-:W-:Y:S02]  /*13e0*/  MOV R8, R0 ;  /* 0x0000000000087202 */ /* 0x000fe40000000f00 */
[----:B------:R-:W-:-:S04]  /*13f0*/  IADD3 R2, PT, PT, -R23, R20, R2 ;  /* 0x0000001417027210 */ /* 0x000fc80007ffe102 */
[C---:B------:R-:W-:Y:S02]  /*1400*/  LOP3.LUT R3, R2.reuse, 0x300, RZ, 0xc0, !PT ;  /* 0x0000030002037812 */ /* 0x040fe400078ec0ff */
[----:B------:R-:W-:Y:S02]  /*1410*/  ISETP.GE.U32.AND P1, PT, R2, 0x300, PT ;  /* 0x000003000200780c */ /* 0x000fe40003f26070 */
[----:B------:R-:W-:-:S13]  /*1420*/  ISETP.NE.AND P0, PT, R3, 0x300, PT ;  /* 0x000003000300780c */ /* 0x000fda0003f05270 */
[----:B------:R-:W-:Y:S05]  /*1430*/  @!P0 BRA `(.L_x_23) ;  /* 0x0000000000388947 */ /* 0x000fea0003800000 */
[----:B------:R-:W0:Y:S01]  /*1440*/  LDC.64 R4, c[0x0][0x380] ;  /* 0x0000e000ff047b82 */ /* 0x000e220000000a00 */
[----:B------:R-:W-:Y:S02]  /*1450*/  LEA.HI R2, R2, 0x1, RZ, 0x18 ;  /* 0x0000000102027811 */ /* 0x000fe400078fc0ff */
[----:B------:R-:W-:Y:S02]  /*1460*/  IADD3 R7, PT, PT, R0, R23, RZ ;  /* 0x0000001700077210 */ /* 0x000fe40007ffe0ff */
[----:B------:R-:W-:Y:S02]  /*1470*/  LOP3.LUT R2, R2, 0x3, RZ, 0xc0, !PT ;  /* 0x0000000302027812 */ /* 0x000fe400078ec0ff */
[----:B------:R-:W-:Y:S02]  /*1480*/  MOV R8, R0 ;  /* 0x0000000000087202 */ /* 0x000fe40000000f00 */
[----:B------:R-:W-:-:S07]  /*1490*/  IADD3 R6, PT, PT, -R2, RZ, RZ ;  /* 0x000000ff02067210 */ /* 0x000fce0007ffe1ff */
.L_x_24:
[----:B0-----:R-:W-:-:S06]  /*14a0*/  IMAD.WIDE.U32 R2, R7, 0x4, R4 ;  /* 0x0000000407027825 */ /* 0x001fcc00078e0004 */
[----:B------:R-:W2:Y:S01]  /*14b0*/  LDG.E.CONSTANT R2, desc[UR6][R2.64] ;  /* 0x0000000602027981 */ /* 0x000ea2000c1e9900 */
[----:B------:R-:W-:Y:S02]  /*14c0*/  IADD3 R6, PT, PT, R6, 0x1, RZ ;  /* 0x0000000106067810 */ /* 0x000fe40007ffe0ff */
[----:B------:R-:W-:Y:S02]  /*14d0*/  IADD3 R8, PT, PT, R8, 0x100, RZ ;  /* 0x0000010008087810 */ /* 0x000fe40007ffe0ff */
[----:B------:R-:W-:Y:S02]  /*14e0*/  ISETP.NE.AND P0, PT, R6, RZ, PT ;  /* 0x000000ff0600720c */ /* 0x000fe40003f05270 */
[----:B------:R-:W-:Y:S01]  /*14f0*/  IADD3 R7, PT, PT, R7, 0x100, RZ ;  /* 0x0000010007077810 */ /* 0x000fe20007ffe0ff */
[----:B--2---:R-:W-:-:S10]  /*1500*/  FADD R21, R2, R21 ;  /* 0x0000001502157221 */ /* 0x004fd40000000000 */
[----:B------:R-:W-:Y:S05]  /*1510*/  @P0 BRA `(.L_x_24) ;  /* 0xfffffffc00e00947 */ /* 0x000fea000383ffff */
.L_x_23:
[----:B------:R-:W-:Y:S05]  /*1520*/  BSYNC.RECONVERGENT B2 ;  /* 0x0000000000027941 */ /* 0x000fea0003800200 */
.L_x_22:
[----:B------:R-:W-:Y:S05]  /*1530*/  @!P1 BRA `(.L_x_21) ;  /* 0x0000000400a89947 */ /* 0x000fea0003800000 */
[----:B------:R-:W0:Y:S01]  /*1540*/  LDCU.64 UR4, c[0x0][0x380] ;  /* 0x00007000ff0477ac */ /* 0x000e220008000a00 */
[----:B------:R-:W-:Y:S01]  /*1550*/  IADD3 R5, PT, PT, R9, -R8, RZ ;  /* 0x8000000809057210 */ /* 0x000fe20007ffe0ff */
[----:B------:R-:W-:Y:S01]  /*1560*/  BSSY.RECONVERGENT B2, `(.L_x_25) ;  /* 0x000003b000027945 */ /* 0x000fe20003800200 */
[CC--:B------:R-:W-:Y:S02]  /*1570*/  IADD3 R3, P0, PT, R8.reuse, R23.reuse, RZ ;  /* 0x0000001708037210 */ /* 0x0c0fe40007f1e0ff */
[----:B------:R-:W-:Y:S02]  /*1580*/  ISETP.GT.AND P1, PT, R5, 0xc00, PT ;  /* 0x00000c000500780c */ /* 0x000fe40003f24270 */
[----:B------:R-:W-:Y:S02]  /*1590*/  IADD3.X R4, PT, PT, RZ, RZ, RZ, P0, !PT ;  /* 0x000000ffff047210 */ /* 0x000fe400007fe4ff */
[----:B------:R-:W-:Y:S02]  /*15a0*/  IADD3 R11, PT, PT, R8, R23, RZ ;  /* 0x00000017080b7210 */ /* 0x000fe40007ffe0ff */
[----:B0-----:R-:W-:-:S04]  /*15b0*/  LEA R2, P0, R3, UR4, 0x2 ;  /* 0x0000000403027c11 */ /* 0x001fc8000f8010ff */
[----:B------:R-:W-:Y:S02]  /*15c0*/  LEA.HI.X R3, R3, UR5, R4, 0x2, P0 ;  /* 0x0000000503037c11 */ /* 0x000fe400080f1404 */
[----:B------:R-:W-:-:S05]  /*15d0*/  IADD3 R2, P0, PT, R2, 0x800, RZ ;  /* 0x0000080002027810 */ /* 0x000fca0007f1e0ff */
[----:B------:R-:W-:Y:S01]  /*15e0*/  IMAD.X R3, RZ, RZ, R3, P0 ;  /* 0x000000ffff037224 */ /* 0x000fe200000e0603 */
[----:B------:R-:W-:Y:S01]  /*15f0*/  PLOP3.LUT P0, PT, PT, PT, PT, 0x80, 0x8 ;  /* 0x000000000008781c */ /* 0x000fe20003f0f070 */
[----:B------:R-:W-:-:S12]  /*1600*/  @!P1 BRA `(.L_x_26) ;  /* 0x0000000000c09947 */ /* 0x000fd80003800000 */
[----:B------:R-:W-:Y:S02]  /*1610*/  PLOP3.LUT P0, PT, PT, PT, PT, 0x8, 0x80 ;  /* 0x000000000080781c */ /* 0x000fe40003f0e170 */
[----:B------:R-:W-:-:S11]  /*1620*/  IADD3 R13, PT, PT, R9, -0xc00, RZ ;  /* 0xfffff400090d7810 */ /* 0x000fd60007ffe0ff */
.L_x_27:
[----:B------:R-:W0:Y:S01]  /*1630*/  LDC.64 R4, c[0x0][0x380] ;  /* 0x0000e000ff047b82 */ /* 0x000e220000000a00 */
[----:B------:R-:W2:Y:S01]  /*1640*/  LDG.E.CONSTANT R10, desc[UR6][R2.64+-0x400] ;  /* 0xfffc0006020a7981 */ /* 0x000ea2000c1e9900 */
[----:B------:R-:W-:-:S03]  /*1650*/  IADD3 R25, PT, PT, R11, 0x400, RZ ;  /* 0x000004000b197810 */ /* 0x000fc60007ffe0ff */
[----:B------:R-:W3:Y:S04]  /*1660*/  LDG.E.CONSTANT R19, desc[UR6][R2.64] ;  /* 0x0000000602137981 */ /* 0x000ee8000c1e9900 */
[----:B------:R-:W4:Y:S01]  /*1670*/  LDG.E.CONSTANT R18, desc[UR6][R2.64+0x400] ;  /* 0x0004000602127981 */ /* 0x000f22000c1e9900 */
[----:B------:R-:W-:-:S03]  /*1680*/  IADD3 R7, PT, PT, R11, 0x800, RZ ;  /* 0x000008000b077810 */ /* 0x000fc60007ffe0ff */
[----:B------:R-:W5:Y:S04]  /*1690*/  LDG.E.CONSTANT R16, desc[UR6][R2.64+0xc00] ;  /* 0x000c000602107981 */ /* 0x000f68000c1e9900 */
[----:B------:R-:W5:Y:S04]  /*16a0*/  LDG.E.CONSTANT R15, desc[UR6][R2.64+0x1000] ;  /* 0x00100006020f7981 */ /* 0x000f68000c1e9900 */
[----:B------:R-:W5:Y:S01]  /*16b0*/  LDG.E.CONSTANT R14, desc[UR6][R2.64+0x1400] ;  /* 0x00140006020e7981 */ /* 0x000f62000c1e9900 */
[----:B0-----:R-:W-:-:S03]  /*16c0*/  IMAD.WIDE.U32 R22, R11, 0x4, R4 ;  /* 0x000000040b167825 */ /* 0x001fc600078e0004 */
[----:B------:R-:W5:Y:S04]  /*16d0*/  LDG.E.CONSTANT R20, desc[UR6][R2.64+0x2000] ;  /* 0x0020000602147981 */ /* 0x000f68000c1e9900 */
[----:B------:R0:W2:Y:S01]  /*16e0*/  LDG.E.CONSTANT R12, desc[UR6][R22.64] ;  /* 0x00000006160c7981 */ /* 0x0000a2000c1e9900 */
[----:B------:R-:W-:-:S03]  /*16f0*/  IMAD.WIDE.U32 R24, R25, 0x4, R4 ;  /* 0x0000000419187825 */ /* 0x000fc600078e0004 */
[----:B------:R-:W5:Y:S04]  /*1700*/  LDG.E.CONSTANT R26, desc[UR6][R2.64+0x3000] ;  /* 0x00300006021a7981 */ /* 0x000f68000c1e9900 */
[----:B------:R-:W5:Y:S01]  /*1710*/  LDG.E.CONSTANT R17, desc[UR6][R24.64] ;  /* 0x0000000618117981 */ /* 0x000f62000c1e9900 */
[--C-:B------:R-:W-:Y:S01]  /*1720*/  IMAD.WIDE.U32 R6, R7, 0x4, R4.reuse ;  /* 0x0000000407067825 */ /* 0x100fe200078e0004 */
[----:B0-----:R-:W-:Y:S02]  /*1730*/  IADD3 R23, PT, PT, R11, 0xc00, RZ ;  /* 0x00000c000b177810 */ /* 0x001fe40007ffe0ff */
[----:B------:R-:W5:Y:S04]  /*1740*/  LDG.E.CONSTANT R22, desc[UR6][R2.64+0x1c00] ;  /* 0x001c000602167981 */ /* 0x000f68000c1e9900 */
[----:B------:R-:W5:Y:S01]  /*1750*/  LDG.E.CONSTANT R6, desc[UR6][R6.64] ;  /* 0x0000000606067981 */ /* 0x000f62000c1e9900 */
[----:B------:R-:W-:-:S03]  /*1760*/  IMAD.WIDE.U32 R4, R23, 0x4, R4 ;  /* 0x0000000417047825 */ /* 0x000fc600078e0004 */
[----:B------:R-:W5:Y:S04]  /*1770*/  LDG.E.CONSTANT R23, desc[UR6][R2.64+0x2400] ;  /* 0x0024000602177981 */ /* 0x000f68000c1e9900 */
[----:B------:R-:W5:Y:S04]  /*1780*/  LDG.E.CONSTANT R4, desc[UR6][R4.64] ;  /* 0x0000000604047981 */ /* 0x000f68000c1e9900 */
[----:B------:R-:W5:Y:S04]  /*1790*/  LDG.E.CONSTANT R24, desc[UR6][R2.64+0x2c00] ;  /* 0x002c000602187981 */ /* 0x000f68000c1e9900 */
[----:B------:R0:W5:Y:S01]  /*17a0*/  LDG.E.CONSTANT R25, desc[UR6][R2.64+0x3400] ;  /* 0x0034000602197981 */ /* 0x000162000c1e9900 */
[----:B------:R-:W-:-:S04]  /*17b0*/  IADD3 R8, PT, PT, R8, 0x1000, RZ ;  /* 0x0000100008087810 */ /* 0x000fc80007ffe0ff */
[----:B------:R-:W-:Y:S02]  /*17c0*/  ISETP.GE.AND P1, PT, R8, R13, PT ;  /* 0x0000000d0800720c */ /* 0x000fe40003f26270 */
[----:B0-----:R-:W-:Y:S02]  /*17d0*/  IADD3 R2, P2, PT, R2, 0x4000, RZ ;  /* 0x0000400002027810 */ /* 0x001fe40007f5e0ff */
[----:B------:R-:W-:Y:S02]  /*17e0*/  IADD3 R11, PT, PT, R11, 0x1000, RZ ;  /* 0x000010000b0b7810 */ /* 0x000fe40007ffe0ff */
[----:B------:R-:W-:Y:S01]  /*17f0*/  IADD3.X R3, PT, PT, RZ, R3, RZ, P2, !PT ;  /* 0x00000003ff037210 */ /* 0x000fe200017fe4ff */
[----:B--2---:R-:W-:-:S04]  /*1800*/  FADD R21, R12, R21 ;  /* 0x000000150c157221 */ /* 0x004fc80000000000 */
[----:B------:R-:W-:-:S04]  /*1810*/  FADD R10, R21, R10 ;  /* 0x0000000a150a7221 */ /* 0x000fc80000000000 */
[----:B---3--:R-:W-:-:S04]  /*1820*/  FADD R19, R10, R19 ;  /* 0x000000130a137221 */ /* 0x008fc80000000000 */
[----:B----4-:R-:W-:-:S04]  /*1830*/  FADD R18, R19, R18 ;  /* 0x0000001213127221 */ /* 0x010fc80000000000 */
[----:B-----5:R-:W-:-:S04]  /*1840*/  FADD R17, R18, R17 ;  /* 0x0000001112117221 */ /* 0x020fc80000000000 */
        /* <DEDUP_REMOVED lines=12> */
.L_x_26:
[----:B------:R-:W-:Y:S05]  /*1910*/  BSYNC.RECONVERGENT B2 ;  /* 0x0000000000027941 */ /* 0x000fea0003800200 */
.L_x_25:
[----:B------:R-:W-:Y:S01]  /*1920*/  IADD3 R4, PT, PT, R9, -R8, RZ ;  /* 0x8000000809047210 */ /* 0x000fe20007ffe0ff */
[----:B------:R-:W-:Y:S03]  /*1930*/  BSSY.RECONVERGENT B2, `(.L_x_28) ;  /* 0x000001e000027945 */ /* 0x000fe60003800200 */
[----:B------:R-:W-:-:S13]  /*1940*/  ISETP.GT.AND P1, PT, R4, 0x400, PT ;  /* 0x000004000400780c */ /* 0x000fda0003f24270 */
[----:B------:R-:W-:Y:S05]  /*1950*/  @!P1 BRA `(.L_x_29) ;  /* 0x00000000006c9947 */ /* 0x000fea0003800000 */
[----:B------:R-:W0:Y:S01]  /*1960*/  LDC.64 R6, c[0x0][0x380] ;  /* 0x0000e000ff067b82 */ /* 0x000e220000000a00 */
[----:B------:R-:W2:Y:S01]  /*1970*/  LDG.E.CONSTANT R10, desc[UR6][R2.64+-0x400] ;  /* 0xfffc0006020a7981 */ /* 0x000ea2000c1e9900 */
[----:B------:R-:W-:-:S03]  /*1980*/  VIADD R15, R11, 0x400 ;  /* 0x000004000b0f7836 */ /* 0x000fc60000000000 */
[----:B------:R-:W3:Y:S04]  /*1990*/  LDG.E.CONSTANT R13, desc[UR6][R2.64] ;  /* 0x00000006020d7981 */ /* 0x000ee8000c1e9900 */
[----:B------:R-:W4:Y:S04]  /*19a0*/  LDG.E.CONSTANT R17, desc[UR6][R2.64+0xc00] ;  /* 0x000c000602117981 */ /* 0x000f28000c1e9900 */
[----:B------:R-:W5:Y:S04]  /*19b0*/  LDG.E.CONSTANT R19, desc[UR6][R2.64+0x1000] ;  /* 0x0010000602137981 */ /* 0x000f68000c1e9900 */
[----:B------:R1:W5:Y:S01]  /*19c0*/  LDG.E.CONSTANT R23, desc[UR6][R2.64+0x1400] ;  /* 0x0014000602177981 */ /* 0x000362000c1e9900 */
[----:B0-----:R-:W-:-:S06]  /*19d0*/  IMAD.WIDE.U32 R4, R11, 0x4, R6 ;  /* 0x000000040b047825 */ /* 0x001fcc00078e0006 */
[----:B------:R-:W2:Y:S01]  /*19e0*/  LDG.E.CONSTANT R4, desc[UR6][R4.64] ;  /* 0x0000000604047981 */ /* 0x000ea2000c1e9900 */
[----:B------:R-:W-:-:S03]  /*19f0*/  IMAD.WIDE.U32 R6, R15, 0x4, R6 ;  /* 0x000000040f067825 */ /* 0x000fc600078e0006 */
[----:B------:R-:W4:Y:S04]  /*1a00*/  LDG.E.CONSTANT R15, desc[UR6][R2.64+0x400] ;  /* 0x00040006020f7981 */ /* 0x000f28000c1e9900 */
[----:B------:R-:W5:Y:S01]  /*1a10*/  LDG.E.CONSTANT R7, desc[UR6][R6.64] ;  /* 0x0000000606077981 */ /* 0x000f62000c1e9900 */
[----:B------:R-:W-:Y:S02]  /*1a20*/  PLOP3.LUT P0, PT, PT, PT, PT, 0x8, 0x80 ;  /* 0x000000000080781c */ /* 0x000fe40003f0e170 */
[----:B------:R-:W-:Y:S02]  /*1a30*/  IADD3 R8, PT, PT, R8, 0x800, RZ ;  /* 0x0000080008087810 */ /* 0x000fe40007ffe0ff */
[----:B------:R-:W-:Y:S01]  /*1a40*/  IADD3 R11, PT, PT, R11, 0x800, RZ ;  /* 0x000008000b0b7810 */ /* 0x000fe20007ffe0ff */
[----:B--2---:R-:W-:-:S04]  /*1a50*/  FADD R21, R21, R4 ;  /* 0x0000000415157221 */ /* 0x004fc80000000000 */
[----:B------:R-:W-:-:S04]  /*1a60*/  FADD R10, R21, R10 ;  /* 0x0000000a150a7221 */ /* 0x000fc80000000000 */
[----:B---3--:R-:W-:-:S04]  /*1a70*/  FADD R10, R10, R13 ;  /* 0x0000000d0a0a7221 */ /* 0x008fc80000000000 */
[----:B----4-:R-:W-:-:S04]  /*1a80*/  FADD R10, R10, R15 ;  /* 0x0000000f0a0a7221 */ /* 0x010fc80000000000 */
[----:B-----5:R-:W-:Y:S01]  /*1a90*/  FADD R10, R10, R7 ;  /* 0x000000070a0a7221 */ /* 0x020fe20000000000 */
[----:B------:R-:W-:-:S03]  /*1aa0*/  IADD3 R4, P1, PT, R2, 0x2000, RZ ;  /* 0x0000200002047810 */ /* 0x000fc60007f3e0ff */
[----:B------:R-:W-:Y:S01]  /*1ab0*/  FADD R10, R10, R17 ;  /* 0x000000110a0a7221 */ /* 0x000fe20000000000 */
[----:B------:R-:W-:-:S03]  /*1ac0*/  IADD3.X R5, PT, PT, RZ, R3, RZ, P1, !PT ;  /* 0x00000003ff057210 */ /* 0x000fc60000ffe4ff */
[----:B------:R-:W-:Y:S01]  /*1ad0*/  FADD R10, R10, R19 ;  /* 0x000000130a0a7221 */ /* 0x000fe20000000000 */
[----:B-1----:R-:W-:Y:S02]  /*1ae0*/  MOV R2, R4 ;  /* 0x0000000400027202 */ /* 0x002fe40000000f00 */
[----:B------:R-:W-:Y:S01]  /*1af0*/  MOV R3, R5 ;  /* 0x0000000500037202 */ /* 0x000fe20000000f00 */
[----:B------:R-:W-:-:S07]  /*1b00*/  FADD R21, R10, R23 ;  /* 0x000000170a157221 */ /* 0x000fce0000000000 */
.L_x_29:
[----:B------:R-:W-:Y:S05]  /*1b10*/  BSYNC.RECONVERGENT B2 ;  /* 0x0000000000027941 */ /* 0x000fea0003800200 */
.L_x_28:
[----:B------:R-:W-:-:S13]  /*1b20*/  ISETP.LT.OR P0, PT, R8, R9, P0 ;  /* 0x000000090800720c */ /* 0x000fda0000701670 */
[----:B------:R-:W-:Y:S05]  /*1b30*/  @!P0 BRA `(.L_x_21) ;  /* 0x0000000000288947 */ /* 0x000fea0003800000 */
[----:B------:R-:W0:Y:S01]  /*1b40*/  LDC.64 R4, c[0x0][0x380] ;  /* 0x0000e000ff047b82 */ /* 0x000e220000000a00 */
[----:B------:R-:W2:Y:S04]  /*1b50*/  LDG.E.CONSTANT R6, desc[UR6][R2.64+-0x400] ;  /* 0xfffc000602067981 */ /* 0x000ea8000c1e9900 */
[----:B------:R-:W3:Y:S04]  /*1b60*/  LDG.E.CONSTANT R7, desc[UR6][R2.64] ;  /* 0x0000000602077981 */ /* 0x000ee8000c1e9900 */
[----:B------:R-:W4:Y:S01]  /*1b70*/  LDG.E.CONSTANT R9, desc[UR6][R2.64+0x400] ;  /* 0x0004000602097981 */ /* 0x000f22000c1e9900 */
[----:B0-----:R-:W-:-:S06]  /*1b80*/  IMAD.WIDE.U32 R4, R11, 0x4, R4 ;  /* 0x000000040b047825 */ /* 0x001fcc00078e0004 */
[----:B------:R-:W5:Y:S02]  /*1b90*/  LDG.E.CONSTANT R4, desc[UR6][R4.64] ;  /* 0x0000000604047981 */ /* 0x000f64000c1e9900 */
[----:B-----5:R-:W-:-:S04]  /*1ba0*/  FADD R21, R21, R4 ;  /* 0x0000000415157221 */ /* 0x020fc80000000000 */
[----:B--2---:R-:W-:-:S04]  /*1bb0*/  FADD R6, R21, R6 ;  /* 0x0000000615067221 */ /* 0x004fc80000000000 */
[----:B---3--:R-:W-:-:S04]  /*1bc0*/  FADD R6, R6, R7 ;  /* 0x0000000706067221 */ /* 0x008fc80000000000 */
[----:B----4-:R-:W-:-:S07]  /*1bd0*/  FADD R21, R6, R9 ;  /* 0x0000000906157221 */ /* 0x010fce0000000000 */
.L_x_21:
[----:B------:R-:W-:Y:S05]  /*1be0*/  BSYNC.RECONVERGENT B1 ;  /* 0x0000000000017941 */ /* 0x000fea0003800200 */
.L_x_19:
[----:B------:R-:W0:Y:S01]  /*1bf0*/  S2R R6, SR_LANEID ;  /* 0x0000000000067919 */ /* 0x000e220000000000 */
[----:B------:R-:W1:Y:S01]  /*1c00*/  SHFL.DOWN PT, R2, R21, 0x1, 0x1f ;  /* 0x08201f0015027f89 */ /* 0x000e6200000e0000 */
[C---:B0-----:R-:W-:Y:S02]  /*1c10*/  ISETP.GT.AND P0, PT, R6.reuse, 0x1e, PT ;  /* 0x0000001e0600780c */ /* 0x041fe40003f04270 */
[----:B------:R-:W-:-:S11]  /*1c20*/  ISETP.NE.AND P1, PT, R6, RZ, PT ;  /* 0x000000ff0600720c */ /* 0x000fd60003f25270 */
[----:B-1----:R-:W-:Y:S01]  /*1c30*/  @!P0 FADD R21, R2, R21 ;  /* 0x0000001502158221 */ /* 0x002fe20000000000 */
[----:B------:R-:W-:Y:S01]  /*1c40*/  ISETP.GT.AND P0, PT, R6, 0x1d, PT ;  /* 0x0000001d0600780c */ /* 0x000fe20003f04270 */
[----:B------:R-:W0:Y:S01]  /*1c50*/  @!P1 S2R R5, SR_CgaCtaId ;  /* 0x0000000000059919 */ /* 0x000e220000008800 */
[----:B------:R-:W-:Y:S02]  /*1c60*/  @!P1 MOV R4, 0x400 ;  /* 0x0000040000049802 */ /* 0x000fe40000000f00 */
[----:B------:R-:W-:Y:S01]  /*1c70*/  @!P1 SHF.R.U32.HI R3, RZ, 0x3, R0 ;  /* 0x00000003ff039819 */ /* 0x000fe20000011600 */
[----:B------:R-:W1:Y:S03]  /*1c80*/  SHFL.DOWN PT, R2, R21, 0x2, 0x1f ;  /* 0x08401f0015027f89 */ /* 0x000e6600000e0000 */
[----:B------:R-:W-:-:S05]  /*1c90*/  @!P1 LOP3.LUT R3, R3, 0x7c, RZ, 0xc0, !PT ;  /* 0x0000007c03039812 */ /* 0x000fca00078ec0ff */
[----:B-1----:R-:W-:Y:S01]  /*1ca0*/  @!P0 FADD R21, R21, R2 ;  /* 0x0000000215158221 */ /* 0x002fe20000000000 */
[----:B------:R-:W-:Y:S02]  /*1cb0*/  ISETP.GT.AND P0, PT, R6, 0x1b, PT ;  /* 0x0000001b0600780c */ /* 0x000fe40003f04270 */
[----:B0-----:R-:W-:Y:S02]  /*1cc0*/  @!P1 LEA R4, R5, R4, 0x18 ;  /* 0x0000000405049211 */ /* 0x001fe400078ec0ff */
[----:B------:R-:W0:Y:S02]  /*1cd0*/  SHFL.DOWN PT, R2, R21, 0x4, 0x1f ;  /* 0x08801f0015027f89 */ /* 0x000e2400000e0000 */
[----:B------:R-:W-:-:S07]  /*1ce0*/  @!P1 IADD3 R3, PT, PT, R3, R4, RZ ;  /* 0x0000000403039210 */ /* 0x000fce0007ffe0ff */
        /* <DEDUP_REMOVED lines=12> */
[----:B------:R-:W0:Y:S01]  /*1db0*/  S2UR UR5, SR_CgaCtaId ;  /* 0x00000000000579c3 */ /* 0x000e220000008800 */
[----:B------:R-:W-:Y:S02]  /*1dc0*/  UMOV UR4, 0x400 ;  /* 0x0000040000047882 */ /* 0x000fe40000000000 */
[----:B0-----:R-:W-:-:S09]  /*1dd0*/  ULEA UR4, UR5, UR4, 0x18 ;  /* 0x0000000405047291 */ /* 0x001fd2000f8ec0ff */
[----:B---3--:R-:W0:Y:S04]  /*1de0*/  LDS R3, [UR4+0xc] ;  /* 0x00000c04ff037984 */ /* 0x008e280008000800 */
        /* <DEDUP_REMOVED lines=10> */
.L_x_2:
        /* <DEDUP_REMOVED lines=12> */
.L_x_32:
[----:B------:R-:W-:Y:S05]  /*1f50*/  BSYNC.RECONVERGENT B1 ;  /* 0x0000000000017941 */ /* 0x000fea0003800200 */
.L_x_31:
[----:B------:R-:W-:Y:S01]  /*1f60*/  ISETP.GE.AND P0, PT, R11, R20, PT ;  /* 0x000000140b00720c */ /* 0x000fe20003f06270 */
[----:B------:R-:W-:-:S12]  /*1f70*/  BSSY.RECONVERGENT B1, `(.L_x_33) ;  /* 0x0000074000017945 */ /* 0x000fd80003800200 */
[----:B------:R-:W-:Y:S05]  /*1f80*/  @P0 BRA `(.L_x_34) ;  /* 0x0000000400c80947 */ /* 0x000fea0003800000 */
[----:B0-----:R-:W-:Y:S01]  /*1f90*/  LOP3.LUT R3, RZ, R11, RZ, 0x33, !PT ;  /* 0x0000000bff037212 */ /* 0x001fe200078e33ff */
[----:B------:R-:W-:Y:S04]  /*1fa0*/  BSSY.RECONVERGENT B2, `(.L_x_35) ;  /* 0x0000015000027945 */ /* 0x000fe80003800200 */
[----:B------:R-:W-:-:S05]  /*1fb0*/  IMAD.IADD R4, R3, 0x1, R20 ;  /* 0x0000000103047824 */ /* 0x000fca00078e0214 */
        /* <DEDUP_REMOVED lines=10> */
.L_x_37:
[----:B------:R-:W-:-:S06]  /*2060*/  MOV R3, R5 ;  /* 0x0000000500037202 */ /* 0x000fcc0000000f00 */
[----:B------:R0:W2:Y:S01]  /*2070*/  LDG.E.CONSTANT R3, desc[UR6][R2.64] ;  /* 0x0000000602037981 */ /* 0x0000a2000c1e9900 */
[----:B------:R-:W-:Y:S02]  /*2080*/  IADD3 R4, PT, PT, R4, 0x1, RZ ;  /* 0x0000000104047810 */ /* 0x000fe40007ffe0ff */
[----:B------:R-:W-:Y:S02]  /*2090*/  IADD3 R11, PT, PT, R11, 0x100, RZ ;  /* 0x000001000b0b7810 */ /* 0x000fe40007ffe0ff */
[----:B------:R-:W-:Y:S02]  /*20a0*/  ISETP.NE.AND P0, PT, R4, RZ, PT ;  /* 0x000000ff0400720c */ /* 0x000fe40003f05270 */
[----:B0-----:R-:W-:-:S04]  /*20b0*/  IADD3 R2, P2, PT, R2, 0x400, RZ ;  /* 0x0000040002027810 */ /* 0x001fc80007f5e0ff */
[----:B------:R-:W-:Y:S01]  /*20c0*/  IADD3.X R5, PT, PT, RZ, R5, RZ, P2, !PT ;  /* 0x00000005ff057210 */ /* 0x000fe200017fe4ff */
[----:B--2--5:R-:W-:-:S06]  /*20d0*/  FADD R0, R3, R0 ;  /* 0x0000000003007221 */ /* 0x024fcc0000000000 */
[----:B------:R-:W-:Y:S05]  /*20e0*/  @P0 BRA `(.L_x_37) ;  /* 0xfffffffc00dc0947 */ /* 0x000fea000383ffff */
.L_x_36:
[----:B------:R-:W-:Y:S05]  /*20f0*/  BSYNC.RECONVERGENT B2 ;  /* 0x0000000000027941 */ /* 0x000fea0003800200 */
.L_x_35:
        /* <DEDUP_REMOVED lines=8> */
.L_x_40:
        /* <DEDUP_REMOVED lines=9> */
[----:B------:R-:W-:-:S03]  /*2210*/  VIADD R3, R11, 0x800 ;  /* 0x000008000b037836 */ /* 0x000fc60000000000 */
[----:B------:R-:W4:Y:S01]  /*2220*/  LDG.E.CONSTANT R15, desc[UR6][R4.64+0x400] ;  /* 0x00040006040f7981 */ /* 0x000f22000c1e9900 */
        /* <DEDUP_REMOVED lines=32> */
.L_x_39:
[----:B------:R-:W-:Y:S05]  /*2430*/  BSYNC.RECONVERGENT B2 ;  /* 0x0000000000027941 */ /* 0x000fea0003800200 */
.L_x_38:
[----:B------:R-:W-:Y:S01]  /*2440*/  IADD3 R2, PT, PT, -R11, R20, RZ ;  /* 0x000000140b027210 */ /* 0x000fe20007ffe1ff */
[----:B------:R-:W-:Y:S03]  /*2450*/  BSSY.RECONVERGENT B2, `(.L_x_41) ;  /* 0x0000019000027945 */ /* 0x000fe60003800200 */
[----:B------:R-:W-:-:S13]  /*2460*/  ISETP.GT.AND P1, PT, R2, 0x400, PT ;  /* 0x000004000200780c */ /* 0x000fda0003f24270 */
[----:B------:R-:W-:Y:S05]  /*2470*/  @!P1 BRA `(.L_x_42) ;  /* 0x0000000000589947 */ /* 0x000fea0003800000 */
        /* <DEDUP_REMOVED lines=22> */
.L_x_42:
[----:B------:R-:W-:Y:S05]  /*25e0*/  BSYNC.RECONVERGENT B2 ;  /* 0x0000000000027941 */ /* 0x000fea0003800200 */
.L_x_41:
        /* <DEDUP_REMOVED lines=12> */
.L_x_34:
[----:B------:R-:W-:Y:S05]  /*26b0*/  BSYNC.RECONVERGENT B1 ;  /* 0x0000000000017941 */ /* 0x000fea0003800200 */
.L_x_33:
        /* <DEDUP_REMOVED lines=35> */
[----:B--2---:R-:W0:Y:S04]  /*28f0*/  LDS R3, [UR4+0xc] ;  /* 0x00000c04ff037984 */ /* 0x004e280008000800 */
        /* <DEDUP_REMOVED lines=10> */
.L_x_43:
[----:B0-----:R-:W0:Y:S01]  /*29a0*/  S2R R2, SR_LANEID ;  /* 0x0000000000027919 */ /* 0x001e220000000000 */
[----:B------:R-:W-:-:S04]  /*29b0*/  LOP3.LUT R0, R9, 0x3e0, RZ, 0xc0, !PT ;  /* 0x000003e009007812 */ /* 0x000fc800078ec0ff */
[----:B------:R-:W-:Y:S02]  /*29c0*/  IADD3 R3, PT, PT, R0, 0x20, RZ ;  /* 0x0000002000037810 */ /* 0x000fe40007ffe0ff */
[----:B------:R-:W-:Y:S02]  /*29d0*/  LOP3.LUT R7, RZ, R0, RZ, 0x33, !PT ;  /* 0x00000000ff077212 */ /* 0x000fe400078e33ff */
[-C--:B------:R-:W-:Y:S02]  /*29e0*/  ISETP.GT.AND P0, PT, R3, R20.reuse, PT ;  /* 0x000000140300720c */ /* 0x080fe40003f04270 */
[----:B------:R-:W-:-:S04]  /*29f0*/  IADD3 R7, PT, PT, R7, R20, RZ ;  /* 0x0000001407077210 */ /* 0x000fc80007ffe0ff */
[----:B------:R-:W-:-:S05]  /*2a00*/  SEL R4, R7, 0x1f, P0 ;  /* 0x0000001f07047807 */ /* 0x000fca0000000000 */
[----:B------:R-:W1:Y:S01]  /*2a10*/  SHFL.DOWN PT, R0, R5, 0x1, R4 ;  /* 0x0820000005007989 */ /* 0x000e6200000e0004 */
[C---:B0-----:R-:W-:Y:S01]  /*2a20*/  ISETP.GE.AND P0, PT, R2.reuse, R4, PT ;  /* 0x000000040200720c */ /* 0x041fe20003f06270 */
[C---:B------:R-:W-:Y:S01]  /*2a30*/  VIADD R3, R2.reuse, 0x2 ;  /* 0x0000000202037836 */ /* 0x040fe20000000000 */
[----:B------:R-:W-:-:S11]  /*2a40*/  ISETP.NE.AND P1, PT, R2, RZ, PT ;  /* 0x000000ff0200720c */ /* 0x000fd60003f25270 */
[----:B-1----:R-:W-:Y:S01]  /*2a50*/  @!P0 FADD R5, R0, R5 ;  /* 0x0000000500058221 */ /* 0x002fe20000000000 */
[-C--:B------:R-:W-:Y:S01]  /*2a60*/  ISETP.GT.AND P0, PT, R3, R4.reuse, PT ;  /* 0x000000040300720c */ /* 0x080fe20003f04270 */
[----:B------:R-:W0:Y:S01]  /*2a70*/  @!P1 S2R R6, SR_CgaCtaId ;  /* 0x0000000000069919 */ /* 0x000e220000008800 */
[----:B------:R-:W-:Y:S02]  /*2a80*/  IADD3 R3, PT, PT, R2, 0x4, RZ ;  /* 0x0000000402037810 */ /* 0x000fe40007ffe0ff */
[----:B------:R-:W1:Y:S09]  /*2a90*/  SHFL.DOWN PT, R0, R5, 0x2, R4 ;  /* 0x0840000005007989 */ /* 0x000e7200000e0004 */
[----:B-1----:R-:W-:Y:S01]  /*2aa0*/  @!P0 FADD R5, R5, R0 ;  /* 0x0000000005058221 */ /* 0x002fe20000000000 */
[----:B------:R-:W-:-:S02]  /*2ab0*/  ISETP.GT.AND P0, PT, R3, R4, PT ;  /* 0x000000040300720c */ /* 0x000fc40003f04270 */
[----:B------:R-:W-:Y:S02]  /*2ac0*/  IADD3 R3, PT, PT, R2, 0x8, RZ ;  /* 0x0000000802037810 */ /* 0x000fe40007ffe0ff */
[----:B------:R-:W1:Y:S09]  /*2ad0*/  SHFL.DOWN PT, R0, R5, 0x4, R4 ;  /* 0x0880000005007989 */ /* 0x000e7200000e0004 */
[----:B-1----:R-:W-:Y:S01]  /*2ae0*/  @!P0 FADD R5, R5, R0 ;  /* 0x0000000005058221 */ /* 0x002fe20000000000 */
[----:B------:R-:W-:-:S02]  /*2af0*/  ISETP.GT.AND P0, PT, R3, R4, PT ;  /* 0x000000040300720c */ /* 0x000fc40003f04270 */
[----:B------:R-:W-:Y:S02]  /*2b00*/  IADD3 R3, PT, PT, R2, 0x10, RZ ;  /* 0x0000001002037810 */ /* 0x000fe40007ffe0ff */
[----:B------:R-:W1:Y:S01]  /*2b10*/  SHFL.DOWN PT, R0, R5, 0x8, R4 ;  /* 0x0900000005007989 */ /* 0x000e6200000e0004 */
[----:B------:R-:W-:-:S04]  /*2b20*/  @!P1 SHF.R.U32.HI R2, RZ, 0x3, R9 ;  /* 0x00000003ff029819 */ /* 0x000fc80000011609 */
[----:B------:R-:W-:-:S04]  /*2b30*/  @!P1 LOP3.LUT R2, R2, 0x7c, RZ, 0xc0, !PT ;  /* 0x0000007c02029812 */ /* 0x000fc800078ec0ff */
[----:B-1----:R-:W-:Y:S01]  /*2b40*/  @!P0 FADD R5, R5, R0 ;  /* 0x0000000005058221 */ /* 0x002fe20000000000 */
[----:B------:R-:W-:Y:S02]  /*2b50*/  ISETP.GT.AND P0, PT, R3, R4, PT ;  /* 0x000000040300720c */ /* 0x000fe40003f04270 */
[----:B------:R-:W-:Y:S02]  /*2b60*/  @!P1 MOV R3, 0x400 ;  /* 0x0000040000039802 */ /* 0x000fe40000000f00 */
[----:B------:R-:W1:Y:S02]  /*2b70*/  SHFL.DOWN PT, R0, R5, 0x10, R4 ;  /* 0x0a00000005007989 */ /* 0x000e6400000e0004 */
[----:B0-----:R-:W-:-:S04]  /*2b80*/  @!P1 LEA R3, R6, R3, 0x18 ;  /* 0x0000000306039211 */ /* 0x001fc800078ec0ff */
[----:B------:R-:W-:-:S03]  /*2b90*/  @!P1 IADD3 R3, PT, PT, R2, R3, RZ ;  /* 0x0000000302039210 */ /* 0x000fc60007ffe0ff */
[----:B-1----:R-:W-:Y:S01]  /*2ba0*/  @!P0 FADD R5, R5, R0 ;  /* 0x0000000005058221 */ /* 0x002fe20000000000 */
        /* <DEDUP_REMOVED lines=12> */
[----:B-1----:R-:W0:Y:S04]  /*2c70*/  LDS R3, [UR4+0xc] ;  /* 0x00000c04ff037984 */ /* 0x002e280008000800 */
        /* <DEDUP_REMOVED lines=13> */
.L_x_30:
[----:B------:R-:W0:Y:S01]  /*2d50*/  S2R R8, SR_TID.X ;  /* 0x0000000000087919 */ /* 0x000e220000002100 */
[----:B------:R-:W0:Y:S02]  /*2d60*/  LDC.64 R2, c[0x0][0x380] ;  /* 0x0000e000ff027b82 */ /* 0x000e240000000a00 */
[----:B0-----:R-:W-:-:S05]  /*2d70*/  IMAD.WIDE.U32 R2, R8, 0x4, R2 ;  /* 0x0000000408027825 */ /* 0x001fca00078e0002 */
[----:B------:R-:W2:Y:S04]  /*2d80*/  LDG.E.CONSTANT R19, desc[UR6][R2.64] ;  /* 0x0000000602137981 */ /* 0x000ea8000c1e9900 */
[----:B------:R-:W2:Y:S04]  /*2d90*/  LDG.E.CONSTANT R0, desc[UR6][R2.64+0x400] ;  /* 0x0004000602007981 */ /* 0x000ea8000c1e9900 */
[----:B------:R-:W3:Y:S04]  /*2da0*/  LDG.E.CONSTANT R4, desc[UR6][R2.64+0x800] ;  /* 0x0008000602047981 */ /* 0x000ee8000c1e9900 */
[----:B------:R-:W3:Y:S04]  /*2db0*/  LDG.E.CONSTANT R5, desc[UR6][R2.64+0xc00] ;  /* 0x000c000602057981 */ /* 0x000ee8000c1e9900 */
[----:B------:R-:W4:Y:S04]  /*2dc0*/  LDG.E.CONSTANT R6, desc[UR6][R2.64+0x1000] ;  /* 0x0010000602067981 */ /* 0x000f28000c1e9900 */
[----:B------:R-:W4:Y:S04]  /*2dd0*/  LDG.E.CONSTANT R7, desc[UR6][R2.64+0x1400] ;  /* 0x0014000602077981 */ /* 0x000f28000c1e9900 */
[----:B------:R-:W5:Y:S04]  /*2de0*/  LDG.E.CONSTANT R9, desc[UR6][R2.64+0x1800] ;  /* 0x0018000602097981 */ /* 0x000f68000c1e9900 */
        /* <DEDUP_REMOVED lines=8> */
[----:B------:R-:W5:Y:S01]  /*2e70*/  LDG.E.CONSTANT R18, desc[UR6][R2.64+0x3c00] ;  /* 0x003c000602127981 */ /* 0x000f62000c1e9900 */
[----:B------:R-:W-:Y:S01]  /*2e80*/  ISETP.GE.U32.AND P0, PT, R20, 0x2000, PT ;  /* 0x000020001400780c */ /* 0x000fe20003f06070 */
[----:B--2---:R-:W-:Y:S01]  /*2e90*/  FADD R0, R19, R0 ;  /* 0x0000000013007221 */ /* 0x004fe20000000000 */
[----:B---3--:R-:W-:-:S04]  /*2ea0*/  FADD R5, R4, R5 ;  /* 0x0000000504057221 */ /* 0x008fc80000000000 */
[----:B------:R-:W-:Y:S01]  /*2eb0*/  FADD R0, R0, R5 ;  /* 0x0000000500007221 */ /* 0x000fe20000000000 */
[----:B----4-:R-:W-:Y:S01]  /*2ec0*/  FADD R6, R6, R7 ;  /* 0x0000000706067221 */ /* 0x010fe20000000000 */
[----:B-----5:R-:W-:-:S04]  /*2ed0*/  FADD R9, R9, R10 ;  /* 0x0000000a09097221 */ /* 0x020fc80000000000 */
[----:B------:R-:W-:Y:S01]  /*2ee0*/  FADD R9, R6, R9 ;  /* 0x0000000906097221 */ /* 0x000fe20000000000 */
[----:B------:R-:W-:-:S03]  /*2ef0*/  FADD R11, R11, R12 ;  /* 0x0000000c0b0b7221 */ /* 0x000fc60000000000 */
[----:B------:R-:W-:Y:S01]  /*2f00*/  FADD R0, R0, R9 ;  /* 0x0000000900007221 */ /* 0x000fe20000000000 */
[----:B------:R-:W-:-:S04]  /*2f10*/  FADD R14, R13, R14 ;  /* 0x0000000e0d0e7221 */ /* 0x000fc80000000000 */
[----:B------:R-:W-:Y:S01]  /*2f20*/  FADD R11, R11, R14 ;  /* 0x0000000e0b0b7221 */ /* 0x000fe20000000000 */
[----:B------:R-:W-:Y:S01]  /*2f30*/  FADD R15, R15, R16 ;  /* 0x000000100f0f7221 */ /* 0x000fe20000000000 */
[----:B------:R-:W-:-:S04]  /*2f40*/  FADD R18, R17, R18 ;  /* 0x0000001211127221 */ /* 0x000fc80000000000 */
[----:B------:R-:W-:-:S04]  /*2f50*/  FADD R18, R15, R18 ;  /* 0x000000120f127221 */ /* 0x000fc80000000000 */
[----:B------:R-:W-:Y:S01]  /*2f60*/  FADD R5, R11, R18 ;  /* 0x000000120b057221 */ /* 0x000fe20000000000 */
[----:B------:R-:W-:-:S03]  /*2f70*/  HFMA2 R11, -RZ, RZ, 0, 0.00048828125 ;  /* 0x00001000ff0b7431 */ /* 0x000fc600000001ff */
[----:B------:R-:W-:Y:S01]  /*2f80*/  FADD R0, R0, R5 ;  /* 0x0000000500007221 */ /* 0x000fe20000000000 */
[----:B------:R-:W-:Y:S06]  /*2f90*/  @!P0 BRA `(.L_x_44) ;  /* 0x0000000000ac8947 */ /* 0x000fec0003800000 */
[----:B------:R-:W0:Y:S01]  /*2fa0*/  LDC R7, c[0x0][0x390] ;  /* 0x0000e400ff077b82 */ /* 0x000e220000000800 */
[----:B------:R-:W-:Y:S02]  /*2fb0*/  IADD3 R6, PT, PT, R20, -0x1000, RZ ;  /* 0xfffff00014067810 */ /* 0x000fe40007ffe0ff */
[----:B------:R-:W-:-:S07]  /*2fc0*/  MOV R11, 0x1000 ;  /* 0x00001000000b7802 */ /* 0x000fce0000000f00 */
.L_x_46:
[----:B------:R-:W-:-:S05]  /*2fd0*/  IMAD.WIDE R4, R11, 0x4, R2 ;  /* 0x000000040b047825 */ /* 0x000fca00078e0202 */
[----:B------:R-:W2:Y:S04]  /*2fe0*/  LDG.E.CONSTANT R20, desc[UR6][R4.64+0x400] ;  /* 0x0004000604147981 */ /* 0x000ea8000c1e9900 */
[----:B------:R-:W2:Y:S04]  /*2ff0*/  LDG.E.CONSTANT R21, desc[UR6][R4.64+0x800] ;  /* 0x0008000604157981 */ /* 0x000ea8000c1e9900 */
        /* <DEDUP_REMOVED lines=13> */
[----:B------:R1:W5:Y:S01]  /*30d0*/  LDG.E.CONSTANT R18, desc[UR6][R4.64+0x3c00] ;  /* 0x003c000604127981 */ /* 0x000362000c1e9900 */
[----:B--2---:R-:W-:Y:S01]  /*30e0*/  FADD R21, R20, R21 ;  /* 0x0000001514157221 */ /* 0x004fe20000000000 */
[----:B0-----:R-:W-:-:S05]  /*30f0*/  MOV R20, R7 ;  /* 0x0000000700147202 */ /* 0x001fca0000000f00 */
[----:B-1----:R-:W-:Y:S02]  /*3100*/  IMAD.IADD R4, R20, 0x1, -R11 ;  /* 0x0000000114047824 */ /* 0x002fe400078e0a0b */
[----:B---3--:R-:W-:-:S03]  /*3110*/  FADD R0, R19, R0 ;  /* 0x0000000013007221 */ /* 0x008fc60000000000 */
[----:B------:R-:W-:Y:S01]  /*3120*/  ISETP.GE.AND P0, PT, R4, 0x1000, PT ;  /* 0x000010000400780c */ /* 0x000fe20003f06270 */
[----:B----4-:R-:W-:Y:S01]  /*3130*/  FADD R22, R22, R23 ;  /* 0x0000001716167221 */ /* 0x010fe20000000000 */
[----:B------:R-:W-:Y:S01]  /*3140*/  FADD R0, R0, R21 ;  /* 0x0000001500007221 */ /* 0x000fe20000000000 */
[----:B-----5:R-:W-:-:S04]  /*3150*/  FADD R25, R24, R25 ;  /* 0x0000001918197221 */ /* 0x020fc80000000000 */
[----:B------:R-:W-:Y:S01]  /*3160*/  FADD R25, R22, R25 ;  /* 0x0000001916197221 */ /* 0x000fe20000000000 */
[----:B------:R-:W-:Y:S01]  /*3170*/  FADD R16, R16, R17 ;  /* 0x0000001110107221 */ /* 0x000fe20000000000 */
[----:B------:R-:W-:-:S04]  /*3180*/  FADD R15, R15, R10 ;  /* 0x0000000a0f0f7221 */ /* 0x000fc80000000000 */
[----:B------:R-:W-:Y:S01]  /*3190*/  FADD R15, R16, R15 ;  /* 0x0000000f100f7221 */ /* 0x000fe20000000000 */
[----:B------:R-:W-:Y:S01]  /*31a0*/  FADD R9, R14, R9 ;  /* 0x000000090e097221 */ /* 0x000fe20000000000 */
[----:B------:R-:W-:-:S04]  /*31b0*/  FADD R12, R13, R12 ;  /* 0x0000000c0d0c7221 */ /* 0x000fc80000000000 */
[----:B------:R-:W-:Y:S01]  /*31c0*/  FADD R12, R9, R12 ;  /* 0x0000000c090c7221 */ /* 0x000fe20000000000 */
[----:B------:R-:W-:-:S03]  /*31d0*/  FADD R0, R0, R25 ;  /* 0x0000001900007221 */ /* 0x000fc60000000000 */
[----:B------:R-:W-:-:S04]  /*31e0*/  FADD R15, R15, R12 ;  /* 0x0000000c0f0f7221 */ /* 0x000fc80000000000 */
[----:B------:R-:W-:-:S04]  /*31f0*/  FADD R15, R0, R15 ;  /* 0x0000000f000f7221 */ /* 0x000fc80000000000 */
[----:B------:R-:W-:Y:S01]  /*3200*/  FADD R0, R18, R15 ;  /* 0x0000000f12007221 */ /* 0x000fe20000000000 */
[----:B------:R-:W-:Y:S06]  /*3210*/  @!P0 BRA `(.L_x_45) ;  /* 0x0000000800308947 */ /* 0x000fec0003800000 */
[----:B------:R-:W-:-:S04]  /*3220*/  IADD3 R11, PT, PT, R11, 0x1000, RZ ;  /* 0x000010000b0b7810 */ /* 0x000fc80007ffe0ff */
[----:B------:R-:W-:-:S13]  /*3230*/  ISETP.GT.AND P0, PT, R11, R6, PT ;  /* 0x000000060b00720c */ /* 0x000fda0003f04270 */
[----:B------:R-:W-:Y:S05]  /*3240*/  @!P0 BRA `(.L_x_46) ;  /* 0xfffffffc00608947 */ /* 0x000fea000383ffff */
.L_x_44:
[----:B------:R-:W-:-:S13]  /*3250*/  ISETP.GE.AND P0, PT, R11, R20, PT ;  /* 0x000000140b00720c */ /* 0x000fda0003f06270 */
[----:B------:R-:W-:Y:S05]  /*3260*/  @P0 BRA `(.L_x_45) ;  /* 0x00000008001c0947 */ /* 0x000fea0003800000 */
[----:B------:R-:W-:Y:S01]  /*3270*/  IADD3 R9, PT, PT, -R11, R20, RZ ;  /* 0x000000140b097210 */ /* 0x000fe20007ffe1ff */
[----:B------:R-:W-:Y:S03]  /*3280*/  BSSY.RECONVERGENT B1, `(.L_x_45) ;  /* 0x0000085000017945 */ /* 0x000fe60003800200 */
        /* <DEDUP_REMOVED lines=16> */
.L_x_50:
        /* <DEDUP_REMOVED lines=8> */
.L_x_49:
[----:B------:R-:W-:Y:S05]  /*3410*/  BSYNC.RECONVERGENT B2 ;  /* 0x0000000000027941 */ /* 0x000fea0003800200 */
.L_x_48:
[----:B------:R-:W-:Y:S05]  /*3420*/  @!P1 BRA `(.L_x_47) ;  /* 0x0000000400a89947 */ /* 0x000fea0003800000 */
[----:B------:R-:W0:Y:S01]  /*3430*/  LDCU.64 UR4, c[0x0][0x380] ;  /* 0x00007000ff0477ac */ /* 0x000e220008000a00 */
[----:B------:R-:W-:Y:S01]  /*3440*/  IADD3 R5, PT, PT, R9, -R10, RZ ;  /* 0x8000000a09057210 */ /* 0x000fe20007ffe0ff */
[----:B------:R-:W-:Y:S01]  /*3450*/  BSSY.RECONVERGENT B2, `(.L_x_51) ;  /* 0x000003b000027945 */ /* 0x000fe20003800200 */
[CC--:B------:R-:W-:Y:S02]  /*3460*/  IADD3 R3, P0, PT, R10.reuse, R11.reuse, RZ ;  /* 0x0000000b0a037210 */ /* 0x0c0fe40007f1e0ff */
[----:B------:R-:W-:Y:S02]  /*3470*/  ISETP.GT.AND P1, PT, R5, 0xc00, PT ;  /* 0x00000c000500780c */ /* 0x000fe40003f24270 */
[----:B------:R-:W-:Y:S01]  /*3480*/  IADD3 R11, PT, PT, R10, R11, RZ ;  /* 0x0000000b0a0b7210 */ /* 0x000fe20007ffe0ff */
[----:B------:R-:W-:Y:S01]  /*3490*/  IMAD.X R4, RZ, RZ, RZ, P0 ;  /* 0x000000ffff047224 */ /* 0x000fe200000e06ff */
[----:B0-----:R-:W-:-:S04]  /*34a0*/  LEA R2, P0, R3, UR4, 0x2 ;  /* 0x0000000403027c11 */ /* 0x001fc8000f8010ff */
[----:B------:R-:W-:Y:S02]  /*34b0*/  LEA.HI.X R3, R3, UR5, R4, 0x2, P0 ;  /* 0x0000000503037c11 */ /* 0x000fe400080f1404 */
[----:B------:R-:W-:-:S04]  /*34c0*/  IADD3 R2, P0, PT, R2, 0x800, RZ ;  /* 0x0000080002027810 */ /* 0x000fc80007f1e0ff */
[----:B------:R-:W-:Y:S02]  /*34d0*/  IADD3.X R3, PT, PT, RZ, R3, RZ, P0, !PT ;  /* 0x00000003ff037210 */ /* 0x000fe400007fe4ff */
[----:B------:R-:W-:Y:S01]  /*34e0*/  PLOP3.LUT P0, PT, PT, PT, PT, 0x80, 0x8 ;  /* 0x000000000008781c */ /* 0x000fe20003f0f070 */
[----:B------:R-:W-:-:S12]  /*34f0*/  @!P1 BRA `(.L_x_52) ;  /* 0x0000000000c09947 */ /* 0x000fd80003800000 */
[----:B------:R-:W-:Y:S02]  /*3500*/  PLOP3.LUT P0, PT, PT, PT, PT, 0x8, 0x80 ;  /* 0x000000000080781c */ /* 0x000fe40003f0e170 */
[----:B------:R-:W-:-:S11]  /*3510*/  IADD3 R13, PT, PT, R9, -0xc00, RZ ;  /* 0xfffff400090d7810 */ /* 0x000fd60007ffe0ff */
.L_x_53:
[----:B------:R-:W0:Y:S01]  /*3520*/  LDC.64 R4, c[0x0][0x380] ;  /* 0x0000e000ff047b82 */ /* 0x000e220000000a00 */
[----:B------:R-:W2:Y:S01]  /*3530*/  LDG.E.CONSTANT R12, desc[UR6][R2.64+-0x400] ;  /* 0xfffc0006020c7981 */ /* 0x000ea2000c1e9900 */
[----:B------:R-:W-:-:S03]  /*3540*/  IADD3 R25, PT, PT, R11, 0x400, RZ ;  /* 0x000004000b197810 */ /* 0x000fc60007ffe0ff */
[----:B------:R-:W3:Y:S04]  /*3550*/  LDG.E.CONSTANT R20, desc[UR6][R2.64] ;  /* 0x0000000602147981 */ /* 0x000ee8000c1e9900 */
[----:B------:R-:W4:Y:S01]  /*3560*/  LDG.E.CONSTANT R19, desc[UR6][R2.64+0x400] ;  /* 0x0004000602137981 */ /* 0x000f22000c1e9900 */
[----:B------:R-:W-:-:S03]  /*3570*/  IADD3 R7, PT, PT, R11, 0x800, RZ ;  /* 0x000008000b077810 */ /* 0x000fc60007ffe0ff */
[----:B------:R-:W5:Y:S04]  /*3580*/  LDG.E.CONSTANT R17, desc[UR6][R2.64+0xc00] ;  /* 0x000c000602117981 */ /* 0x000f68000c1e9900 */
[----:B------:R-:W5:Y:S01]  /*3590*/  LDG.E.CONSTANT R16, desc[UR6][R2.64+0x1000] ;  /* 0x0010000602107981 */ /* 0x000f62000c1e9900 */
[----:B------:R-:W-:-:S03]  /*35a0*/  IADD3 R23, PT, PT, R11, 0xc00, RZ ;  /* 0x00000c000b177810 */ /* 0x000fc60007ffe0ff */
[----:B------:R-:W5:Y:S01]  /*35b0*/  LDG.E.CONSTANT R22, desc[UR6][R2.64+0x1c00] ;  /* 0x001c000602167981 */ /* 0x000f62000c1e9900 */
[----:B0-----:R-:W-:-:S03]  /*35c0*/  IMAD.WIDE.U32 R14, R11, 0x4, R4 ;  /* 0x000000040b0e7825 */ /* 0x001fc600078e0004 */
[----:B------:R-:W5:Y:S04]  /*35d0*/  LDG.E.CONSTANT R21, desc[UR6][R2.64+0x2000] ;  /* 0x0020000602157981 */ /* 0x000f68000c1e9900 */
[----:B------:R-:W5:Y:S04]  /*35e0*/  LDG.E.CONSTANT R26, desc[UR6][R2.64+0x3000] ;  /* 0x00300006021a7981 */ /* 0x000f68000c1e9900 */
[----:B------:R-:W2:Y:S01]  /*35f0*/  LDG.E.CONSTANT R15, desc[UR6][R14.64] ;  /* 0x000000060e0f7981 */ /* 0x000ea2000c1e9900 */
[----:B------:R-:W-:-:S05]  /*3600*/  IMAD.WIDE.U32 R24, R25, 0x4, R4 ;  /* 0x0000000419187825 */ /* 0x000fca00078e0004 */
[----:B------:R-:W5:Y:S01]  /*3610*/  LDG.E.CONSTANT R18, desc[UR6][R24.64] ;  /* 0x0000000618127981 */ /* 0x000f62000c1e9900 */
[----:B------:R-:W-:-:S03]  /*3620*/  IMAD.WIDE.U32 R6, R7, 0x4, R4 ;  /* 0x0000000407067825 */ /* 0x000fc600078e0004 */
        /* <DEDUP_REMOVED lines=8> */
[----:B------:R-:W-:Y:S01]  /*36b0*/  ISETP.GE.AND P1, PT, R10, R13, PT ;  /* 0x0000000d0a00720c */ /* 0x000fe20003f26270 */
[----:B------:R-:W-:Y:S01]  /*36c0*/  VIADD R11, R11, 0x1000 ;  /* 0x000010000b0b7836 */ /* 0x000fe20000000000 */
[----:B0-----:R-:W-:-:S04]  /*36d0*/  IADD3 R2, P2, PT, R2, 0x4000, RZ ;  /* 0x0000400002027810 */ /* 0x001fc80007f5e0ff */
        /* <DEDUP_REMOVED lines=18> */
.L_x_52:
[----:B------:R-:W-:Y:S05]  /*3800*/  BSYNC.RECONVERGENT B2 ;  /* 0x0000000000027941 */ /* 0x000fea0003800200 */
.L_x_51:
[----:B------:R-:W-:Y:S01]  /*3810*/  IADD3 R4, PT, PT, R9, -R10, RZ ;  /* 0x8000000a09047210 */ /* 0x000fe20007ffe0ff */
[----:B------:R-:W-:Y:S03]  /*3820*/  BSSY.RECONVERGENT B2, `(.L_x_54) ;  /* 0x000001e000027945 */ /* 0x000fe60003800200 */
[----:B------:R-:W-:-:S13]  /*3830*/  ISETP.GT.AND P1, PT, R4, 0x400, PT ;  /* 0x000004000400780c */ /* 0x000fda0003f24270 */
[----:B------:R-:W-:Y:S05]  /*3840*/  @!P1 BRA `(.L_x_55) ;  /* 0x00000000006c9947 */ /* 0x000fea0003800000 */
[----:B------:R-:W0:Y:S01]  /*3850*/  LDC.64 R6, c[0x0][0x380] ;  /* 0x0000e000ff067b82 */ /* 0x000e220000000a00 */
[----:B------:R-:W2:Y:S01]  /*3860*/  LDG.E.CONSTANT R13, desc[UR6][R2.64+-0x400] ;  /* 0xfffc0006020d7981 */ /* 0x000ea2000c1e9900 */
[----:B------:R-:W-:-:S03]  /*3870*/  IADD3 R17, PT, PT, R11, 0x400, RZ ;  /* 0x000004000b117810 */ /* 0x000fc60007ffe0ff */
[----:B------:R-:W3:Y:S04]  /*3880*/  LDG.E.CONSTANT R15, desc[UR6][R2.64] ;  /* 0x00000006020f7981 */ /* 0x000ee8000c1e9900 */
[----:B------:R-:W4:Y:S04]  /*3890*/  LDG.E.CONSTANT R19, desc[UR6][R2.64+0xc00] ;  /* 0x000c000602137981 */ /* 0x000f28000c1e9900 */
[----:B------:R-:W5:Y:S04]  /*38a0*/  LDG.E.CONSTANT R21, desc[UR6][R2.64+0x1000] ;  /* 0x0010000602157981 */ /* 0x000f68000c1e9900 */
[----:B------:R-:W5:Y:S01]  /*38b0*/  LDG.E.CONSTANT R23, desc[UR6][R2.64+0x1400] ;  /* 0x0014000602177981 */ /* 0x000f62000c1e9900 */
[----:B0-----:R-:W-:-:S06]  /*38c0*/  IMAD.WIDE.U32 R4, R11, 0x4, R6 ;  /* 0x000000040b047825 */ /* 0x001fcc00078e0006 */
[----:B------:R0:W2:Y:S01]  /*38d0*/  LDG.E.CONSTANT R5, desc[UR6][R4.64] ;  /* 0x0000000604057981 */ /* 0x0000a2000c1e9900 */
[----:B------:R-:W-:-:S03]  /*38e0*/  IMAD.WIDE.U32 R6, R17, 0x4, R6 ;  /* 0x0000000411067825 */ /* 0x000fc600078e0006 */
[----:B------:R1:W4:Y:S04]  /*38f0*/  LDG.E.CONSTANT R17, desc[UR6][R2.64+0x400] ;  /* 0x0004000602117981 */ /* 0x000328000c1e9900 */
[----:B------:R-:W5:Y:S01]  /*3900*/  LDG.E.CONSTANT R7, desc[UR6][R6.64] ;  /* 0x0000000606077981 */ /* 0x000f62000c1e9900 */
[----:B0-----:R-:W-:Y:S02]  /*3910*/  IADD3 R4, P1, PT, R2, 0x2000, RZ ;  /* 0x0000200002047810 */ /* 0x001fe40007f3e0ff */
[----:B------:R-:W-:Y:S02]  /*3920*/  PLOP3.LUT P0, PT, PT, PT, PT, 0x8, 0x80 ;  /* 0x000000000080781c */ /* 0x000fe40003f0e170 */
[----:B------:R-:W-:Y:S02]  /*3930*/  IADD3 R10, PT, PT, R10, 0x800, RZ ;  /* 0x000008000a0a7810 */ /* 0x000fe40007ffe0ff */
[----:B------:R-:W-:-:S02]  /*3940*/  IADD3 R11, PT, PT, R11, 0x800, RZ ;  /* 0x000008000b0b7810 */ /* 0x000fc40007ffe0ff */
[----:B-1----:R-:W-:Y:S01]  /*3950*/  MOV R2, R4 ;  /* 0x0000000400027202 */ /* 0x002fe20000000f00 */
[----:B--2---:R-:W-:-:S04]  /*3960*/  FADD R0, R0, R5 ;  /* 0x0000000500007221 */ /* 0x004fc80000000000 */
[----:B------:R-:W-:-:S04]  /*3970*/  FADD R0, R0, R13 ;  /* 0x0000000d00007221 */ /* 0x000fc80000000000 */
[----:B---3--:R-:W-:-:S04]  /*3980*/  FADD R0, R0, R15 ;  /* 0x0000000f00007221 */ /* 0x008fc80000000000 */
[----:B----4-:R-:W-:-:S04]  /*3990*/  FADD R0, R0, R17 ;  /* 0x0000001100007221 */ /* 0x010fc80000000000 */
[----:B-----5:R-:W-:-:S04]  /*39a0*/  FADD R0, R0, R7 ;  /* 0x0000000700007221 */ /* 0x020fc80000000000 */
[----:B------:R-:W-:Y:S01]  /*39b0*/  FADD R0, R0, R19 ;  /* 0x0000001300007221 */ /* 0x000fe20000000000 */
[----:B------:R-:W-:-:S03]  /*39c0*/  IADD3.X R5, PT, PT, RZ, R3, RZ, P1, !PT ;  /* 0x00000003ff057210 */ /* 0x000fc60000ffe4ff */
[----:B------:R-:W-:Y:S01]  /*39d0*/  FADD R0, R0, R21 ;  /* 0x0000001500007221 */ /* 0x000fe20000000000 */
[----:B------:R-:W-:-:S03]  /*39e0*/  MOV R3, R5 ;  /* 0x0000000500037202 */ /* 0x000fc60000000f00 */
[----:B------:R-:W-:-:S07]  /*39f0*/  FADD R0, R0, R23 ;  /* 0x0000001700007221 */ /* 0x000fce0000000000 */
.L_x_55:
[----:B------:R-:W-:Y:S05]  /*3a00*/  BSYNC.RECONVERGENT B2 ;  /* 0x0000000000027941 */ /* 0x000fea0003800200 */
.L_x_54:
[----:B------:R-:W-:-:S13]  /*3a10*/  ISETP.LT.OR P0, PT, R10, R9, P0 ;  /* 0x000000090a00720c */ /* 0x000fda0000701670 */
[----:B------:R-:W-:Y:S05]  /*3a20*/  @!P0 BRA `(.L_x_47) ;  /* 0x0000000000288947 */ /* 0x000fea0003800000 */
[----:B------:R-:W0:Y:S01]  /*3a30*/  LDC.64 R4, c[0x0][0x380] ;  /* 0x0000e000ff047b82 */ /* 0x000e220000000a00 */
[----:B------:R-:W2:Y:S04]  /*3a40*/  LDG.E.CONSTANT R7, desc[UR6][R2.64+-0x400] ;  /* 0xfffc000602077981 */ /* 0x000ea8000c1e9900 */
[----:B------:R-:W3:Y:S01]  /*3a50*/  LDG.E.CONSTANT R9, desc[UR6][R2.64] ;  /* 0x0000000602097981 */ /* 0x000ee2000c1e9900 */
[----:B0-----:R-:W-:-:S03]  /*3a60*/  IMAD.WIDE.U32 R4, R11, 0x4, R4 ;  /* 0x000000040b047825 */ /* 0x001fc600078e0004 */
[----:B------:R-:W4:Y:S04]  /*3a70*/  LDG.E.CONSTANT R11, desc[UR6][R2.64+0x400] ;  /* 0x00040006020b7981 */ /* 0x000f28000c1e9900 */
[----:B------:R-:W5:Y:S02]  /*3a80*/  LDG.E.CONSTANT R5, desc[UR6][R4.64] ;  /* 0x0000000604057981 */ /* 0x000f64000c1e9900 */
[----:B-----5:R-:W-:-:S04]  /*3a90*/  FADD R0, R0, R5 ;  /* 0x0000000500007221 */ /* 0x020fc80000000000 */
[----:B--2---:R-:W-:-:S04]  /*3aa0*/  FADD R0, R0, R7 ;  /* 0x0000000700007221 */ /* 0x004fc80000000000 */
[----:B---3--:R-:W-:-:S04]  /*3ab0*/  FADD R0, R0, R9 ;  /* 0x0000000900007221 */ /* 0x008fc80000000000 */
[----:B----4-:R-:W-:-:S07]  /*3ac0*/  FADD R0, R0, R11 ;  /* 0x0000000b00007221 */ /* 0x010fce0000000000 */
.L_x_47:
[----:B------:R-:W-:Y:S05]  /*3ad0*/  BSYNC.RECONVERGENT B1 ;  /* 0x0000000000017941 */ /* 0x000fea0003800200 */
.L_x_45:
[----:B------:R-:W0:Y:S01]  /*3ae0*/  S2R R6, SR_LANEID ;  /* 0x0000000000067919 */ /* 0x000e220000000000 */
[----:B------:R-:W-:-:S05]  /*3af0*/  MOV R3, R0 ;  /* 0x0000000000037202 */ /* 0x000fca0000000f00 */
        /* <DEDUP_REMOVED lines=30> */
[----:B------:R-:W1:Y:S04]  /*3ce0*/  LDS R3, [UR4+0xc] ;  /* 0x00000c04ff037984 */ /* 0x000e680008000800 */
[----:B0-----:R-:W0:Y:S04]  /*3cf0*/  LDS.128 R4, [UR4+0x10] ;  /* 0x00001004ff047984 */ /* 0x001e280008000c00 */
[----:B------:R-:W2:Y:S01]  /*3d00*/  LDS.64 R8, [UR4+0x20] ;  /* 0x00002004ff087984 */ /* 0x000ea20008000a00 */
[----:B-1----:R-:W-:-:S04]  /*3d10*/  FADD R3, R0, R3 ;  /* 0x0000000300037221 */ /* 0x002fc80000000000 */
[----:B0-----:R-:W-:-:S04]  /*3d20*/  FADD R4, R3, R4 ;  /* 0x0000000403047221 */ /* 0x001fc80000000000 */
[----:B------:R-:W-:-:S04]  /*3d30*/  FADD R5, R4, R5 ;  /* 0x0000000504057221 */ /* 0x000fc80000000000 */
[----:B------:R-:W-:-:S04]  /*3d40*/  FADD R6, R5, R6 ;  /* 0x0000000605067221 */ /* 0x000fc80000000000 */
[----:B------:R-:W-:-:S04]  /*3d50*/  FADD R7, R6, R7 ;  /* 0x0000000706077221 */ /* 0x000fc80000000000 */
[----:B--2---:R-:W-:-:S04]  /*3d60*/  FADD R8, R7, R8 ;  /* 0x0000000807087221 */ /* 0x004fc80000000000 */
[----:B------:R-:W-:-:S07]  /*3d70*/  FADD R0, R8, R9 ;  /* 0x0000000908007221 */ /* 0x000fce0000000000 */
.L_x_17:
[----:B------:R-:W-:Y:S05]  /*3d80*/  BSYNC.RECONVERGENT B0 ;  /* 0x0000000000007941 */ /* 0x000fea0003800200 */
.L_x_1:
[----:B------:R-:W-:Y:S05]  /*3d90*/  @P0 EXIT ;  /* 0x000000000000094d */ /* 0x000fea0003800000 */
[----:B01234-:R-:W0:Y:S01]  /*3da0*/  LDC.64 R2, c[0x0][0x388] ;  /* 0x0000e200ff027b82 */ /* 0x01fe220000000a00 */
[----:B------:R-:W1:Y:S02]  /*3db0*/  LDCU UR4, c[0x0][0x398] ;  /* 0x00007300ff0477ac */ /* 0x000e640008000800 */
[----:B-1----:R-:W-:-:S05]  /*3dc0*/  FADD R5, R0, UR4 ;  /* 0x0000000400057e21 */ /* 0x002fca0008000000 */
[----:B0-----:R-:W-:Y:S01]  /*3dd0*/  STG.E desc[UR6][R2.64], R5 ;  /* 0x0000000502007986 */ /* 0x001fe2000c101906 */
[----:B------:R-:W-:Y:S05]  /*3de0*/  EXIT ;  /* 0x000000000000794d */ /* 0x000fea0003800000 */
.L_x_56:
[----:B------:R-:W-:-:S00]  /*3df0*/  BRA `(.L_x_56) ;  /* 0xfffffffc00fc7947 */ /* 0x000fc0000383ffff */
[----:B------:R-:W-:-:S00]  /*3e00*/  NOP ;  /* 0x0000000000007918 */ /* 0x000fc00000000000 */
[----:B------:R-:W-:-:S00]  /*3e10*/  NOP ;  /* 0x0000000000007918 */ /* 0x000fc00000000000 */
[----:B------:R-:W-:-:S00]  /*3e20*/  NOP ;  /* 0x0000000000007918 */ /* 0x000fc00000000000 */
[----:B------:R-:W-:-:S00]  /*3e30*/  NOP ;  /* 0x0000000000007918 */ /* 0x000fc00000000000 */
[----:B------:R-:W-:-:S00]  /*3e40*/  NOP ;  /* 0x0000000000007918 */ /* 0x000fc00000000000 */
[----:B------:R-:W-:-:S00]  /*3e50*/  NOP ;  /* 0x0000000000007918 */ /* 0x000fc00000000000 */
[----:B------:R-:W-:-:S00]  /*3e60*/  NOP ;  /* 0x0000000000007918 */ /* 0x000fc00000000000 */
[----:B------:R-:W-:-:S00]  /*3e70*/  NOP ;  /* 0x0000000000007918 */ /* 0x000fc00000000000 */
.L_x_471:


//--------------------- .text._ZN3cub18CUB_300001_SM_10006detail6reduce18DeviceReduceKernelINS2_10policy_hubIfyN4cuda3std3__44plusIfEEE10Policy1000EN6thrust24THRUST_300001_SM_1000_NS6detail15normal_iteratorINSD_10device_ptrIfEEEEyS9_fNS7_10__identityEEEvT0_PT3_T1_NS0_13GridEvenShareISN_EET2_T4_ --------------------------
	.section	.text._ZN3cub18CUB_300001_SM_10006detail6reduce18DeviceReduceKernelINS2_10policy_hubIfyN4cuda3std3__44plusIfEEE10Policy1000EN6thrust24THRUST_300001_SM_1000_NS6detail15normal_iteratorINSD_10device_ptrIfEEEEyS9_fNS7_10__identityEEEvT0_PT3_T1_NS0_13GridEvenShareISN_EET2_T4_,"ax",@progbits
	.align	128
        .global         _ZN3cub18CUB_300001_SM_10006detail6reduce18DeviceReduceKernelINS2_10policy_hubIfyN4cuda3std3__44plusIfEEE10Policy1000EN6thrust24THRUST_300001_SM_1000_NS6detail15normal_iteratorINSD_10device_ptrIfEEEEyS9_fNS7_10__identityEEEvT0_PT3_T1_NS0_13GridEvenShareISN_EET2_T4_
        .type           _ZN3cub18CUB_300001_SM_10006detail6reduce18DeviceReduceKernelINS2_10policy_hubIfyN4cuda3std3__44plusIfEEE10Policy1000EN6thrust24THRUST_300001_SM_1000_NS6detail15normal_iteratorINSD_10device_ptrIfEEEEyS9_fNS7_10__identityEEEvT0_PT3_T1_NS0_13GridEvenShareISN_EET2_T4_,@function
        .size           _ZN3cub18CUB_300001_SM_10006detail6reduce18DeviceReduceKernelINS2_10policy_hubIfyN4cuda3std3__44plusIfEEE10Policy1000EN6thrust24THRUST_300001_SM_1000_NS6detail15normal_iteratorINSD_10device_ptrIfEEEEyS9_fNS7_10__identityEEEvT0_PT3_T1_NS0_13GridEvenShareISN_EET2_T4_,(.L_x_472 - _ZN3cub18CUB_300001_SM_10006detail6reduce18DeviceReduceKernelINS2_10policy_hubIfyN4cuda3std3__44plusIfEEE10Policy1000EN6thrust24THRUST_300001_SM_1000_NS6detail15normal_iteratorINSD_10device_ptrIfEEEEyS9_fNS7_10__identityEEEvT0_PT3_T1_NS0_13GridEvenShareISN_EET2_T4_)
        .other          _ZN3cub18CUB_300001_SM_10006detail6reduce18DeviceReduceKernelINS2_10policy_hubIfyN4cuda3std3__44plusIfEEE10Policy1000EN6thrust24THRUST_300001_SM_1000_NS6detail15normal_iteratorINSD_10device_ptrIfEEEEyS9_fNS7_10__identityEEEvT0_PT3_T1_NS0_13GridEvenShareISN_EET2_T4_,@"STO_CUDA_ENTRY STV_DEFAULT"
_ZN3cub18CUB_300001_SM_10006detail6reduce18DeviceReduceKernelINS2_10policy_hubIfyN4cuda3std3__44plusIfEEE10Policy1000EN6thrust24THRUST_300001_SM_1000_NS6detail15normal_iteratorINSD_10device_ptrIfEEEEyS9_fNS7_10__identityEEEvT0_PT3_T1_NS0_13GridEvenShareISN_EET2_T4_:
.text._ZN3cub18CUB_300001_SM_10006detail6reduce18DeviceReduceKernelINS2_10policy_hubIfyN4cuda3std3__44plusIfEEE10Policy1000EN6thrust24THRUST_300001_SM_1000_NS6detail15normal_iteratorINSD_10device_ptrIfEEEEyS9_fNS7_10__identityEEEvT0_PT3_T1_NS0_13GridEvenShareISN_EET2_T4_:
[----:B------:R-:W-:Y:S08]  /*0000*/  LDC R1, c[0x0][0x37c] ;  /* 0x0000df00ff017b82 */ /* 0x000ff00000000800 */
[----:B------:R-:W0:Y:S01]  /*0010*/  S2UR UR16, SR_CTAID.X ;  /* 0x00000000001079c3 */ /* 0x000e220000002500 */
[----:B------:R-:W1:Y:S01]  /*0020*/  LDCU.64 UR8, c[0x0][0x3b8] ;  /* 0x00007700ff0877ac */ /* 0x000e620008000a00 */
[----:B------:R-:W-:Y:S01]  /*0030*/  BSSY.RECONVERGENT B0, `(.L_x_57) ;  /* 0x0000229000007945 */ /* 0x000fe20003800200 */
[----:B------:R-:W2:Y:S01]  /*0040*/  LDCU UR5, c[0x0][0x3c0] ;  /* 0x00007800ff0577ac */ /* 0x000ea20008000800 */
[----:B------:R-:W3:Y:S01]  /*0050*/  LDCU.64 UR14, c[0x0][0x358] ;  /* 0x00006b00ff0e77ac */ /* 0x000ee20008000a00 */
[----:B-1----:R-:W-:-:S02]  /*0060*/  IMAD.U32 R2, RZ, RZ, UR8 ;  /* 0x00000008ff027e24 */ /* 0x002fc4000f8e00ff */
[----:B------:R-:W-:Y:S01]  /*0070*/  IMAD.U32 R3, RZ, RZ, UR9 ;  /* 0x00000009ff037e24 */ /* 0x000fe2000f8e00ff */
[----:B--2---:R-:W-:Y:S02]  /*0080*/  USHF.L.U32 UR5, UR5, 0xc, URZ ;  /* 0x0000000c05057899 */ /* 0x004fe400080006ff */
[----:B0-----:R-:W-:Y:S02]  /*0090*/  USHF.L.U32 UR7, UR16, 0xc, URZ ;  /* 0x0000000c10077899 */ /* 0x001fe400080006ff */
[----:B------:R-:W-:-:S04]  /*00a0*/  USHF.R.S32.HI UR4, URZ, 0x1f, UR5 ;  /* 0x0000001fff047899 */ /* 0x000fc80008011405 */
[----:B------:R-:W-:-:S04]  /*00b0*/  IADD3 R23, P1, PT, R2, -UR7, RZ ;  /* 0x8000000702177c10 */ /* 0x000fc8000ff3e0ff */
[----:B------:R-:W-:Y:S02]  /*00c0*/  ISETP.GT.U32.AND P0, PT, R23, 0xfff, PT ;  /* 0x00000fff1700780c */ /* 0x000fe40003f04070 */
[----:B------:R-:W-:-:S04]  /*00d0*/  IADD3.X R22, PT, PT, R3, -0x1, RZ, P1, !PT ;  /* 0xffffffff03167810 */ /* 0x000fc80000ffe4ff */
[----:B------:R-:W-:-:S13]  /*00e0*/  ISETP.GT.U32.AND.EX P0, PT, R22, RZ, PT, P0 ;  /* 0x000000ff1600720c */ /* 0x000fda0003f04100 */
[----:B---3--:R-:W-:Y:S05]  /*00f0*/  @P0 BRA `(.L_x_58) ;  /* 0x0000000c00c40947 */ /* 0x008fea0003800000 */
[----:B------:R-:W0:Y:S01]  /*0100*/  S2R R0, SR_TID.X ;  /* 0x0000000000007919 */ /* 0x000e220000002100 */
[----:B------:R-:W-:Y:S01]  /*0110*/  IADD3 R5, PT, PT, R2, -UR7, RZ ;  /* 0x8000000702057c10 */ /* 0x000fe2000fffe0ff */
[----:B------:R-:W-:Y:S01]  /*0120*/  BSSY.RECONVERGENT B1, `(.L_x_59) ;  /* 0x000000a000017945 */ /* 0x000fe20003800200 */
[----:B------:R-:W-:Y:S02]  /*0130*/  IMAD.MOV.U32 R4, RZ, RZ, RZ ;  /* 0x000000ffff047224 */ /* 0x000fe400078e00ff */
[----:B0-----:R-:W-:Y:S02]  /*0140*/  ISETP.GE.AND P0, PT, R0, R5, PT ;  /* 0x000000050000720c */ /* 0x001fe40003f06270 */
[----:B------:R-:W-:-:S11]  /*0150*/  MOV R6, R0 ;  /* 0x0000000000067202 */ /* 0x000fd60000000f00 */
[----:B------:R-:W-:Y:S05]  /*0160*/  @P0 BRA `(.L_x_60) ;  /* 0x0000000000140947 */ /* 0x000fea0003800000 */
[----:B------:R-:W0:Y:S01]  /*0170*/  LDC.64 R8, c[0x0][0x380] ;  /* 0x0000e000ff087b82 */ /* 0x000e220000000a00 */
[----:B------:R-:W-:-:S04]  /*0180*/  VIADD R3, R0, UR7 ;  /* 0x0000000700037c36 */ /* 0x000fc80008000000 */
[----:B0-----:R-:W-:-:S05]  /*0190*/  IMAD.WIDE.U32 R8, R3, 0x4, R8 ;  /* 0x0000000403087825 */ /* 0x001fca00078e0008 */
[----:B------:R0:W5:Y:S01]  /*01a0*/  LDG.E R4, desc[UR14][R8.64] ;  /* 0x0000000e08047981 */ /* 0x000162000c1e1900 */
[----:B------:R-:W-:-:S07]  /*01b0*/  IADD3 R6, PT, PT, R0, 0x100, RZ ;  /* 0x0000010000067810 */ /* 0x000fce0007ffe0ff */
.L_x_60:
[----:B------:R-:W-:Y:S05]  /*01c0*/  BSYNC.RECONVERGENT B1 ;  /* 0x0000000000017941 */ /* 0x000fea0003800200 */
.L_x_59:
[----:B------:R-:W-:Y:S01]  /*01d0*/  ISETP.GE.AND P0, PT, R6, R5, PT ;  /* 0x000000050600720c */ /* 0x000fe20003f06270 */
[----:B------:R-:W-:-:S12]  /*01e0*/  BSSY.RECONVERGENT B1, `(.L_x_61) ;  /* 0x0000079000017945 */ /* 0x000fd80003800200 */
[----:B------:R-:W-:Y:S05]  /*01f0*/  @P0 BRA `(.L_x_62) ;  /* 0x0000000400dc0947 */ /* 0x000fea0003800000 */
[----:B------:R-:W-:Y:S01]  /*0200*/  LOP3.LUT R3, RZ, R6, RZ, 0x33, !PT ;  /* 0x00000006ff037212 */ /* 0x000fe200078e33ff */
[----:B------:R-:W-:Y:S03]  /*0210*/  BSSY.RECONVERGENT B2, `(.L_x_63) ;  /* 0x0000037000027945 */ /* 0x000fe60003800200 */
[----:B------:R-:W-:-:S04]  /*0220*/  IADD3 R3, PT, PT, R2, -UR7, R3 ;  /* 0x8000000702037c10 */ /* 0x000fc8000fffe003 */
[C---:B------:R-:W-:Y:S02]  /*0230*/  ISETP.GE.U32.AND P1, PT, R3.reuse, 0xf00, PT ;  /* 0x00000f000300780c */ /* 0x040fe40003f26070 */
[----:B------:R-:W-:-:S04]  /*0240*/  LEA.HI R7, R3, 0x1, RZ, 0x18 ;  /* 0x0000000103077811 */ /* 0x000fc800078fc0ff */
[----:B------:R-:W-:-:S04]  /*0250*/  LOP3.LUT R22, R7, 0xf, RZ, 0xc0, !PT ;  /* 0x0000000f07167812 */ /* 0x000fc800078ec0ff */
[----:B------:R-:W-:-:S03]  /*0260*/  ISETP.NE.AND P0, PT, R22, RZ, PT ;  /* 0x000000ff1600720c */ /* 0x000fc60003f05270 */
[----:B------:R-:W-:Y:S10]  /*0270*/  @!P1 BRA `(.L_x_64) ;  /* 0x0000000000c09947 */ /* 0x000ff40003800000 */
[----:B------:R-:W1:Y:S01]  /*0280*/  LDCU.64 UR8, c[0x0][0x380] ;  /* 0x00007000ff0877ac */ /* 0x000e620008000a00 */
[----:B------:R-:W-:Y:S01]  /*0290*/  IMAD.WIDE.U32 R2, R6, 0x4, RZ ;  /* 0x0000000406027825 */ /* 0x000fe200078e00ff */
[----:B------:R-:W-:Y:S01]  /*02a0*/  LOP3.LUT R11, R7, 0x1fffff0, RZ, 0xc0, !PT ;  /* 0x01fffff0070b7812 */ /* 0x000fe200078ec0ff */
[----:B------:R-:W-:-:S04]  /*02b0*/  UIMAD.WIDE.U32 UR4, UR16, 0x4000, URZ ;  /* 0x00004000100478a5 */ /* 0x000fc8000f8e00ff */
[----:B------:R-:W-:Y:S02]  /*02c0*/  IMAD.MOV R11, RZ, RZ, -R11 ;  /* 0x000000ffff0b7224 */ /* 0x000fe400078e0a0b */
[----:B------:R-:W-:Y:S02]  /*02d0*/  LOP3.LUT R2, R2, UR4, RZ, 0xfc, !PT ;  /* 0x0000000402027c12 */ /* 0x000fe4000f8efcff */
[----:B------:R-:W-:Y:S02]  /*02e0*/  LOP3.LUT R3, R3, UR5, RZ, 0xfc, !PT ;  /* 0x0000000503037c12 */ /* 0x000fe4000f8efcff */
[----:B-1----:R-:W-:-:S04]  /*02f0*/  IADD3 R2, P1, PT, R2, UR8, RZ ;  /* 0x0000000802027c10 */ /* 0x002fc8000ff3e0ff */
[----:B------:R-:W-:-:S04]  /*0300*/  IADD3 R2, P2, PT, R2, 0x2000, RZ ;  /* 0x0000200002027810 */ /* 0x000fc80007f5e0ff */
[----:B------:R-:W-:-:S09]  /*0310*/  IADD3.X R3, PT, PT, RZ, UR9, R3, P2, P1 ;  /* 0x00000009ff037c10 */ /* 0x000fd200097e2403 */
.L_x_65:
[----:B------:R-:W2:Y:S04]  /*0320*/  LDG.E R21, desc[UR14][R2.64+-0x2000] ;  /* 0xffe0000e02157981 */ /* 0x000ea8000c1e1900 */
[----:B------:R-:W3:Y:S04]  /*0330*/  LDG.E R20, desc[UR14][R2.64+-0x1c00] ;  /* 0xffe4000e02147981 */ /* 0x000ee8000c1e1900 */
[----:B------:R-:W4:Y:S04]  /*0340*/  LDG.E R23, desc[UR14][R2.64+-0x1800] ;  /* 0xffe8000e02177981 */ /* 0x000f28000c1e1900 */
        /* <DEDUP_REMOVED lines=11> */
[----:B0-----:R-:W4:Y:S04]  /*0400*/  LDG.E R9, desc[UR14][R2.64+0x1800] ;  /* 0x0018000e02097981 */ /* 0x001f28000c1e1900 */
[----:B------:R0:W4:Y:S01]  /*0410*/  LDG.E R8, desc[UR14][R2.64+0x1c00] ;  /* 0x001c000e02087981 */ /* 0x000122000c1e1900 */
[----:B------:R-:W-:-:S02]  /*0420*/  IADD3 R11, PT, PT, R11, 0x10, RZ ;  /* 0x000000100b0b7810 */ /* 0x000fc40007ffe0ff */
[----:B------:R-:W-:Y:S02]  /*0430*/  IADD3 R6, PT, PT, R6, 0x1000, RZ ;  /* 0x0000100006067810 */ /* 0x000fe40007ffe0ff */
[----:B------:R-:W-:Y:S02]  /*0440*/  ISETP.NE.AND P1, PT, R11, RZ, PT ;  /* 0x000000ff0b00720c */ /* 0x000fe40003f25270 */
[----:B0-----:R-:W-:-:S05]  /*0450*/  IADD3 R2, P2, PT, R2, 0x4000, RZ ;  /* 0x0000400002027810 */ /* 0x001fca0007f5e0ff */
[----:B------:R-:W-:Y:S02]  /*0460*/  IMAD.X R3, RZ, RZ, R3, P2 ;  /* 0x000000ffff037224 */ /* 0x000fe400010e0603 */
        /* <DEDUP_REMOVED lines=16> */
[----:B------:R-:W-:Y:S06]  /*0570*/  @P1 BRA `(.L_x_65) ;  /* 0xfffffffc00681947 */ /* 0x000fec000383ffff */
.L_x_64:
[----:B------:R-:W-:Y:S05]  /*0580*/  BSYNC.RECONVERGENT B2 ;  /* 0x0000000000027941 */ /* 0x000fea0003800200 */
.L_x_63:
[----:B------:R-:W-:Y:S05]  /*0590*/  @!P0 BRA `(.L_x_62) ;  /* 0x0000000000f48947 */ /* 0x000fea0003800000 */
[----:B------:R-:W-:Y:S01]  /*05a0*/  ISETP.GE.U32.AND P0, PT, R22, 0x8, PT ;  /* 0x000000081600780c */ /* 0x000fe20003f06070 */
[----:B------:R-:W-:Y:S01]  /*05b0*/  BSSY.RECONVERGENT B2, `(.L_x_66) ;  /* 0x000001a000027945 */ /* 0x000fe20003800200 */
[----:B------:R-:W-:-:S04]  /*05c0*/  LOP3.LUT R10, R7, 0x7, RZ, 0xc0, !PT ;  /* 0x00000007070a7812 */ /* 0x000fc800078ec0ff */
[----:B------:R-:W-:-:S07]  /*05d0*/  ISETP.NE.AND P1, PT, R10, RZ, PT ;  /* 0x000000ff0a00720c */ /* 0x000fce0003f25270 */
[----:B------:R-:W-:Y:S06]  /*05e0*/  @!P0 BRA `(.L_x_67) ;  /* 0x0000000000588947 */ /* 0x000fec0003800000 */
[----:B------:R-:W1:Y:S01]  /*05f0*/  LDCU.64 UR4, c[0x0][0x380] ;  /* 0x00007000ff0477ac */ /* 0x000e620008000a00 */
[----:B------:R-:W-:-:S04]  /*0600*/  IADD3 R3, P0, PT, R6, UR7, RZ ;  /* 0x0000000706037c10 */ /* 0x000fc8000ff1e0ff */
[----:B0-----:R-:W-:Y:S02]  /*0610*/  LEA.HI.X.SX32 R8, R6, RZ, 0x1, P0 ;  /* 0x000000ff06087211 */ /* 0x001fe400000f0eff */
[----:B-1----:R-:W-:-:S04]  /*0620*/  LEA R2, P0, R3, UR4, 0x2 ;  /* 0x0000000403027c11 */ /* 0x002fc8000f8010ff */
[----:B------:R-:W-:-:S05]  /*0630*/  LEA.HI.X R3, R3, UR5, R8, 0x2, P0 ;  /* 0x0000000503037c11 */ /* 0x000fca00080f1408 */
[----:B------:R-:W2:Y:S04]  /*0640*/  LDG.E R9, desc[UR14][R2.64] ;  /* 0x0000000e02097981 */ /* 0x000ea8000c1e1900 */
[----:B------:R-:W3:Y:S04]  /*0650*/  LDG.E R8, desc[UR14][R2.64+0x400] ;  /* 0x0004000e02087981 */ /* 0x000ee8000c1e1900 */
[----:B------:R-:W4:Y:S04]  /*0660*/  LDG.E R11, desc[UR14][R2.64+0x800] ;  /* 0x0008000e020b7981 */ /* 0x000f28000c1e1900 */
[----:B------:R-:W4:Y:S04]  /*0670*/  LDG.E R13, desc[UR14][R2.64+0xc00] ;  /* 0x000c000e020d7981 */ /* 0x000f28000c1e1900 */
[----:B------:R-:W4:Y:S04]  /*0680*/  LDG.E R15, desc[UR14][R2.64+0x1000] ;  /* 0x0010000e020f7981 */ /* 0x000f28000c1e1900 */
[----:B------:R-:W4:Y:S04]  /*0690*/  LDG.E R17, desc[UR14][R2.64+0x1400] ;  /* 0x0014000e02117981 */ /* 0x000f28000c1e1900 */
[----:B------:R-:W4:Y:S04]  /*06a0*/  LDG.E R19, desc[UR14][R2.64+0x1800] ;  /* 0x0018000e02137981 */ /* 0x000f28000c1e1900 */
[----:B------:R-:W4:Y:S01]  /*06b0*/  LDG.E R21, desc[UR14][R2.64+0x1c00] ;  /* 0x001c000e02157981 */ /* 0x000f22000c1e1900 */
[----:B------:R-:W-:-:S02]  /*06c0*/  VIADD R6, R6, 0x800 ;  /* 0x0000080006067836 */ /* 0x000fc40000000000 */
        /* <DEDUP_REMOVED lines=8> */
.L_x_67:
[----:B------:R-:W-:Y:S05]  /*0750*/  BSYNC.RECONVERGENT B2 ;  /* 0x0000000000027941 */ /* 0x000fea0003800200 */
.L_x_66:
        /* <DEDUP_REMOVED lines=14> */
[----:B------:R-:W4:Y:S01]  /*0840*/  LDG.E R13, desc[UR14][R2.64+0xc00] ;  /* 0x000c000e020d7981 */ /* 0x000f22000c1e1900 */
[----:B------:R-:W-:Y:S01]  /*0850*/  IADD3 R6, PT, PT, R6, 0x400, RZ ;  /* 0x0000040006067810 */ /* 0x000fe20007ffe0ff */
[----:B--2--5:R-:W-:-:S04]  /*0860*/  FADD R9, R4, R9 ;  /* 0x0000000904097221 */ /* 0x024fc80000000000 */
[----:B---3--:R-:W-:-:S04]  /*0870*/  FADD R8, R9, R8 ;  /* 0x0000000809087221 */ /* 0x008fc80000000000 */
[----:B----4-:R-:W-:-:S04]  /*0880*/  FADD R8, R8, R11 ;  /* 0x0000000b08087221 */ /* 0x010fc80000000000 */
[----:B------:R-:W-:-:S07]  /*0890*/  FADD R4, R8, R13 ;  /* 0x0000000d08047221 */ /* 0x000fce0000000000 */
.L_x_69:
[----:B------:R-:W-:Y:S05]  /*08a0*/  BSYNC.RECONVERGENT B2 ;  /* 0x0000000000027941 */ /* 0x000fea0003800200 */
.L_x_68:
[----:B------:R-:W-:Y:S05]  /*08b0*/  @!P1 BRA `(.L_x_62) ;  /* 0x00000000002c9947 */ /* 0x000fea0003800000 */
[----:B------:R-:W1:Y:S01]  /*08c0*/  LDC.64 R2, c[0x0][0x380] ;  /* 0x0000e000ff027b82 */ /* 0x000e620000000a00 */
[----:B0-----:R-:W-:Y:S01]  /*08d0*/  IMAD.U32 R9, RZ, RZ, UR16 ;  /* 0x00000010ff097e24 */ /* 0x001fe2000f8e00ff */
[----:B------:R-:W-:-:S03]  /*08e0*/  IADD3 R7, PT, PT, -R7, RZ, RZ ;  /* 0x000000ff07077210 */ /* 0x000fc60007ffe1ff */
[----:B-1----:R-:W-:-:S07]  /*08f0*/  IMAD.WIDE.U32 R2, R9, 0x4000, R2 ;  /* 0x0000400009027825 */ /* 0x002fce00078e0002 */
.L_x_70:
[----:B------:R-:W-:-:S06]  /*0900*/  IMAD.WIDE R8, R6, 0x4, R2 ;  /* 0x0000000406087825 */ /* 0x000fcc00078e0202 */
[----:B------:R-:W2:Y:S01]  /*0910*/  LDG.E R9, desc[UR14][R8.64] ;  /* 0x0000000e08097981 */ /* 0x000ea2000c1e1900 */
[----:B------:R-:W-:Y:S01]  /*0920*/  VIADD R7, R7, 0x1 ;  /* 0x0000000107077836 */ /* 0x000fe20000000000 */
[----:B------:R-:W-:-:S04]  /*0930*/  IADD3 R6, PT, PT, R6, 0x100, RZ ;  /* 0x0000010006067810 */ /* 0x000fc80007ffe0ff */
[----:B------:R-:W-:Y:S01]  /*0940*/  ISETP.NE.AND P0, PT, R7, RZ, PT ;  /* 0x000000ff0700720c */ /* 0x000fe20003f05270 */
[----:B--2--5:R-:W-:-:S12]  /*0950*/  FADD R4, R9, R4 ;  /* 0x0000000409047221 */ /* 0x024fd80000000000 */
[----:B------:R-:W-:Y:S05]  /*0960*/  @P0 BRA `(.L_x_70) ;  /* 0xfffffffc00e40947 */ /* 0x000fea000383ffff */
.L_x_62:
[----:B------:R-:W-:Y:S05]  /*0970*/  BSYNC.RECONVERGENT B1 ;  /* 0x0000000000017941 */ /* 0x000fea0003800200 */
.L_x_61:
[----:B------:R-:W-:Y:S01]  /*0980*/  ISETP.GE.AND P0, PT, R5, 0x100, PT ;  /* 0x000001000500780c */ /* 0x000fe20003f06270 */
[----:B-----5:R-:W-:-:S12]  /*0990*/  IMAD.MOV.U32 R11, RZ, RZ, R4 ;  /* 0x000000ffff0b7224 */ /* 0x020fd800078e0004 */
[----:B------:R-:W-:Y:S05]  /*09a0*/  @!P0 BRA `(.L_x_71) ;  /* 0x0000000000ac8947 */ /* 0x000fea0003800000 */
[----:B------:R-:W1:Y:S01]  /*09b0*/  S2R R7, SR_LANEID ;  /* 0x0000000000077919 */ /* 0x000e620000000000 */
[----:B------:R-:W2:Y:S02]  /*09c0*/  SHFL.DOWN PT, R2, R11, 0x1, 0x1f ;  /* 0x08201f000b027f89 */ /* 0x000ea400000e0000 */
[----:B--2---:R-:W-:Y:S01]  /*09d0*/  FADD R2, R2, R11 ;  /* 0x0000000b02027221 */ /* 0x004fe20000000000 */
[C---:B-1----:R-:W-:Y:S02]  /*09e0*/  ISETP.GT.AND P0, PT, R7.reuse, 0x1e, PT ;  /* 0x0000001e0700780c */ /* 0x042fe40003f04270 */
[----:B------:R-:W-:Y:S02]  /*09f0*/  ISETP.NE.AND P1, PT, R7, RZ, PT ;  /* 0x000000ff0700720c */ /* 0x000fe40003f25270 */
[----:B------:R-:W-:Y:S02]  /*0a00*/  FSEL R2, R11, R2, P0 ;  /* 0x000000020b027208 */ /* 0x000fe40000000000 */
[----:B------:R-:W-:-:S03]  /*0a10*/  ISETP.GT.AND P0, PT, R7, 0x1d, PT ;  /* 0x0000001d0700780c */ /* 0x000fc60003f04270 */
[----:B------:R-:W1:Y:S06]  /*0a20*/  SHFL.DOWN PT, R3, R2, 0x2, 0x1f ;  /* 0x08401f0002037f89 */ /* 0x000e6c00000e0000 */
[----:B------:R-:W2:Y:S01]  /*0a30*/  @!P1 S2R R6, SR_CgaCtaId ;  /* 0x0000000000069919 */ /* 0x000ea20000008800 */
[----:B------:R-:W-:Y:S02]  /*0a40*/  @!P1 MOV R5, 0x400 ;  /* 0x0000040000059802 */ /* 0x000fe40000000f00 */
[----:B------:R-:W-:-:S04]  /*0a50*/  @!P1 SHF.R.U32.HI R4, RZ, 0x3, R0 ;  /* 0x00000003ff049819 */ /* 0x000fc80000011600 */
[----:B------:R-:W-:Y:S01]  /*0a60*/  @!P1 LOP3.LUT R4, R4, 0x7c, RZ, 0xc0, !PT ;  /* 0x0000007c04049812 */ /* 0x000fe200078ec0ff */
[----:B-1----:R-:W-:Y:S01]  /*0a70*/  @!P0 FADD R2, R2, R3 ;  /* 0x0000000302028221 */ /* 0x002fe20000000000 */
[----:B------:R-:W-:-:S04]  /*0a80*/  ISETP.GT.AND P0, PT, R7, 0x1b, PT ;  /* 0x0000001b0700780c */ /* 0x000fc80003f04270 */
[----:B------:R-:W1:Y:S01]  /*0a90*/  SHFL.DOWN PT, R3, R2, 0x4, 0x1f ;  /* 0x08801f0002037f89 */ /* 0x000e6200000e0000 */
[----:B--2---:R-:W-:-:S04]  /*0aa0*/  @!P1 LEA R5, R6, R5, 0x18 ;  /* 0x0000000506059211 */ /* 0x004fc800078ec0ff */
[----:B------:R-:W-:-:S04]  /*0ab0*/  @!P1 IADD3 R4, PT, PT, R4, R5, RZ ;  /* 0x0000000504049210 */ /* 0x000fc80007ffe0ff */
[----:B-1----:R-:W-:Y:S01]  /*0ac0*/  @!P0 FADD R2, R2, R3 ;  /* 0x0000000302028221 */ /* 0x002fe20000000000 */
[----:B------:R-:W-:-:S04]  /*0ad0*/  ISETP.GT.AND P0, PT, R7, 0x17, PT ;  /* 0x000000170700780c */ /* 0x000fc80003f04270 */
[----:B------:R-:W1:Y:S09]  /*0ae0*/  SHFL.DOWN PT, R3, R2, 0x8, 0x1f ;  /* 0x09001f0002037f89 */ /* 0x000e7200000e0000 */
[----:B-1----:R-:W-:Y:S01]  /*0af0*/  @!P0 FADD R2, R2, R3 ;  /* 0x0000000302028221 */ /* 0x002fe20000000000 */
[----:B------:R-:W-:-:S04]  /*0b00*/  ISETP.NE.AND P0, PT, R0, RZ, PT ;  /* 0x000000ff0000720c */ /* 0x000fc80003f05270 */
[----:B------:R-:W1:Y:S02]  /*0b10*/  SHFL.DOWN PT, R3, R2, 0x10, 0x1f ;  /* 0x0a001f0002037f89 */ /* 0x000e6400000e0000 */
[----:B-1----:R-:W-:-:S05]  /*0b20*/  FADD R3, R2, R3 ;  /* 0x0000000302037221 */ /* 0x002fca0000000000 */
[----:B------:R2:W-:Y:S01]  /*0b30*/  @!P1 STS [R4+0x8], R3 ;  /* 0x0000080304009388 */ /* 0x0005e20000000800 */
[----:B------:R-:W-:Y:S01]  /*0b40*/  BAR.SYNC.DEFER_BLOCKING 0x0 ;  /* 0x0000000000007b1d */ /* 0x000fe20000010000 */
[----:B------:R-:W-:-:S04]  /*0b50*/  ISETP.GT.AND P1, PT, R7, 0xf, PT ;  /* 0x0000000f0700780c */ /* 0x000fc80003f24270 */
[----:B0-----:R-:W-:Y:S01]  /*0b60*/  FSEL R9, R2, R3, P1 ;  /* 0x0000000302097208 */ /* 0x001fe20000800000 */
[----:B------:R-:W-:Y:S08]  /*0b70*/  @P0 BRA `(.L_x_72) ;  /* 0x0000001400d00947 */ /* 0x000ff00003800000 */
[----:B------:R-:W0:Y:S01]  /*0b80*/  S2UR UR5, SR_CgaCtaId ;  /* 0x00000000000579c3 */ /* 0x000e220000008800 */
[----:B------:R-:W-:Y:S02]  /*0b90*/  UMOV UR4, 0x400 ;  /* 0x0000040000047882 */ /* 0x000fe40000000000 */
[----:B0-----:R-:W-:-:S09]  /*0ba0*/  ULEA UR4, UR5, UR4, 0x18 ;  /* 0x0000000405047291 */ /* 0x001fd2000f8ec0ff */
[----:B------:R-:W0:Y:S04]  /*0bb0*/  LDS R0, [UR4+0xc] ;  /* 0x00000c04ff007984 */ /* 0x000e280008000800 */
[----:B--2---:R-:W1:Y:S04]  /*0bc0*/  LDS.128 R4, [UR4+0x10] ;  /* 0x00001004ff047984 */ /* 0x004e680008000c00 */
        /* <DEDUP_REMOVED lines=9> */
.L_x_71:
[----:B0-----:R-:W0:Y:S01]  /*0c60*/  S2R R9, SR_LANEID ;  /* 0x0000000000097919 */ /* 0x001e220000000000 */
[----:B------:R-:W-:-:S05]  /*0c70*/  LOP3.LUT R2, R0, 0x3e0, RZ, 0xc0, !PT ;  /* 0x000003e000027812 */ /* 0x000fca00078ec0ff */
[----:B------:R-:W-:Y:S01]  /*0c80*/  VIADD R4, R2, 0x20 ;  /* 0x0000002002047836 */ /* 0x000fe20000000000 */
[----:B------:R-:W-:-:S04]  /*0c90*/  LOP3.LUT R2, RZ, R2, RZ, 0x33, !PT ;  /* 0x00000002ff027212 */ /* 0x000fc800078e33ff */
[----:B------:R-:W-:Y:S02]  /*0ca0*/  ISETP.GT.AND P0, PT, R4, R5, PT ;  /* 0x000000050400720c */ /* 0x000fe40003f04270 */
[----:B------:R-:W-:-:S04]  /*0cb0*/  IADD3 R2, PT, PT, R5, R2, RZ ;  /* 0x0000000205027210 */ /* 0x000fc80007ffe0ff */
[----:B------:R-:W-:-:S05]  /*0cc0*/  SEL R2, R2, 0x1f, P0 ;  /* 0x0000001f02027807 */ /* 0x000fca0000000000 */
[----:B------:R-:W1:Y:S01]  /*0cd0*/  SHFL.DOWN PT, R3, R11, 0x1, R2 ;  /* 0x082000000b037989 */ /* 0x000e6200000e0002 */
[C---:B0-----:R-:W-:Y:S01]  /*0ce0*/  ISETP.GE.AND P0, PT, R9.reuse, R2, PT ;  /* 0x000000020900720c */ /* 0x041fe20003f06270 */
[C---:B------:R-:W-:Y:S01]  /*0cf0*/  VIADD R7, R9.reuse, 0x2 ;  /* 0x0000000209077836 */ /* 0x040fe20000000000 */
[----:B------:R-:W-:-:S11]  /*0d00*/  ISETP.NE.AND P1, PT, R9, RZ, PT ;  /* 0x000000ff0900720c */ /* 0x000fd60003f25270 */
[----:B-1----:R-:W-:Y:S01]  /*0d10*/  @!P0 FADD R11, R3, R11 ;  /* 0x0000000b030b8221 */ /* 0x002fe20000000000 */
[----:B------:R-:W-:Y:S01]  /*0d20*/  ISETP.GT.AND P0, PT, R7, R2, PT ;  /* 0x000000020700720c */ /* 0x000fe20003f04270 */
[----:B------:R-:W0:Y:S01]  /*0d30*/  @!P1 S2R R13, SR_CgaCtaId ;  /* 0x00000000000d9919 */ /* 0x000e220000008800 */
[----:B------:R-:W-:Y:S02]  /*0d40*/  IADD3 R7, PT, PT, R9, 0x4, RZ ;  /* 0x0000000409077810 */ /* 0x000fe40007ffe0ff */
[----:B------:R-:W-:Y:S01]  /*0d50*/  @!P1 MOV R6, 0x400 ;  /* 0x0000040000069802 */ /* 0x000fe20000000f00 */
[----:B------:R-:W1:Y:S01]  /*0d60*/  SHFL.DOWN PT, R3, R11, 0x2, R2 ;  /* 0x084000000b037989 */ /* 0x000e6200000e0002 */
[----:B------:R-:W-:-:S04]  /*0d70*/  @!P1 SHF.R.U32.HI R4, RZ, 0x3, R0 ;  /* 0x00000003ff049819 */ /* 0x000fc80000011600 */
[----:B------:R-:W-:-:S03]  /*0d80*/  @!P1 LOP3.LUT R4, R4, 0x7c, RZ, 0xc0, !PT ;  /* 0x0000007c04049812 */ /* 0x000fc600078ec0ff */
[----:B-1----:R-:W-:Y:S01]  /*0d90*/  @!P0 FADD R11, R11, R3 ;  /* 0x000000030b0b8221 */ /* 0x002fe20000000000 */
[----:B------:R-:W-:Y:S01]  /*0da0*/  ISETP.GT.AND P0, PT, R7, R2, PT ;  /* 0x000000020700720c */ /* 0x000fe20003f04270 */
[----:B------:R-:W-:Y:S01]  /*0db0*/  VIADD R7, R9, 0x8 ;  /* 0x0000000809077836 */ /* 0x000fe20000000000 */
[----:B0-----:R-:W-:Y:S02]  /*0dc0*/  @!P1 LEA R13, R13, R6, 0x18 ;  /* 0x000000060d0d9211 */ /* 0x001fe400078ec0ff */
[----:B------:R-:W0:Y:S03]  /*0dd0*/  SHFL.DOWN PT, R3, R11, 0x4, R2 ;  /* 0x088000000b037989 */ /* 0x000e2600000e0002 */
[----:B------:R-:W-:-:S06]  /*0de0*/  @!P1 IMAD.IADD R4, R4, 0x1, R13 ;  /* 0x0000000104049824 */ /* 0x000fcc00078e020d */
[----:B0-----:R-:W-:Y:S01]  /*0df0*/  @!P0 FADD R11, R11, R3 ;  /* 0x000000030b0b8221 */ /* 0x001fe20000000000 */
[-C--:B------:R-:W-:Y:S02]  /*0e00*/  ISETP.GT.AND P0, PT, R7, R2.reuse, PT ;  /* 0x000000020700720c */ /* 0x080fe40003f04270 */
[----:B------:R-:W-:Y:S02]  /*0e10*/  IADD3 R7, PT, PT, R9, 0x10, RZ ;  /* 0x0000001009077810 */ /* 0x000fe40007ffe0ff */
[----:B------:R-:W0:Y:S09]  /*0e20*/  SHFL.DOWN PT, R3, R11, 0x8, R2 ;  /* 0x090000000b037989 */ /* 0x000e3200000e0002 */
[----:B0-----:R-:W-:Y:S01]  /*0e30*/  @!P0 FADD R11, R11, R3 ;  /* 0x000000030b0b8221 */ /* 0x001fe20000000000 */
[----:B------:R-:W-:-:S04]  /*0e40*/  ISETP.GT.AND P0, PT, R7, R2, PT ;  /* 0x000000020700720c */ /* 0x000fc80003f04270 */
[----:B------:R-:W0:Y:S09]  /*0e50*/  SHFL.DOWN PT, R3, R11, 0x10, R2 ;  /* 0x0a0000000b037989 */ /* 0x000e3200000e0002 */
        /* <DEDUP_REMOVED lines=13> */
[----:B------:R-:W1:Y:S04]  /*0f30*/  LDS R0, [UR4+0xc] ;  /* 0x00000c04ff007984 */ /* 0x000e680008000800 */
[----:B------:R-:W0:Y:S04]  /*0f40*/  LDS.128 R12, [UR4+0x10] ;  /* 0x00001004ff0c7984 */ /* 0x000e280008000c00 */
[----:B------:R-:W2:Y:S01]  /*0f50*/  LDS.64 R2, [UR4+0x20] ;  /* 0x00002004ff027984 */ /* 0x000ea20008000a00 */
[----:B-1----:R-:W-:Y:S01]  /*0f60*/  @P2 FADD R9, R9, R0 ;  /* 0x0000000009092221 */ /* 0x002fe20000000000 */
[----:B------:R-:W-:-:S03]  /*0f70*/  ISETP.GT.AND P2, PT, R5, 0xa0, PT ;  /* 0x000000a00500780c */ /* 0x000fc60003f44270 */
[----:B0-----:R-:W-:Y:S01]  /*0f80*/  @P4 FADD R9, R9, R12 ;  /* 0x0000000c09094221 */ /* 0x001fe20000000000 */
        /* <DEDUP_REMOVED lines=8> */
.L_x_58:
[----:B------:R-:W0:Y:S01]  /*1010*/  S2R R0, SR_TID.X ;  /* 0x0000000000007919 */ /* 0x000e220000002100 */
[----:B------:R-:W1:Y:S01]  /*1020*/  LDC.64 R4, c[0x0][0x380] ;  /* 0x0000e000ff047b82 */ /* 0x000e620000000a00 */
[----:B0-----:R-:W-:-:S04]  /*1030*/  VIADD R7, R0, UR7 ;  /* 0x0000000700077c36 */ /* 0x001fc80008000000 */
[----:B-1----:R-:W-:-:S05]  /*1040*/  IMAD.WIDE.U32 R4, R7, 0x4, R4 ;  /* 0x0000000407047825 */ /* 0x002fca00078e0004 */
[----:B------:R-:W2:Y:S04]  /*1050*/  LDG.E R7, desc[UR14][R4.64] ;  /* 0x0000000e04077981 */ /* 0x000ea8000c1e1900 */
[----:B------:R-:W2:Y:S04]  /*1060*/  LDG.E R8, desc[UR14][R4.64+0x400] ;  /* 0x0004000e04087981 */ /* 0x000ea8000c1e1900 */
[----:B------:R-:W3:Y:S04]  /*1070*/  LDG.E R9, desc[UR14][R4.64+0x800] ;  /* 0x0008000e04097981 */ /* 0x000ee8000c1e1900 */
[----:B------:R-:W3:Y:S04]  /*1080*/  LDG.E R10, desc[UR14][R4.64+0xc00] ;  /* 0x000c000e040a7981 */ /* 0x000ee8000c1e1900 */
[----:B------:R-:W4:Y:S04]  /*1090*/  LDG.E R11, desc[UR14][R4.64+0x1000] ;  /* 0x0010000e040b7981 */ /* 0x000f28000c1e1900 */
[----:B------:R-:W4:Y:S04]  /*10a0*/  LDG.E R12, desc[UR14][R4.64+0x1400] ;  /* 0x0014000e040c7981 */ /* 0x000f28000c1e1900 */
[----:B------:R-:W5:Y:S04]  /*10b0*/  LDG.E R13, desc[UR14][R4.64+0x1800] ;  /* 0x0018000e040d7981 */ /* 0x000f68000c1e1900 */
        /* <DEDUP_REMOVED lines=8> */
[----:B------:R-:W5:Y:S01]  /*1140*/  LDG.E R21, desc[UR14][R4.64+0x3c00] ;  /* 0x003c000e04157981 */ /* 0x000f62000c1e1900 */
[----:B------:R-:W-:-:S04]  /*1150*/  ISETP.GE.U32.AND P0, PT, R23, UR5, PT ;  /* 0x0000000517007c0c */ /* 0x000fc8000bf06070 */
[----:B------:R-:W-:Y:S01]  /*1160*/  ISETP.GE.U32.AND.EX P0, PT, R22, UR4, PT, P0 ;  /* 0x0000000416007c0c */ /* 0x000fe2000bf06100 */
        /* <DEDUP_REMOVED lines=13> */
[----:B------:R-:W-:-:S04]  /*1240*/  FADD R6, R15, R6 ;  /* 0x000000060f067221 */ /* 0x000fc80000000000 */
[----:B------:R-:W-:Y:S01]  /*1250*/  FADD R7, R7, R6 ;  /* 0x0000000607077221 */ /* 0x000fe20000000000 */
[----:B------:R-:W-:Y:S06]  /*1260*/  @!P0 BRA `(.L_x_73) ;  /* 0x0000000c006c8947 */ /* 0x000fec0003800000 */
[----:B------:R-:W-:Y:S01]  /*1270*/  UIADD3 UR8, UP0, UPT, UR5, UR7, URZ ;  /* 0x0000000705087290 */ /* 0x000fe2000ff1e0ff */
[----:B------:R-:W-:Y:S01]  /*1280*/  IADD3 R23, P2, PT, R2, -0x1000, RZ ;  /* 0xfffff00002177810 */ /* 0x000fe20007f5e0ff */
[----:B------:R-:W0:Y:S01]  /*1290*/  LDCU.64 UR12, c[0x0][0x380] ;  /* 0x00007000ff0c77ac */ /* 0x000e220008000a00 */
[----:B------:R-:W-:Y:S02]  /*12a0*/  LOP3.LUT R5, RZ, R0, RZ, 0x33, !PT ;  /* 0x00000000ff057212 */ /* 0x000fe400078e33ff */
[----:B------:R-:W-:Y:S01]  /*12b0*/  IADD3.X R8, PT, PT, R3, -0x1, RZ, P2, !PT ;  /* 0xffffffff03087810 */ /* 0x000fe200017fe4ff */
[----:B------:R-:W-:Y:S01]  /*12c0*/  UIADD3.X UR9, UPT, UPT, URZ, UR4, URZ, UP0, !UPT ;  /* 0x00000004ff097290 */ /* 0x000fe200087fe4ff */
[----:B------:R-:W-:Y:S01]  /*12d0*/  ISETP.LT.U32.AND P0, PT, R23, UR8, PT ;  /* 0x0000000817007c0c */ /* 0x000fe2000bf01070 */
[----:B------:R-:W-:Y:S01]  /*12e0*/  UMOV UR6, UR5 ;  /* 0x0000000500067c82 */ /* 0x000fe20008000000 */
[----:B------:R-:W-:Y:S01]  /*12f0*/  IADD3 R9, P1, PT, R0, UR8, RZ ;  /* 0x0000000800097c10 */ /* 0x000fe2000ff3e0ff */
[----:B------:R-:W-:Y:S01]  /*1300*/  UMOV UR4, URZ ;  /* 0x000000ff00047c82 */ /* 0x000fe20008000000 */
[----:B------:R-:W-:Y:S01]  /*1310*/  IADD3 R5, PT, PT, R2, -UR5, R5 ;  /* 0x8000000502057c10 */ /* 0x000fe2000fffe005 */
[----:B------:R-:W-:Y:S01]  /*1320*/  UMOV UR10, UR8 ;  /* 0x00000008000a7c82 */ /* 0x000fe20008000000 */
[----:B------:R-:W-:Y:S01]  /*1330*/  MOV R11, UR9 ;  /* 0x00000009000b7c02 */ /* 0x000fe20008000f00 */
[----:B------:R-:W-:-:S03]  /*1340*/  IMAD.X R0, RZ, RZ, UR9, P1 ;  /* 0x00000009ff007e24 */ /* 0x000fc600088e06ff */
[----:B------:R-:W-:Y:S02]  /*1350*/  ISETP.GT.U32.AND.EX P0, PT, R11, R8, PT, P0 ;  /* 0x000000080b00720c */ /* 0x000fe40003f04100 */
[----:B0-----:R-:W-:-:S04]  /*1360*/  LEA R6, P2, R9, UR12, 0x2 ;  /* 0x0000000c09067c11 */ /* 0x001fc8000f8410ff */
[----:B------:R-:W-:Y:S02]  /*1370*/  IADD3 R6, P1, PT, R6, 0x2000, RZ ;  /* 0x0000200006067810 */ /* 0x000fe40007f3e0ff */
[----:B------:R-:W-:Y:S02]  /*1380*/  LEA.HI.X R9, R9, UR13, R0, 0x2, P2 ;  /* 0x0000000d09097c11 */ /* 0x000fe400090f1400 */
[----:B------:R-:W-:Y:S01]  /*1390*/  IADD3 R0, PT, PT, R5, -UR7, RZ ;  /* 0x8000000705007c10 */ /* 0x000fe2000fffe0ff */
[----:B------:R-:W-:Y:S02]  /*13a0*/  UMOV UR7, UR9 ;  /* 0x0000000900077c82 */ /* 0x000fe40008000000 */
[----:B------:R-:W-:Y:S01]  /*13b0*/  IMAD.X R9, RZ, RZ, R9, P1 ;  /* 0x000000ffff097224 */ /* 0x000fe200008e0609 */
[----:B------:R-:W-:Y:S06]  /*13c0*/  @P0 BRA `(.L_x_74) ;  /* 0x0000000400000947 */ /* 0x000fec0003800000 */
[----:B------:R-:W0:Y:S01]  /*13d0*/  LDC.64 R2, c[0x0][0x3b8] ;  /* 0x0000ee00ff027b82 */ /* 0x000e220000000a00 */
[----:B------:R-:W1:Y:S01]  /*13e0*/  LDCU.64 UR12, c[0x0][0x380] ;  /* 0x00007000ff0c77ac */ /* 0x000e620008000a00 */
[----:B------:R-:W-:Y:S01]  /*13f0*/  NOP ;  /* 0x0000000000007918 */ /* 0x000fe20000000000 */
.L_x_75:
[----:B------:R-:W2:Y:S02]  /*1400*/  S2R R5, SR_TID.X ;  /* 0x0000000000057919 */ /* 0x000ea40000002100 */
[----:B--2---:R-:W-:-:S04]  /*1410*/  IADD3 R5, P0, PT, R5, UR8, RZ ;  /* 0x0000000805057c10 */ /* 0x004fc8000ff1e0ff */
[----:B------:R-:W-:Y:S02]  /*1420*/  IADD3.X R10, PT, PT, RZ, UR9, RZ, P0, !PT ;  /* 0x00000009ff0a7c10 */ /* 0x000fe400087fe4ff */
[----:B-1----:R-:W-:-:S04]  /*1430*/  LEA R4, P0, R5, UR12, 0x2 ;  /* 0x0000000c05047c11 */ /* 0x002fc8000f8010ff */
[----:B------:R-:W-:-:S05]  /*1440*/  LEA.HI.X R5, R5, UR13, R10, 0x2, P0 ;  /* 0x0000000d05057c11 */ /* 0x000fca00080f140a */
        /* <DEDUP_REMOVED lines=15> */
[----:B------:R1:W5:Y:S01]  /*1540*/  LDG.E R22, desc[UR14][R4.64+0x3c00] ;  /* 0x003c000e04167981 */ /* 0x000362000c1e1900 */
[----:B------:R-:W-:-:S02]  /*1550*/  USHF.R.S32.HI UR11, URZ, 0x1f, UR5 ;  /* 0x0000001fff0b7899 */ /* 0x000fc40008011405 */
[----:B------:R-:W-:-:S04]  /*1560*/  UIADD3 UR6, UP0, UPT, UR5, UR10, URZ ;  /* 0x0000000a05067290 */ /* 0x000fc8000ff1e0ff */
[----:B------:R-:W-:Y:S01]  /*1570*/  UIADD3.X UR7, UPT, UPT, UR11, UR7, URZ, UP0, !UPT ;  /* 0x000000070b077290 */ /* 0x000fe200087fe4ff */
[----:B--2---:R-:W-:Y:S01]  /*1580*/  FADD R7, R24, R7 ;  /* 0x0000000718077221 */ /* 0x004fe20000000000 */
[----:B0-----:R-:W-:-:S04]  /*1590*/  IADD3 R24, P1, PT, R2, -UR8, RZ ;  /* 0x8000000802187c10 */ /* 0x001fc8000ff3e0ff */
[----:B------:R-:W-:Y:S02]  /*15a0*/  ISETP.GE.U32.AND P0, PT, R24, UR5, PT ;  /* 0x0000000518007c0c */ /* 0x000fe4000bf06070 */
[----:B-1----:R-:W-:Y:S01]  /*15b0*/  IADD3.X R4, PT, PT, R3, ~UR9, RZ, P1, !PT ;  /* 0x8000000903047c10 */ /* 0x002fe20008ffe4ff */
[----:B---3--:R-:W-:-:S03]  /*15c0*/  FADD R26, R25, R26 ;  /* 0x0000001a191a7221 */ /* 0x008fc60000000000 */
[----:B------:R-:W-:Y:S01]  /*15d0*/  ISETP.GE.U32.AND.EX P0, PT, R4, UR11, PT, P0 ;  /* 0x0000000b04007c0c */ /* 0x000fe2000bf06100 */
        /* <DEDUP_REMOVED lines=12> */
[----:B------:R-:W-:-:S04]  /*16a0*/  FADD R7, R7, R10 ;  /* 0x0000000a07077221 */ /* 0x000fc80000000000 */
[----:B------:R-:W-:Y:S01]  /*16b0*/  FADD R7, R22, R7 ;  /* 0x0000000716077221 */ /* 0x000fe20000000000 */
[----:B------:R-:W-:Y:S06]  /*16c0*/  @!P0 BRA `(.L_x_73) ;  /* 0x0000000800548947 */ /* 0x000fec0003800000 */
[----:B------:R-:W-:Y:S01]  /*16d0*/  UIADD3 UR8, UP0, UPT, UR5, UR8, URZ ;  /* 0x0000000805087290 */ /* 0x000fe2000ff1e0ff */
[----:B------:R-:W-:Y:S01]  /*16e0*/  MOV R5, R9 ;  /* 0x0000000900057202 */ /* 0x000fe20000000f00 */
[----:B------:R-:W-:Y:S01]  /*16f0*/  IMAD.U32 R11, RZ, RZ, UR5 ;  /* 0x00000005ff0b7e24 */ /* 0x000fe2000f8e00ff */
[----:B------:R-:W-:Y:S01]  /*1700*/  UIADD3 UR4, UPT, UPT, UR4, 0x1, URZ ;  /* 0x0000000104047890 */ /* 0x000fe2000fffe0ff */
[----:B------:R-:W-:Y:S01]  /*1710*/  IMAD.MOV.U32 R4, RZ, RZ, R6 ;  /* 0x000000ffff047224 */ /* 0x000fe200078e0006 */
[----:B------:R-:W-:Y:S01]  /*1720*/  UIADD3.X UR9, UPT, UPT, UR11, UR9, URZ, UP0, !UPT ;  /* 0x000000090b097290 */ /* 0x000fe200087fe4ff */
[----:B------:R-:W-:Y:S01]  /*1730*/  ISETP.LT.U32.AND P0, PT, R23, UR8, PT ;  /* 0x0000000817007c0c */ /* 0x000fe2000bf01070 */
[----:B------:R-:W-:Y:S01]  /*1740*/  VIADD R0, R0, -UR5 ;  /* 0x8000000500007c36 */ /* 0x000fe20008000000 */
[----:B------:R-:W-:Y:S01]  /*1750*/  UMOV UR10, UR6 ;  /* 0x00000006000a7c82 */ /* 0x000fe20008000000 */
[----:B------:R-:W-:Y:S02]  /*1760*/  IMAD.WIDE R4, R11, 0x4, R4 ;  /* 0x000000040b047825 */ /* 0x000fe400078e0204 */
[----:B------:R-:W-:-:S02]  /*1770*/  MOV R13, UR9 ;  /* 0x00000009000d7c02 */ /* 0x000fc40008000f00 */
[----:B------:R-:W-:Y:S01]  /*1780*/  IMAD.MOV.U32 R6, RZ, RZ, R4 ;  /* 0x000000ffff067224 */ /* 0x000fe200078e0004 */
[----:B------:R-:W-:Y:S02]  /*1790*/  MOV R9, R5 ;  /* 0x0000000500097202 */ /* 0x000fe40000000f00 */
[----:B------:R-:W-:-:S13]  /*17a0*/  ISETP.GT.U32.AND.EX P0, PT, R13, R8, PT, P0 ;  /* 0x000000080d00720c */ /* 0x000fda0003f04100 */
[----:B------:R-:W-:Y:S05]  /*17b0*/  @!P0 BRA `(.L_x_75) ;  /* 0xfffffffc00108947 */ /* 0x000fea000383ffff */
[----:B------:R-:W-:-:S05]  /*17c0*/  UMOV UR6, UR5 ;  /* 0x0000000500067c82 */ /* 0x000fca0008000000 */
.L_x_74:
[----:B------:R-:W0:Y:S01]  /*17d0*/  S2R R5, SR_TID.X ;  /* 0x0000000000057919 */ /* 0x000e220000002100 */
[C---:B------:R-:W-:Y:S01]  /*17e0*/  IADD3 R4, PT, PT, R2.reuse, -UR8, RZ ;  /* 0x8000000802047c10 */ /* 0x040fe2000fffe0ff */
[----:B------:R-:W-:Y:S01]  /*17f0*/  IMAD.U32 R8, RZ, RZ, UR9 ;  /* 0x00000009ff087e24 */ /* 0x000fe2000f8e00ff */
[----:B------:R-:W-:Y:S01]  /*1800*/  ISETP.LE.U32.AND P1, PT, R2, UR8, PT ;  /* 0x0000000802007c0c */ /* 0x000fe2000bf23070 */
[----:B------:R-:W-:Y:S01]  /*1810*/  BSSY.RECONVERGENT B1, `(.L_x_73) ;  /* 0x0000080000017945 */ /* 0x000fe20003800200 */
[----:B0-----:R-:W-:-:S04]  /*1820*/  ISETP.GE.AND P0, PT, R5, R4, PT ;  /* 0x000000040500720c */ /* 0x001fc80003f06270 */
[----:B------:R-:W-:-:S13]  /*1830*/  ISETP.GE.U32.OR.EX P0, PT, R8, R3, P0, P1 ;  /* 0x000000030800720c */ /* 0x000fda0000706510 */
[----:B------:R-:W-:Y:S05]  /*1840*/  @P0 BRA `(.L_x_76) ;  /* 0x0000000400f00947 */ /* 0x000fea0003800000 */
[----:B------:R-:W0:Y:S01]  /*1850*/  LDC R4, c[0x0][0x3c0] ;  /* 0x0000f000ff047b82 */ /* 0x000e220000000800 */
[----:B------:R-:W-:Y:S01]  /*1860*/  USHF.L.U32 UR5, UR16, 0xc, URZ ;  /* 0x0000000c10057899 */ /* 0x000fe200080006ff */
[----:B------:R-:W-:Y:S01]  /*1870*/  LOP3.LUT R3, RZ, R5, RZ, 0x33, !PT ;  /* 0x00000005ff037212 */ /* 0x000fe200078e33ff */
[----:B------:R-:W-:Y:S02]  /*1880*/  BSSY.RECONVERGENT B2, `(.L_x_77) ;  /* 0x0000037000027945 */ /* 0x000fe40003800200 */
[----:B------:R-:W-:-:S06]  /*1890*/  UIADD3 UR5, UPT, UPT, UR5, UR6, URZ ;  /* 0x0000000605057290 */ /* 0x000fcc000fffe0ff */
[----:B------:R-:W-:Y:S01]  /*18a0*/  IADD3 R2, PT, PT, R2, -UR5, R3 ;  /* 0x8000000502027c10 */ /* 0x000fe2000fffe003 */
[----:B0-----:R-:W-:Y:S01]  /*18b0*/  IMAD R3, R4, UR4, RZ ;  /* 0x0000000404037c24 */ /* 0x001fe2000f8e02ff */
[----:B------:R-:W-:-:S03]  /*18c0*/  MOV R4, R5 ;  /* 0x0000000500047202 */ /* 0x000fc60000000f00 */
[----:B------:R-:W-:-:S05]  /*18d0*/  IMAD R2, R3, -0x1000, R2 ;  /* 0xfffff00003027824 */ /* 0x000fca00078e0202 */
[C---:B------:R-:W-:Y:S02]  /*18e0*/  ISETP.GE.U32.AND P0, PT, R2.reuse, 0xf00, PT ;  /* 0x00000f000200780c */ /* 0x040fe40003f06070 */
[----:B------:R-:W-:-:S04]  /*18f0*/  LEA.HI R19, R2, 0x1, RZ, 0x18 ;  /* 0x0000000102137811 */ /* 0x000fc800078fc0ff */
[----:B------:R-:W-:-:S04]  /*1900*/  LOP3.LUT R21, R19, 0xf, RZ, 0xc0, !PT ;  /* 0x0000000f13157812 */ /* 0x000fc800078ec0ff */
[----:B------:R-:W-:-:S03]  /*1910*/  ISETP.NE.AND P1, PT, R21, RZ, PT ;  /* 0x000000ff1500720c */ /* 0x000fc60003f25270 */
[----:B------:R-:W-:Y:S10]  /*1920*/  @!P0 BRA `(.L_x_78) ;  /* 0x0000000000b08947 */ /* 0x000ff40003800000 */
[----:B------:R-:W-:Y:S01]  /*1930*/  LEA.HI R2, R0, 0x1, RZ, 0x18 ;  /* 0x0000000100027811 */ /* 0x000fe200078fc0ff */
[----:B------:R-:W-:-:S03]  /*1940*/  IMAD.MOV.U32 R4, RZ, RZ, R5 ;  /* 0x000000ffff047224 */ /* 0x000fc600078e0005 */
[----:B------:R-:W-:-:S04]  /*1950*/  LOP3.LUT R2, R2, 0x1fffff0, RZ, 0xc0, !PT ;  /* 0x01fffff002027812 */ /* 0x000fc800078ec0ff */
[----:B------:R-:W-:-:S07]  /*1960*/  IADD3 R8, PT, PT, -R2, RZ, RZ ;  /* 0x000000ff02087210 */ /* 0x000fce0007ffe1ff */
.L_x_79:
[----:B------:R-:W-:Y:S01]  /*1970*/  IMAD.MOV.U32 R2, RZ, RZ, R6 ;  /* 0x000000ffff027224 */ /* 0x000fe200078e0006 */
[----:B------:R-:W-:-:S05]  /*1980*/  MOV R3, R9 ;  /* 0x0000000900037202 */ /* 0x000fca0000000f00 */
[----:B------:R-:W2:Y:S04]  /*1990*/  LDG.E R18, desc[UR14][R2.64+-0x2000] ;  /* 0xffe0000e02127981 */ /* 0x000ea8000c1e1900 */
[----:B------:R-:W3:Y:S04]  /*19a0*/  LDG.E R17, desc[UR14][R2.64+-0x1c00] ;  /* 0xffe4000e02117981 */ /* 0x000ee8000c1e1900 */
        /* <DEDUP_REMOVED lines=14> */
[----:B------:R-:W-:-:S02]  /*1a90*/  VIADD R8, R8, 0x10 ;  /* 0x0000001008087836 */ /* 0x000fc40000000000 */
[----:B------:R-:W-:-:S03]  /*1aa0*/  VIADD R4, R4, 0x1000 ;  /* 0x0000100004047836 */ /* 0x000fc60000000000 */
[----:B------:R-:W-:Y:S01]  /*1ab0*/  ISETP.NE.AND P0, PT, R8, RZ, PT ;  /* 0x000000ff0800720c */ /* 0x000fe20003f05270 */
[----:B--2---:R-:W-:-:S04]  /*1ac0*/  FADD R18, R18, R7 ;  /* 0x0000000712127221 */ /* 0x004fc80000000000 */
        /* <DEDUP_REMOVED lines=13> */
[----:B------:R-:W-:-:S03]  /*1ba0*/  IADD3 R6, P2, PT, R2, 0x4000, RZ ;  /* 0x0000400002067810 */ /* 0x000fc60007f5e0ff */
[----:B------:R-:W-:Y:S01]  /*1bb0*/  FADD R10, R10, R9 ;  /* 0x000000090a0a7221 */ /* 0x000fe20000000000 */
[----:B------:R-:W-:-:S03]  /*1bc0*/  IADD3.X R9, PT, PT, RZ, R3, RZ, P2, !PT ;  /* 0x00000003ff097210 */ /* 0x000fc600017fe4ff */
[----:B------:R-:W-:Y:S01]  /*1bd0*/  FADD R7, R10, R5 ;  /* 0x000000050a077221 */ /* 0x000fe20000000000 */
[----:B------:R-:W-:Y:S06]  /*1be0*/  @P0 BRA `(.L_x_79) ;  /* 0xfffffffc00600947 */ /* 0x000fec000383ffff */
.L_x_78:
[----:B------:R-:W-:Y:S05]  /*1bf0*/  BSYNC.RECONVERGENT B2 ;  /* 0x0000000000027941 */ /* 0x000fea0003800200 */
.L_x_77:
[----:B------:R-:W-:Y:S05]  /*1c00*/  @!P1 BRA `(.L_x_76) ;  /* 0x0000000400009947 */ /* 0x000fea0003800000 */
[----:B------:R-:W-:Y:S01]  /*1c10*/  ISETP.GE.U32.AND P0, PT, R21, 0x8, PT ;  /* 0x000000081500780c */ /* 0x000fe20003f06070 */
[----:B------:R-:W-:Y:S01]  /*1c20*/  BSSY.RECONVERGENT B2, `(.L_x_80) ;  /* 0x0000019000027945 */ /* 0x000fe20003800200 */
[----:B------:R-:W-:-:S04]  /*1c30*/  LOP3.LUT R9, R19, 0x7, RZ, 0xc0, !PT ;  /* 0x0000000713097812 */ /* 0x000fc800078ec0ff */
[----:B------:R-:W-:-:S07]  /*1c40*/  ISETP.NE.AND P1, PT, R9, RZ, PT ;  /* 0x000000ff0900720c */ /* 0x000fce0003f25270 */
[----:B------:R-:W-:Y:S06]  /*1c50*/  @!P0 BRA `(.L_x_81) ;  /* 0x0000000000548947 */ /* 0x000fec0003800000 */
[----:B------:R-:W-:-:S04]  /*1c60*/  IADD3 R3, P0, PT, R4, UR8, RZ ;  /* 0x0000000804037c10 */ /* 0x000fc8000ff1e0ff */
[----:B------:R-:W-:Y:S02]  /*1c70*/  IADD3.X R6, PT, PT, RZ, UR9, RZ, P0, !PT ;  /* 0x00000009ff067c10 */ /* 0x000fe400087fe4ff */
[----:B------:R-:W-:-:S04]  /*1c80*/  LEA R2, P0, R3, UR12, 0x2 ;  /* 0x0000000c03027c11 */ /* 0x000fc8000f8010ff */
[----:B------:R-:W-:-:S05]  /*1c90*/  LEA.HI.X R3, R3, UR13, R6, 0x2, P0 ;  /* 0x0000000d03037c11 */ /* 0x000fca00080f1406 */
[----:B------:R-:W2:Y:S04]  /*1ca0*/  LDG.E R6, desc[UR14][R2.64] ;  /* 0x0000000e02067981 */ /* 0x000ea8000c1e1900 */
[----:B------:R-:W3:Y:S04]  /*1cb0*/  LDG.E R5, desc[UR14][R2.64+0x400] ;  /* 0x0004000e02057981 */ /* 0x000ee8000c1e1900 */
[----:B------:R-:W4:Y:S04]  /*1cc0*/  LDG.E R8, desc[UR14][R2.64+0x800] ;  /* 0x0008000e02087981 */ /* 0x000f28000c1e1900 */
[----:B------:R-:W5:Y:S04]  /*1cd0*/  LDG.E R10, desc[UR14][R2.64+0xc00] ;  /* 0x000c000e020a7981 */ /* 0x000f68000c1e1900 */
[----:B------:R-:W5:Y:S04]  /*1ce0*/  LDG.E R12, desc[UR14][R2.64+0x1000] ;  /* 0x0010000e020c7981 */ /* 0x000f68000c1e1900 */
[----:B------:R-:W5:Y:S04]  /*1cf0*/  LDG.E R14, desc[UR14][R2.64+0x1400] ;  /* 0x0014000e020e7981 */ /* 0x000f68000c1e1900 */
[----:B------:R-:W5:Y:S04]  /*1d00*/  LDG.E R16, desc[UR14][R2.64+0x1800] ;  /* 0x0018000e02107981 */ /* 0x000f68000c1e1900 */
[----:B------:R-:W5:Y:S01]  /*1d10*/  LDG.E R18, desc[UR14][R2.64+0x1c00] ;  /* 0x001c000e02127981 */ /* 0x000f62000c1e1900 */
[----:B------:R-:W-:-:S02]  /*1d20*/  VIADD R4, R4, 0x800 ;  /* 0x0000080004047836 */ /* 0x000fc40000000000 */
[----:B--2---:R-:W-:-:S04]  /*1d30*/  FADD R6, R7, R6 ;  /* 0x0000000607067221 */ /* 0x004fc80000000000 */
[----:B---3--:R-:W-:-:S04]  /*1d40*/  FADD R5, R6, R5 ;  /* 0x0000000506057221 */ /* 0x008fc80000000000 */
[----:B----4-:R-:W-:-:S04]  /*1d50*/  FADD R5, R5, R8 ;  /* 0x0000000805057221 */ /* 0x010fc80000000000 */
[----:B-----5:R-:W-:-:S04]  /*1d60*/  FADD R5, R5, R10 ;  /* 0x0000000a05057221 */ /* 0x020fc80000000000 */
[----:B------:R-:W-:-:S04]  /*1d70*/  FADD R5, R5, R12 ;  /* 0x0000000c05057221 */ /* 0x000fc80000000000 */
[----:B------:R-:W-:-:S04]  /*1d80*/  FADD R5, R5, R14 ;  /* 0x0000000e05057221 */ /* 0x000fc80000000000 */
[----:B------:R-:W-:-:S04]  /*1d90*/  FADD R5, R5, R16 ;  /* 0x0000001005057221 */ /* 0x000fc80000000000 */
[----:B------:R-:W-:-:S07]  /*1da0*/  FADD R7, R5, R18 ;  /* 0x0000001205077221 */ /* 0x000fce0000000000 */
.L_x_81:
[----:B------:R-:W-:Y:S05]  /*1db0*/  BSYNC.RECONVERGENT B2 ;  /* 0x0000000000027941 */ /* 0x000fea0003800200 */
.L_x_80:
[----:B------:R-:W-:Y:S05]  /*1dc0*/  @!P1 BRA `(.L_x_76) ;  /* 0x0000000000909947 */ /* 0x000fea0003800000 */
[----:B------:R-:W-:Y:S01]  /*1dd0*/  ISETP.GE.U32.AND P0, PT, R9, 0x4, PT ;  /* 0x000000040900780c */ /* 0x000fe20003f06070 */
[----:B------:R-:W-:Y:S01]  /*1de0*/  BSSY.RECONVERGENT B2, `(.L_x_82) ;  /* 0x0000010000027945 */ /* 0x000fe20003800200 */
[----:B------:R-:W-:-:S11]  /*1df0*/  LOP3.LUT P1, RZ, R19, 0x3, RZ, 0xc0, !PT ;  /* 0x0000000313ff7812 */ /* 0x000fd6000782c0ff */
[----:B------:R-:W-:Y:S05]  /*1e00*/  @!P0 BRA `(.L_x_83) ;  /* 0x0000000000348947 */ /* 0x000fea0003800000 */
[----:B------:R-:W-:-:S04]  /*1e10*/  IADD3 R3, P0, PT, R4, UR8, RZ ;  /* 0x0000000804037c10 */ /* 0x000fc8000ff1e0ff */
[----:B------:R-:W-:Y:S02]  /*1e20*/  IADD3.X R6, PT, PT, RZ, UR9, RZ, P0, !PT ;  /* 0x00000009ff067c10 */ /* 0x000fe400087fe4ff */
[----:B------:R-:W-:-:S04]  /*1e30*/  LEA R2, P0, R3, UR12, 0x2 ;  /* 0x0000000c03027c11 */ /* 0x000fc8000f8010ff */
[----:B------:R-:W-:-:S05]  /*1e40*/  LEA.HI.X R3, R3, UR13, R6, 0x2, P0 ;  /* 0x0000000d03037c11 */ /* 0x000fca00080f1406 */
[----:B------:R-:W2:Y:S04]  /*1e50*/  LDG.E R6, desc[UR14][R2.64] ;  /* 0x0000000e02067981 */ /* 0x000ea8000c1e1900 */
[----:B------:R-:W3:Y:S04]  /*1e60*/  LDG.E R5, desc[UR14][R2.64+0x400] ;  /* 0x0004000e02057981 */ /* 0x000ee8000c1e1900 */
[----:B------:R-:W4:Y:S04]  /*1e70*/  LDG.E R8, desc[UR14][R2.64+0x800] ;  /* 0x0008000e02087981 */ /* 0x000f28000c1e1900 */
[----:B------:R-:W5:Y:S01]  /*1e80*/  LDG.E R10, desc[UR14][R2.64+0xc00] ;  /* 0x000c000e020a7981 */ /* 0x000f62000c1e1900 */
[----:B------:R-:W-:-:S02]  /*1e90*/  VIADD R4, R4, 0x400 ;  /* 0x0000040004047836 */ /* 0x000fc40000000000 */
[----:B--2---:R-:W-:-:S04]  /*1ea0*/  FADD R6, R7, R6 ;  /* 0x0000000607067221 */ /* 0x004fc80000000000 */
[----:B---3--:R-:W-:-:S04]  /*1eb0*/  FADD R5, R6, R5 ;  /* 0x0000000506057221 */ /* 0x008fc80000000000 */
[----:B----4-:R-:W-:-:S04]  /*1ec0*/  FADD R5, R5, R8 ;  /* 0x0000000805057221 */ /* 0x010fc80000000000 */
[----:B-----5:R-:W-:-:S07]  /*1ed0*/  FADD R7, R5, R10 ;  /* 0x0000000a05077221 */ /* 0x020fce0000000000 */
.L_x_83:
[----:B------:R-:W-:Y:S05]  /*1ee0*/  BSYNC.RECONVERGENT B2 ;  /* 0x0000000000027941 */ /* 0x000fea0003800200 */
.L_x_82:
[----:B------:R-:W-:Y:S05]  /*1ef0*/  @!P1 BRA `(.L_x_76) ;  /* 0x0000000000449947 */ /* 0x000fea0003800000 */
[----:B------:R-:W-:Y:S02]  /*1f00*/  LOP3.LUT R0, R0, 0xffff, RZ, 0xc0, !PT ;  /* 0x0000ffff00007812 */ /* 0x000fe400078ec0ff */
[----:B------:R-:W-:Y:S02]  /*1f10*/  IADD3 R5, P0, PT, R4, UR10, RZ ;  /* 0x0000000a04057c10 */ /* 0x000fe4000ff1e0ff */
[----:B------:R-:W-:Y:S02]  /*1f20*/  LEA.HI R0, R0, 0x1, RZ, 0x18 ;  /* 0x0000000100007811 */ /* 0x000fe400078fc0ff */
[----:B------:R-:W-:Y:S02]  /*1f30*/  LEA R4, P1, R5, UR12, 0x2 ;  /* 0x0000000c05047c11 */ /* 0x000fe4000f8210ff */
[----:B------:R-:W-:Y:S02]  /*1f40*/  LOP3.LUT R0, R0, 0x3, RZ, 0xc0, !PT ;  /* 0x0000000300007812 */ /* 0x000fe400078ec0ff */
[----:B------:R-:W-:-:S03]  /*1f50*/  IADD3.X R2, PT, PT, RZ, UR7, RZ, P0, !PT ;  /* 0x00000007ff027c10 */ /* 0x000fc600087fe4ff */
[----:B------:R-:W-:Y:S01]  /*1f60*/  IMAD.MOV R0, RZ, RZ, -R0 ;  /* 0x000000ffff007224 */ /* 0x000fe200078e0a00 */
[----:B------:R-:W-:-:S07]  /*1f70*/  LEA.HI.X R5, R5, UR13, R2, 0x2, P1 ;  /* 0x0000000d05057c11 */ /* 0x000fce00088f1402 */
.L_x_84:
[----:B------:R-:W-:Y:S01]  /*1f80*/  MOV R2, R4 ;  /* 0x0000000400027202 */ /* 0x000fe20000000f00 */
[----:B------:R-:W-:-:S05]  /*1f90*/  IMAD.MOV.U32 R3, RZ, RZ, R5 ;  /* 0x000000ffff037224 */ /* 0x000fca00078e0005 */
[----:B------:R-:W2:Y:S01]  /*1fa0*/  LDG.E R2, desc[UR14][R2.64] ;  /* 0x0000000e02027981 */ /* 0x000ea2000c1e1900 */
[----:B------:R-:W-:Y:S02]  /*1fb0*/  IADD3 R0, PT, PT, R0, 0x1, RZ ;  /* 0x0000000100007810 */ /* 0x000fe40007ffe0ff */
[----:B------:R-:W-:Y:S02]  /*1fc0*/  IADD3 R4, P1, PT, R4, 0x400, RZ ;  /* 0x0000040004047810 */ /* 0x000fe40007f3e0ff */
[----:B------:R-:W-:-:S03]  /*1fd0*/  ISETP.NE.AND P0, PT, R0, RZ, PT ;  /* 0x000000ff0000720c */ /* 0x000fc60003f05270 */
[----:B------:R-:W-:Y:S02]  /*1fe0*/  IMAD.X R5, RZ, RZ, R5, P1 ;  /* 0x000000ffff057224 */ /* 0x000fe400008e0605 */
[----:B--2---:R-:W-:-:S08]  /*1ff0*/  FADD R7, R2, R7 ;  /* 0x0000000702077221 */ /* 0x004fd00000000000 */
[----:B------:R-:W-:Y:S05]  /*2000*/  @P0 BRA `(.L_x_84) ;  /* 0xfffffffc00dc0947 */ /* 0x000fea000383ffff */
.L_x_76:
[----:B------:R-:W-:Y:S05]  /*2010*/  BSYNC.RECONVERGENT B1 ;  /* 0x0000000000017941 */ /* 0x000fea0003800200 */
.L_x_73:
[----:B------:R-:W0:Y:S01]  /*2020*/  S2R R6, SR_LANEID ;  /* 0x0000000000067919 */ /* 0x000e220000000000 */
[----:B------:R-:W1:Y:S01]  /*2030*/  SHFL.DOWN PT, R0, R7, 0x1, 0x1f ;  /* 0x08201f0007007f89 */ /* 0x000e6200000e0000 */
[----:B------:R-:W2:Y:S01]  /*2040*/  S2R R5, SR_TID.X ;  /* 0x0000000000057919 */ /* 0x000ea20000002100 */
[C---:B0-----:R-:W-:Y:S02]  /*2050*/  ISETP.GT.AND P0, PT, R6.reuse, 0x1e, PT ;  /* 0x0000001e0600780c */ /* 0x041fe40003f04270 */
[----:B------:R-:W-:-:S11]  /*2060*/  ISETP.NE.AND P1, PT, R6, RZ, PT ;  /* 0x000000ff0600720c */ /* 0x000fd60003f25270 */
[----:B-1----:R-:W-:Y:S01]  /*2070*/  @!P0 FADD R7, R0, R7 ;  /* 0x0000000700078221 */ /* 0x002fe20000000000 */
[----:B------:R-:W-:Y:S01]  /*2080*/  ISETP.GT.AND P0, PT, R6, 0x1d, PT ;  /* 0x0000001d0600780c */ /* 0x000fe20003f04270 */
[----:B------:R-:W0:Y:S01]  /*2090*/  @!P1 S2R R4, SR_CgaCtaId ;  /* 0x0000000000049919 */ /* 0x000e220000008800 */
[----:B------:R-:W-:Y:S02]  /*20a0*/  @!P1 MOV R3, 0x400 ;  /* 0x0000040000039802 */ /* 0x000fe40000000f00 */
[----:B--2---:R-:W-:Y:S01]  /*20b0*/  @!P1 SHF.R.U32.HI R2, RZ, 0x3, R5 ;  /* 0x00000003ff029819 */ /* 0x004fe20000011605 */
        /* <DEDUP_REMOVED lines=31> */
[----:B------:R-:W-:-:S07]  /*22b0*/  FADD R9, R2, R3 ;  /* 0x0000000302097221 */ /* 0x000fce0000000000 */
.L_x_72:
[----:B------:R-:W-:Y:S05]  /*22c0*/  BSYNC.RECONVERGENT B0 ;  /* 0x0000000000007941 */ /* 0x000fea0003800200 */
.L_x_57:
[----:B------:R-:W-:Y:S05]  /*22d0*/  @P0 EXIT ;  /* 0x000000000000094d */ /* 0x000fea0003800000 */
[----:B------:R-:W3:Y:S02]  /*22e0*/  LDCU.64 UR4, c[0x0][0x388] ;  /* 0x00007100ff0477ac */ /* 0x000ee40008000a00 */
[----:B---3--:R-:W-:-:S06]  /*22f0*/  UIMAD.WIDE.U32 UR4, UR16, 0x4, UR4 ;  /* 0x00000004100478a5 */ /* 0x008fcc000f8e0004 */
[----:B------:R-:W-:Y:S01]  /*2300*/  IMAD.U32 R2, RZ, RZ, UR4 ;  /* 0x00000004ff027e24 */ /* 0x000fe2000f8e00ff */
[----:B0-2---:R-:W-:-:S05]  /*2310*/  MOV R3, UR5 ;  /* 0x0000000500037c02 */ /* 0x005fca0008000f00 */
[----:B------:R-:W-:Y:S01]  /*2320*/  STG.E desc[UR14][R2.64], R9 ;  /* 0x0000000902007986 */ /* 0x000fe2000c10190e */
[----:B------:R-:W-:Y:S05]  /*2330*/  EXIT ;  /* 0x000000000000794d */ /* 0x000fea0003800000 */
.L_x_85:
        /* <DEDUP_REMOVED lines=12> */
.L_x_472:


//--------------------- .text._ZN3cub18CUB_300001_SM_10006detail6reduce28DeviceReduceSingleTileKernelINS2_10policy_hubIfyN4cuda3std3__44plusIfEEE10Policy1000EN6thrust24THRUST_300001_SM_1000_NS6detail15normal_iteratorINSD_10device_ptrIfEEEEPfyS9_ffNS7_10__identityEEEvT0_T1_T2_T3_T4_T6_ --------------------------
	.section	.text._ZN3cub18CUB_300001_SM_10006detail6reduce28DeviceReduceSingleTileKernelINS2_10policy_hubIfyN4cuda3std3__44plusIfEEE10Policy1000EN6thrust24THRUST_300001_SM_1000_NS6detail15normal_iteratorINSD_10device_ptrIfEEEEPfyS9_ffNS7_10__identityEEEvT0_T1_T2_T3_T4_T6_,"ax",@progbits
	.align	128
        .global         _ZN3cub18CUB_300001_SM_10006detail6reduce28DeviceReduceSingleTileKernelINS2_10policy_hubIfyN4cuda3std3__44plusIfEEE10Policy1000EN6thrust24THRUST_300001_SM_1000_NS6detail15normal_iteratorINSD_10device_ptrIfEEEEPfyS9_ffNS7_10__identityEEEvT0_T1_T2_T3_T4_T6_
        .type           _ZN3cub18CUB_300001_SM_10006detail6reduce28DeviceReduceSingleTileKernelINS2_10policy_hubIfyN4cuda3std3__44plusIfEEE10Policy1000EN6thrust24THRUST_300001_SM_1000_NS6detail15normal_iteratorINSD_10device_ptrIfEEEEPfyS9_ffNS7_10__identityEEEvT0_T1_T2_T3_T4_T6_,@function
        .size           _ZN3cub18CUB_300001_SM_10006detail6reduce28DeviceReduceSingleTileKernelINS2_10policy_hubIfyN4cuda3std3__44plusIfEEE10Policy1000EN6thrust24THRUST_300001_SM_1000_NS6detail15normal_iteratorINSD_10device_ptrIfEEEEPfyS9_ffNS7_10__identityEEEvT0_T1_T2_T3_T4_T6_,(.L_x_473 - _ZN3cub18CUB_300001_SM_10006detail6reduce28DeviceReduceSingleTileKernelINS2_10policy_hubIfyN4cuda3std3__44plusIfEEE10Policy1000EN6thrust24THRUST_300001_SM_1000_NS6detail15normal_iteratorINSD_10device_ptrIfEEEEPfyS9_ffNS7_10__identityEEEvT0_T1_T2_T3_T4_T6_)
        .other          _ZN3cub18CUB_300001_SM_10006detail6reduce28DeviceReduceSingleTileKernelINS2_10policy_hubIfyN4cuda3std3__44plusIfEEE10Policy1000EN6thrust24THRUST_300001_SM_1000_NS6detail15normal_iteratorINSD_10device_ptrIfEEEEPfyS9_ffNS7_10__identityEEEvT0_T1_T2_T3_T4_T6_,@"STO_CUDA_ENTRY STV_DEFAULT"
_ZN3cub18CUB_300001_SM_10006detail6reduce28DeviceReduceSingleTileKernelINS2_10policy_hubIfyN4cuda3std3__44plusIfEEE10Policy1000EN6thrust24THRUST_300001_SM_1000_NS6detail15normal_iteratorINSD_10device_ptrIfEEEEPfyS9_ffNS7_10__identityEEEvT0_T1_T2_T3_T4_T6_:
.text._ZN3cub18CUB_300001_SM_10006detail6reduce28DeviceReduceSingleTileKernelINS2_10policy_hubIfyN4cuda3std3__44plusIfEEE10Policy1000EN6thrust24THRUST_300001_SM_1000_NS6detail15normal_iteratorINSD_10device_ptrIfEEEEPfyS9_ffNS7_10__identityEEEvT0_T1_T2_T3_T4_T6_:
[----:B------:R-:W-:Y:S01]  /*0000*/  LDC R1, c[0x0][0x37c] ;  /* 0x0000df00ff017b82 */ /* 0x000fe20000000800 */
[----:B------:R-:W0:Y:S01]  /*0010*/  LDCU.64 UR4, c[0x0][0x390] ;  /* 0x00007200ff0477ac */ /* 0x000e220008000a00 */
[----:B------:R-:W1:Y:S01]  /*0020*/  LDCU.64 UR6, c[0x0][0x358] ;  /* 0x00006b00ff0677ac */ /* 0x000e620008000a00 */
[----:B0-----:R-:W-:Y:S01]  /*0030*/  MOV R4, UR4 ;  /* 0x0000000400047c02 */ /* 0x001fe20008000f00 */
[----:B------:R-:W-:-:S03]  /*0040*/  IMAD.U32 R0, RZ, RZ, UR5 ;  /* 0x00000005ff007e24 */ /* 0x000fc6000f8e00ff */
[----:B------:R-:W-:-:S04]  /*0050*/  ISETP.NE.U32.AND P0, PT, R4, RZ, PT ;  /* 0x000000ff0400720c */ /* 0x000fc80003f05070 */
[----:B------:R-:W-:-:S13]  /*0060*/  ISETP.NE.AND.EX P0, PT, R0, RZ, PT, P0 ;  /* 0x000000ff0000720c */ /* 0x000fda0003f05300 */
        /* <DEDUP_REMOVED lines=8> */
.L_x_86:
[----:B------:R-:W-:Y:S01]  /*00f0*/  ISETP.GT.U32.AND P0, PT, R4, 0xfff, PT ;  /* 0x00000fff0400780c */ /* 0x000fe20003f04070 */
[----:B------:R-:W-:Y:S03]  /*0100*/  BSSY.RECONVERGENT B0, `(.L_x_87) ;  /* 0x00001f3000007945 */ /* 0x000fe60003800200 */
[----:B------:R-:W-:-:S13]  /*0110*/  ISETP.GT.U32.AND.EX P0, PT, R0, RZ, PT, P0 ;  /* 0x000000ff0000720c */ /* 0x000fda0003f04100 */
[----:B------:R-:W-:Y:S05]  /*0120*/  @P0 BRA `(.L_x_88) ;  /* 0x0000000c00ac0947 */ /* 0x000fea0003800000 */
[----:B------:R-:W0:Y:S01]  /*0130*/  S2R R5, SR_TID.X ;  /* 0x0000000000057919 */ /* 0x000e220000002100 */
[----:B------:R-:W-:Y:S01]  /*0140*/  BSSY.RECONVERGENT B1, `(.L_x_89) ;  /* 0x0000009000017945 */ /* 0x000fe20003800200 */
[----:B------:R-:W-:Y:S01]  /*0150*/  HFMA2 R6, -RZ, RZ, 0, 0 ;  /* 0x00000000ff067431 */ /* 0x000fe200000001ff */
[----:B0-----:R-:W-:Y:S01]  /*0160*/  ISETP.GE.U32.AND P0, PT, R5, R4, PT ;  /* 0x000000040500720c */ /* 0x001fe20003f06070 */
[----:B------:R-:W-:-:S12]  /*0170*/  IMAD.MOV.U32 R7, RZ, RZ, R5 ;  /* 0x000000ffff077224 */ /* 0x000fd800078e0005 */
[----:B------:R-:W-:Y:S05]  /*0180*/  @P0 BRA `(.L_x_90) ;  /* 0x0000000000100947 */ /* 0x000fea0003800000 */
[----:B------:R-:W0:Y:S02]  /*0190*/  LDC.64 R2, c[0x0][0x380] ;  /* 0x0000e000ff027b82 */ /* 0x000e240000000a00 */
[----:B0-----:R-:W-:-:S05]  /*01a0*/  IMAD.WIDE.U32 R2, R5, 0x4, R2 ;  /* 0x0000000405027825 */ /* 0x001fca00078e0002 */
[----:B------:R0:W5:Y:S01]  /*01b0*/  LDG.E R6, desc[UR6][R2.64] ;  /* 0x0000000602067981 */ /* 0x000162000c1e1900 */
[----:B------:R-:W-:-:S07]  /*01c0*/  IADD3 R7, PT, PT, R5, 0x100, RZ ;  /* 0x0000010005077810 */ /* 0x000fce0007ffe0ff */
.L_x_90:
[----:B------:R-:W-:Y:S05]  /*01d0*/  BSYNC.RECONVERGENT B1 ;  /* 0x0000000000017941 */ /* 0x000fea0003800200 */
.L_x_89:
[----:B------:R-:W-:Y:S01]  /*01e0*/  ISETP.GE.U32.AND P0, PT, R7, R4, PT ;  /* 0x000000040700720c */ /* 0x000fe20003f06070 */
[----:B------:R-:W-:-:S12]  /*01f0*/  BSSY.RECONVERGENT B1, `(.L_x_91) ;  /* 0x000006d000017945 */ /* 0x000fd80003800200 */
[----:B------:R-:W-:Y:S05]  /*0200*/  @P0 BRA `(.L_x_92) ;  /* 0x0000000400ac0947 */ /* 0x000fea0003800000 */
[----:B0-----:R-:W-:Y:S01]  /*0210*/  LOP3.LUT R3, RZ, R7, RZ, 0x33, !PT ;  /* 0x00000007ff037212 */ /* 0x001fe200078e33ff */
[----:B------:R-:W-:Y:S04]  /*0220*/  BSSY.RECONVERGENT B2, `(.L_x_93) ;  /* 0x0000033000027945 */ /* 0x000fe80003800200 */
[----:B------:R-:W-:-:S05]  /*0230*/  IMAD.IADD R3, R3, 0x1, R4 ;  /* 0x0000000103037824 */ /* 0x000fca00078e0204 */
[C---:B------:R-:W-:Y:S02]  /*0240*/  ISETP.GE.U32.AND P0, PT, R3.reuse, 0xf00, PT ;  /* 0x00000f000300780c */ /* 0x040fe40003f06070 */
[----:B------:R-:W-:-:S04]  /*0250*/  LEA.HI R8, R3, 0x1, RZ, 0x18 ;  /* 0x0000000103087811 */ /* 0x000fc800078fc0ff */
[----:B------:R-:W-:-:S04]  /*0260*/  LOP3.LUT R22, R8, 0xf, RZ, 0xc0, !PT ;  /* 0x0000000f08167812 */ /* 0x000fc800078ec0ff */
[----:B------:R-:W-:-:S03]  /*0270*/  ISETP.NE.AND P1, PT, R22, RZ, PT ;  /* 0x000000ff1600720c */ /* 0x000fc60003f25270 */
[----:B------:R-:W-:Y:S10]  /*0280*/  @!P0 BRA `(.L_x_94) ;  /* 0x0000000000b08947 */ /* 0x000ff40003800000 */
[----:B------:R-:W0:Y:S01]  /*0290*/  LDC.64 R2, c[0x0][0x380] ;  /* 0x0000e000ff027b82 */ /* 0x000e220000000a00 */
[----:B------:R-:W-:-:S04]  /*02a0*/  LOP3.LUT R9, R8, 0x1fffff0, RZ, 0xc0, !PT ;  /* 0x01fffff008097812 */ /* 0x000fc800078ec0ff */
[----:B------:R-:W-:Y:S01]  /*02b0*/  IADD3 R9, PT, PT, -R9, RZ, RZ ;  /* 0x000000ff09097210 */ /* 0x000fe20007ffe1ff */
[----:B0-----:R-:W-:-:S03]  /*02c0*/  IMAD.WIDE.U32 R2, R7, 0x4, R2 ;  /* 0x0000000407027825 */ /* 0x001fc600078e0002 */
[----:B------:R-:W-:-:S05]  /*02d0*/  IADD3 R2, P0, PT, R2, 0x2000, RZ ;  /* 0x0000200002027810 */ /* 0x000fca0007f1e0ff */
[----:B------:R-:W-:-:S08]  /*02e0*/  IMAD.X R3, RZ, RZ, R3, P0 ;  /* 0x000000ffff037224 */ /* 0x000fd000000e0603 */
.L_x_95:
        /* <DEDUP_REMOVED lines=38> */
.L_x_94:
[----:B------:R-:W-:Y:S05]  /*0550*/  BSYNC.RECONVERGENT B2 ;  /* 0x0000000000027941 */ /* 0x000fea0003800200 */
.L_x_93:
[----:B------:R-:W-:Y:S05]  /*0560*/  @!P1 BRA `(.L_x_92) ;  /* 0x0000000000d49947 */ /* 0x000fea0003800000 */
[----:B------:R-:W-:Y:S01]  /*0570*/  ISETP.GE.U32.AND P0, PT, R22, 0x8, PT ;  /* 0x000000081600780c */ /* 0x000fe20003f06070 */
[----:B------:R-:W-:Y:S01]  /*0580*/  BSSY.RECONVERGENT B2, `(.L_x_96) ;  /* 0x0000017000027945 */ /* 0x000fe20003800200 */
[----:B------:R-:W-:-:S04]  /*0590*/  LOP3.LUT R11, R8, 0x7, RZ, 0xc0, !PT ;  /* 0x00000007080b7812 */ /* 0x000fc800078ec0ff */
[----:B------:R-:W-:-:S07]  /*05a0*/  ISETP.NE.AND P1, PT, R11, RZ, PT ;  /* 0x000000ff0b00720c */ /* 0x000fce0003f25270 */
[----:B------:R-:W-:Y:S06]  /*05b0*/  @!P0 BRA `(.L_x_97) ;  /* 0x00000000004c8947 */ /* 0x000fec0003800000 */
[----:B------:R-:W0:Y:S02]  /*05c0*/  LDC.64 R2, c[0x0][0x380] ;  /* 0x0000e000ff027b82 */ /* 0x000e240000000a00 */
[----:B0-----:R-:W-:-:S05]  /*05d0*/  IMAD.WIDE R2, R7, 0x4, R2 ;  /* 0x0000000407027825 */ /* 0x001fca00078e0202 */
        /* <DEDUP_REMOVED lines=17> */
.L_x_97:
[----:B------:R-:W-:Y:S05]  /*06f0*/  BSYNC.RECONVERGENT B2 ;  /* 0x0000000000027941 */ /* 0x000fea0003800200 */
.L_x_96:
        /* <DEDUP_REMOVED lines=17> */
.L_x_99:
[----:B------:R-:W-:Y:S05]  /*0810*/  BSYNC.RECONVERGENT B2 ;  /* 0x0000000000027941 */ /* 0x000fea0003800200 */
.L_x_98:
[----:B------:R-:W-:Y:S05]  /*0820*/  @!P1 BRA `(.L_x_92) ;  /* 0x0000000000249947 */ /* 0x000fea0003800000 */
[----:B------:R-:W0:Y:S01]  /*0830*/  LDC.64 R8, c[0x0][0x380] ;  /* 0x0000e000ff087b82 */ /* 0x000e220000000a00 */
[----:B------:R-:W-:-:S07]  /*0840*/  IMAD.MOV R10, RZ, RZ, -R10 ;  /* 0x000000ffff0a7224 */ /* 0x000fce00078e0a0a */
.L_x_100:
[----:B0-----:R-:W-:-:S06]  /*0850*/  IMAD.WIDE R2, R7, 0x4, R8 ;  /* 0x0000000407027825 */ /* 0x001fcc00078e0208 */
[----:B------:R-:W2:Y:S01]  /*0860*/  LDG.E R3, desc[UR6][R2.64] ;  /* 0x0000000602037981 */ /* 0x000ea2000c1e1900 */
[----:B------:R-:W-:Y:S01]  /*0870*/  IADD3 R10, PT, PT, R10, 0x1, RZ ;  /* 0x000000010a0a7810 */ /* 0x000fe20007ffe0ff */
[----:B------:R-:W-:-:S03]  /*0880*/  VIADD R7, R7, 0x100 ;  /* 0x0000010007077836 */ /* 0x000fc60000000000 */
[----:B------:R-:W-:Y:S01]  /*0890*/  ISETP.NE.AND P0, PT, R10, RZ, PT ;  /* 0x000000ff0a00720c */ /* 0x000fe20003f05270 */
[----:B--2--5:R-:W-:-:S12]  /*08a0*/  FADD R6, R3, R6 ;  /* 0x0000000603067221 */ /* 0x024fd80000000000 */
[----:B------:R-:W-:Y:S05]  /*08b0*/  @P0 BRA `(.L_x_100) ;  /* 0xfffffffc00e40947 */ /* 0x000fea000383ffff */
.L_x_92:
[----:B------:R-:W-:Y:S05]  /*08c0*/  BSYNC.RECONVERGENT B1 ;  /* 0x0000000000017941 */ /* 0x000fea0003800200 */
.L_x_91:
[----:B------:R-:W-:Y:S02]  /*08d0*/  ISETP.GE.U32.AND P0, PT, R4, 0x100, PT ;  /* 0x000001000400780c */ /* 0x000fe40003f06070 */
[----:B-----5:R-:W-:Y:S02]  /*08e0*/  MOV R9, R6 ;  /* 0x0000000600097202 */ /* 0x020fe40000000f00 */
[----:B------:R-:W-:-:S13]  /*08f0*/  ISETP.GE.U32.AND.EX P0, PT, R0, RZ, PT, P0 ;  /* 0x000000ff0000720c */ /* 0x000fda0003f06100 */
[----:B------:R-:W-:Y:S05]  /*0900*/  @!P0 BRA `(.L_x_101) ;  /* 0x0000000000ac8947 */ /* 0x000fea0003800000 */
[----:B------:R-:W1:Y:S01]  /*0910*/  S2R R6, SR_LANEID ;  /* 0x0000000000067919 */ /* 0x000e620000000000 */
[----:B------:R-:W-:Y:S01]  /*0920*/  ISETP.NE.AND P5, PT, R5, RZ, PT ;  /* 0x000000ff0500720c */ /* 0x000fe20003fa5270 */
        /* <DEDUP_REMOVED lines=14> */
[----:B-1----:R-:W-:-:S05]  /*0a10*/  @!P1 LEA R7, R7, R4, 0x18 ;  /* 0x0000000407079211 */ /* 0x002fca00078ec0ff */
[----:B------:R-:W-:-:S03]  /*0a20*/  @!P1 IMAD.IADD R2, R2, 0x1, R7 ;  /* 0x0000000102029824 */ /* 0x000fc600078e0207 */
[----:B0-----:R-:W-:Y:S01]  /*0a30*/  @!P0 FADD R0, R0, R3 ;  /* 0x0000000300008221 */ /* 0x001fe20000000000 */
[----:B------:R-:W-:-:S04]  /*0a40*/  ISETP.GT.AND P0, PT, R6, 0x17, PT ;  /* 0x000000170600780c */ /* 0x000fc80003f04270 */
[----:B------:R-:W0:Y:S09]  /*0a50*/  SHFL.DOWN PT, R3, R0, 0x8, 0x1f ;  /* 0x09001f0000037f89 */ /* 0x000e3200000e0000 */
[----:B0-----:R-:W-:Y:S01]  /*0a60*/  @!P0 FADD R0, R0, R3 ;  /* 0x0000000300008221 */ /* 0x001fe20000000000 */
[----:B------:R-:W-:-:S04]  /*0a70*/  ISETP.GT.AND P0, PT, R6, 0xf, PT ;  /* 0x0000000f0600780c */ /* 0x000fc80003f04270 */
[----:B------:R-:W0:Y:S02]  /*0a80*/  SHFL.DOWN PT, R3, R0, 0x10, 0x1f ;  /* 0x0a001f0000037f89 */ /* 0x000e2400000e0000 */
[----:B0-----:R-:W-:-:S05]  /*0a90*/  FADD R3, R0, R3 ;  /* 0x0000000300037221 */ /* 0x001fca0000000000 */
[----:B------:R1:W-:Y:S01]  /*0aa0*/  @!P1 STS [R2+0x8], R3 ;  /* 0x0000080302009388 */ /* 0x0003e20000000800 */
[----:B------:R-:W-:Y:S01]  /*0ab0*/  FSEL R8, R0, R3, P0 ;  /* 0x0000000300087208 */ /* 0x000fe20000000000 */
[----:B------:R-:W-:Y:S06]  /*0ac0*/  BAR.SYNC.DEFER_BLOCKING 0x0 ;  /* 0x0000000000007b1d */ /* 0x000fec0000010000 */
[----:B------:R-:W-:Y:S05]  /*0ad0*/  @P5 BRA `(.L_x_102) ;  /* 0x0000001400545947 */ /* 0x000fea0003800000 */
[----:B------:R-:W0:Y:S01]  /*0ae0*/  S2UR UR5, SR_CgaCtaId ;  /* 0x00000000000579c3 */ /* 0x000e220000008800 */
[----:B------:R-:W-:Y:S02]  /*0af0*/  UMOV UR4, 0x400 ;  /* 0x0000040000047882 */ /* 0x000fe40000000000 */
[----:B0-----:R-:W-:-:S09]  /*0b00*/  ULEA UR4, UR5, UR4, 0x18 ;  /* 0x0000000405047291 */ /* 0x001fd2000f8ec0ff */
[----:B-1----:R-:W0:Y:S04]  /*0b10*/  LDS R3, [UR4+0xc] ;  /* 0x00000c04ff037984 */ /* 0x002e280008000800 */
        /* <DEDUP_REMOVED lines=10> */
.L_x_101:
[----:B------:R-:W1:Y:S01]  /*0bc0*/  S2R R8, SR_LANEID ;  /* 0x0000000000087919 */ /* 0x000e620000000000 */
[C---:B0-----:R-:W-:Y:S02]  /*0bd0*/  LOP3.LUT R2, R5.reuse, 0x3e0, RZ, 0xc0, !PT ;  /* 0x000003e005027812 */ /* 0x041fe400078ec0ff */
[----:B------:R-:W-:Y:S02]  /*0be0*/  ISETP.NE.AND P5, PT, R5, RZ, PT ;  /* 0x000000ff0500720c */ /* 0x000fe40003fa5270 */
[----:B------:R-:W-:Y:S02]  /*0bf0*/  LOP3.LUT R7, RZ, R2, RZ, 0x33, !PT ;  /* 0x00000002ff077212 */ /* 0x000fe400078e33ff */
[----:B------:R-:W-:-:S03]  /*0c00*/  IADD3 R3, PT, PT, R2, 0x20, RZ ;  /* 0x0000002002037810 */ /* 0x000fc60007ffe0ff */
[----:B------:R-:W-:Y:S01]  /*0c10*/  IMAD.IADD R7, R7, 0x1, R4 ;  /* 0x0000000107077824 */ /* 0x000fe200078e0204 */
[----:B------:R-:W-:-:S04]  /*0c20*/  ISETP.GT.U32.AND P0, PT, R3, R4, PT ;  /* 0x000000040300720c */ /* 0x000fc80003f04070 */
[----:B------:R-:W-:-:S05]  /*0c30*/  SEL R7, R7, 0x1f, P0 ;  /* 0x0000001f07077807 */ /* 0x000fca0000000000 */
[----:B------:R-:W0:Y:S01]  /*0c40*/  SHFL.DOWN PT, R2, R9, 0x1, R7 ;  /* 0x0820000009027989 */ /* 0x000e2200000e0007 */
[C---:B-1----:R-:W-:Y:S02]  /*0c50*/  ISETP.GE.AND P0, PT, R8.reuse, R7, PT ;  /* 0x000000070800720c */ /* 0x042fe40003f06270 */
[C---:B------:R-:W-:Y:S02]  /*0c60*/  IADD3 R6, PT, PT, R8.reuse, 0x2, RZ ;  /* 0x0000000208067810 */ /* 0x040fe40007ffe0ff */
[----:B------:R-:W-:-:S09]  /*0c70*/  ISETP.NE.AND P1, PT, R8, RZ, PT ;  /* 0x000000ff0800720c */ /* 0x000fd20003f25270 */
[----:B0-----:R-:W-:Y:S01]  /*0c80*/  @!P0 FADD R9, R2, R9 ;  /* 0x0000000902098221 */ /* 0x001fe20000000000 */
[----:B------:R-:W-:Y:S01]  /*0c90*/  ISETP.GT.AND P0, PT, R6, R7, PT ;  /* 0x000000070600720c */ /* 0x000fe20003f04270 */
[----:B------:R-:W-:Y:S02]  /*0ca0*/  VIADD R6, R8, 0x4 ;  /* 0x0000000408067836 */ /* 0x000fe40000000000 */
[----:B------:R-:W0:Y:S01]  /*0cb0*/  @!P1 S2R R11, SR_CgaCtaId ;  /* 0x00000000000b9919 */ /* 0x000e220000008800 */
[----:B------:R-:W-:Y:S01]  /*0cc0*/  @!P1 SHF.R.U32.HI R3, RZ, 0x3, R5 ;  /* 0x00000003ff039819 */ /* 0x000fe20000011605 */
[----:B------:R-:W1:Y:S03]  /*0cd0*/  SHFL.DOWN PT, R2, R9, 0x2, R7 ;  /* 0x0840000009027989 */ /* 0x000e6600000e0007 */
[----:B------:R-:W-:-:S05]  /*0ce0*/  @!P1 LOP3.LUT R3, R3, 0x7c, RZ, 0xc0, !PT ;  /* 0x0000007c03039812 */ /* 0x000fca00078ec0ff */
[----:B-1----:R-:W-:Y:S01]  /*0cf0*/  @!P0 FADD R9, R9, R2 ;  /* 0x0000000209098221 */ /* 0x002fe20000000000 */
[-C--:B------:R-:W-:Y:S02]  /*0d00*/  ISETP.GT.AND P0, PT, R6, R7.reuse, PT ;  /* 0x000000070600720c */ /* 0x080fe40003f04270 */
[----:B------:R-:W-:Y:S02]  /*0d10*/  IADD3 R6, PT, PT, R8, 0x8, RZ ;  /* 0x0000000808067810 */ /* 0x000fe40007ffe0ff */
[----:B------:R-:W1:Y:S09]  /*0d20*/  SHFL.DOWN PT, R2, R9, 0x4, R7 ;  /* 0x0880000009027989 */ /* 0x000e7200000e0007 */
[----:B-1----:R-:W-:Y:S01]  /*0d30*/  @!P0 FADD R9, R9, R2 ;  /* 0x0000000209098221 */ /* 0x002fe20000000000 */
[----:B------:R-:W-:Y:S01]  /*0d40*/  ISETP.GT.AND P0, PT, R6, R7, PT ;  /* 0x000000070600720c */ /* 0x000fe20003f04270 */
[----:B------:R-:W-:-:S03]  /*0d50*/  VIADD R6, R8, 0x10 ;  /* 0x0000001008067836 */ /* 0x000fc60000000000 */
[----:B------:R-:W1:Y:S09]  /*0d60*/  SHFL.DOWN PT, R2, R9, 0x8, R7 ;  /* 0x0900000009027989 */ /* 0x000e7200000e0007 */
[----:B-1----:R-:W-:Y:S01]  /*0d70*/  @!P0 FADD R9, R9, R2 ;  /* 0x0000000209098221 */ /* 0x002fe20000000000 */
[----:B------:R-:W-:-:S02]  /*0d80*/  ISETP.GT.AND P0, PT, R6, R7, PT ;  /* 0x000000070600720c */ /* 0x000fc40003f04270 */
[----:B------:R-:W-:Y:S02]  /*0d90*/  @!P1 MOV R6, 0x400 ;  /* 0x0000040000069802 */ /* 0x000fe40000000f00 */
[----:B------:R-:W1:Y:S02]  /*0da0*/  SHFL.DOWN PT, R2, R9, 0x10, R7 ;  /* 0x0a00000009027989 */ /* 0x000e6400000e0007 */
[----:B0-----:R-:W-:-:S04]  /*0db0*/  @!P1 LEA R6, R11, R6, 0x18 ;  /* 0x000000060b069211 */ /* 0x001fc800078ec0ff */
[----:B------:R-:W-:-:S03]  /*0dc0*/  @!P1 IADD3 R3, PT, PT, R3, R6, RZ ;  /* 0x0000000603039210 */ /* 0x000fc60007ffe0ff */
[----:B-1----:R-:W-:-:S04]  /*0dd0*/  @!P0 FADD R9, R9, R2 ;  /* 0x0000000209098221 */ /* 0x002fc80000000000 */
[----:B------:R-:W-:-:S05]  /*0de0*/  IMAD.MOV.U32 R8, RZ, RZ, R9 ;  /* 0x000000ffff087224 */ /* 0x000fca00078e0009 */
[----:B------:R0:W-:Y:S01]  /*0df0*/  @!P1 STS [R3+0x8], R8 ;  /* 0x0000080803009388 */ /* 0x0001e20000000800 */
[----:B------:R-:W-:Y:S06]  /*0e00*/  BAR.SYNC.DEFER_BLOCKING 0x0 ;  /* 0x0000000000007b1d */ /* 0x000fec0000010000 */
[----:B------:R-:W-:Y:S05]  /*0e10*/  @P5 BRA `(.L_x_102) ;  /* 0x0000001000845947 */ /* 0x000fea0003800000 */
[----:B------:R-:W1:Y:S01]  /*0e20*/  S2UR UR5, SR_CgaCtaId ;  /* 0x00000000000579c3 */ /* 0x000e620000008800 */
[----:B------:R-:W-:Y:S01]  /*0e30*/  UMOV UR4, 0x400 ;  /* 0x0000040000047882 */ /* 0x000fe20000000000 */
[C---:B------:R-:W-:Y:S02]  /*0e40*/  ISETP.GT.U32.AND P3, PT, R4.reuse, 0x20, PT ;  /* 0x000000200400780c */ /* 0x040fe40003f64070 */
[----:B------:R-:W-:Y:S02]  /*0e50*/  ISETP.GT.U32.AND P1, PT, R4, 0x40, PT ;  /* 0x000000400400780c */ /* 0x000fe40003f24070 */
[----:B------:R-:W-:Y:S02]  /*0e60*/  ISETP.GT.U32.AND.EX P3, PT, R0, RZ, PT, P3 ;  /* 0x000000ff0000720c */ /* 0x000fe40003f64130 */
[----:B------:R-:W-:Y:S02]  /*0e70*/  ISETP.GT.U32.AND P0, PT, R4, 0x60, PT ;  /* 0x000000600400780c */ /* 0x000fe40003f04070 */
[----:B------:R-:W-:-:S02]  /*0e80*/  ISETP.GT.U32.AND.EX P1, PT, R0, RZ, PT, P1 ;  /* 0x000000ff0000720c */ /* 0x000fc40003f24110 */
[----:B------:R-:W-:Y:S02]  /*0e90*/  ISETP.GT.U32.AND P2, PT, R4, 0x80, PT ;  /* 0x000000800400780c */ /* 0x000fe40003f44070 */
[----:B------:R-:W-:Y:S02]  /*0ea0*/  ISETP.GT.U32.AND.EX P0, PT, R0, RZ, PT, P0 ;  /* 0x000000ff0000720c */ /* 0x000fe40003f04100 */
[----:B------:R-:W-:Y:S02]  /*0eb0*/  ISETP.GT.U32.AND P4, PT, R4, 0xa0, PT ;  /* 0x000000a00400780c */ /* 0x000fe40003f84070 */
[C---:B------:R-:W-:Y:S02]  /*0ec0*/  ISETP.GT.U32.AND.EX P2, PT, R0.reuse, RZ, PT, P2 ;  /* 0x000000ff0000720c */ /* 0x040fe40003f44120 */
[----:B------:R-:W-:Y:S01]  /*0ed0*/  ISETP.GT.U32.AND.EX P4, PT, R0, RZ, PT, P4 ;  /* 0x000000ff0000720c */ /* 0x000fe20003f84140 */
[----:B-1----:R-:W-:-:S09]  /*0ee0*/  ULEA UR4, UR5, UR4, 0x18 ;  /* 0x0000000405047291 */ /* 0x002fd2000f8ec0ff */
[----:B0-----:R-:W0:Y:S04]  /*0ef0*/  LDS R3, [UR4+0xc] ;  /* 0x00000c04ff037984 */ /* 0x001e280008000800 */
[----:B------:R-:W1:Y:S04]  /*0f00*/  LDS.128 R12, [UR4+0x10] ;  /* 0x00001004ff0c7984 */ /* 0x000e680008000c00 */
[----:B------:R-:W2:Y:S01]  /*0f10*/  LDS.64 R6, [UR4+0x20] ;  /* 0x00002004ff067984 */ /* 0x000ea20008000a00 */
[----:B0-----:R-:W-:Y:S01]  /*0f20*/  @P3 FADD R8, R8, R3 ;  /* 0x0000000308083221 */ /* 0x001fe20000000000 */
[----:B------:R-:W-:-:S03]  /*0f30*/  ISETP.GT.U32.AND P3, PT, R4, 0xc0, PT ;  /* 0x000000c00400780c */ /* 0x000fc60003f64070 */
[----:B-1----:R-:W-:Y:S01]  /*0f40*/  @P1 FADD R8, R8, R12 ;  /* 0x0000000c08081221 */ /* 0x002fe20000000000 */
[----:B------:R-:W-:Y:S02]  /*0f50*/  ISETP.GT.U32.AND P1, PT, R4, 0xe0, PT ;  /* 0x000000e00400780c */ /* 0x000fe40003f24070 */
[----:B------:R-:W-:Y:S01]  /*0f60*/  ISETP.GT.U32.AND.EX P3, PT, R0, RZ, PT, P3 ;  /* 0x000000ff0000720c */ /* 0x000fe20003f64130 */
[----:B------:R-:W-:Y:S01]  /*0f70*/  @P0 FADD R8, R8, R13 ;  /* 0x0000000d08080221 */ /* 0x000fe20000000000 */
[----:B------:R-:W-:-:S03]  /*0f80*/  ISETP.GT.U32.AND.EX P1, PT, R0, RZ, PT, P1 ;  /* 0x000000ff0000720c */ /* 0x000fc60003f24110 */
[----:B------:R-:W-:-:S04]  /*0f90*/  @P2 FADD R8, R8, R14 ;  /* 0x0000000e08082221 */ /* 0x000fc80000000000 */
[----:B------:R-:W-:-:S04]  /*0fa0*/  @P4 FADD R8, R8, R15 ;  /* 0x0000000f08084221 */ /* 0x000fc80000000000 */
[----:B--2---:R-:W-:-:S04]  /*0fb0*/  @P3 FADD R8, R8, R6 ;  /* 0x0000000608083221 */ /* 0x004fc80000000000 */
[----:B------:R-:W-:Y:S01]  /*0fc0*/  @P1 FADD R8, R8, R7 ;  /* 0x0000000708081221 */ /* 0x000fe20000000000 */
[----:B------:R-:W-:Y:S06]  /*0fd0*/  BRA `(.L_x_102) ;  /* 0x0000001000147947 */ /* 0x000fec0003800000 */
.L_x_88:
[----:B------:R-:W0:Y:S01]  /*0fe0*/  S2R R8, SR_TID.X ;  /* 0x0000000000087919 */ /* 0x000e220000002100 */
[----:B------:R-:W0:Y:S02]  /*0ff0*/  LDC.64 R2, c[0x0][0x380] ;  /* 0x0000e000ff027b82 */ /* 0x000e240000000a00 */
[----:B0-----:R-:W-:-:S05]  /*1000*/  IMAD.WIDE.U32 R2, R8, 0x4, R2 ;  /* 0x0000000408027825 */ /* 0x001fca00078e0002 */
        /* <DEDUP_REMOVED lines=16> */
[----:B--2---:R-:W-:Y:S01]  /*1110*/  FADD R9, R9, R12 ;  /* 0x0000000c09097221 */ /* 0x004fe20000000000 */
[----:B---3--:R-:W-:Y:S01]  /*1120*/  FADD R14, R11, R14 ;  /* 0x0000000e0b0e7221 */ /* 0x008fe20000000000 */
[----:B------:R-:W-:-:S03]  /*1130*/  HFMA2 R11, -RZ, RZ, 0, 0.00048828125 ;  /* 0x00001000ff0b7431 */ /* 0x000fc600000001ff */
[----:B------:R-:W-:Y:S01]  /*1140*/  FADD R14, R9, R14 ;  /* 0x0000000e090e7221 */ /* 0x000fe20000000000 */
[----:B------:R-:W-:Y:S01]  /*1150*/  IADD3 R9, P1, PT, R4, -0x1000, RZ ;  /* 0xfffff00004097810 */ /* 0x000fe20007f3e0ff */
[----:B----4-:R-:W-:-:S03]  /*1160*/  FADD R13, R13, R16 ;  /* 0x000000100d0d7221 */ /* 0x010fc60000000000 */
[----:B------:R-:W-:Y:S02]  /*1170*/  ISETP.GE.U32.AND P0, PT, R9, 0x1000, PT ;  /* 0x000010000900780c */ /* 0x000fe40003f06070 */
[----:B------:R-:W-:-:S04]  /*1180*/  IADD3.X R12, PT, PT, R0, -0x1, RZ, P1, !PT ;  /* 0xffffffff000c7810 */ /* 0x000fc80000ffe4ff */
[----:B------:R-:W-:Y:S01]  /*1190*/  ISETP.GE.U32.AND.EX P0, PT, R12, RZ, PT, P0 ;  /* 0x000000ff0c00720c */ /* 0x000fe20003f06100 */
        /* <DEDUP_REMOVED lines=11> */
[----:B------:R-:W-:Y:S01]  /*1250*/  IMAD.MOV.U32 R13, RZ, RZ, RZ ;  /* 0x000000ffff0d7224 */ /* 0x000fe200078e00ff */
[----:B------:R-:W-:Y:S06]  /*1260*/  @!P0 BRA `(.L_x_103) ;  /* 0x0000000000c08947 */ /* 0x000fec0003800000 */
[----:B------:R-:W0:Y:S01]  /*1270*/  LDC.64 R4, c[0x0][0x390] ;  /* 0x0000e400ff047b82 */ /* 0x000e220000000a00 */
[----:B------:R-:W-:Y:S01]  /*1280*/  MOV R11, 0x1000 ;  /* 0x00001000000b7802 */ /* 0x000fe20000000f00 */
[----:B------:R-:W-:-:S07]  /*1290*/  IMAD.MOV.U32 R13, RZ, RZ, RZ ;  /* 0x000000ffff0d7224 */ /* 0x000fce00078e00ff */
.L_x_105:
[----:B------:R-:W-:-:S04]  /*12a0*/  LEA R6, P0, R11, R2, 0x2 ;  /* 0x000000020b067211 */ /* 0x000fc800078010ff */
[----:B------:R-:W-:-:S05]  /*12b0*/  LEA.HI.X R7, R11, R3, R13, 0x2, P0 ;  /* 0x000000030b077211 */ /* 0x000fca00000f140d */
[----:B------:R-:W2:Y:S04]  /*12c0*/  LDG.E R0, desc[UR6][R6.64+0x2400] ;  /* 0x0024000606007981 */ /* 0x000ea8000c1e1900 */
[----:B------:R-:W2:Y:S04]  /*12d0*/  LDG.E R15, desc[UR6][R6.64+0x2800] ;  /* 0x00280006060f7981 */ /* 0x000ea8000c1e1900 */
        /* <DEDUP_REMOVED lines=13> */
[----:B------:R0:W5:Y:S02]  /*13b0*/  LDG.E R20, desc[UR6][R6.64+0x3c00] ;  /* 0x003c000606147981 */ /* 0x000164000c1e1900 */
[----:B0-----:R-:W-:-:S04]  /*13c0*/  IADD3 R6, P1, PT, -R11, R4, RZ ;  /* 0x000000040b067210 */ /* 0x001fc80007f3e1ff */
[----:B------:R-:W-:Y:S01]  /*13d0*/  ISETP.GE.U32.AND P0, PT, R6, 0x1000, PT ;  /* 0x000010000600780c */ /* 0x000fe20003f06070 */
[----:B--2---:R-:W-:Y:S01]  /*13e0*/  FADD R15, R0, R15 ;  /* 0x0000000f000f7221 */ /* 0x004fe20000000000 */
[----:B------:R-:W-:-:S04]  /*13f0*/  MOV R0, R5 ;  /* 0x0000000500007202 */ /* 0x000fc80000000f00 */
[----:B------:R-:W-:Y:S01]  /*1400*/  IADD3.X R6, PT, PT, ~R13, R0, RZ, P1, !PT ;  /* 0x000000000d067210 */ /* 0x000fe20000ffe5ff */
[----:B---3--:R-:W-:-:S03]  /*1410*/  FADD R10, R27, R10 ;  /* 0x0000000a1b0a7221 */ /* 0x008fc60000000000 */
[----:B------:R-:W-:Y:S01]  /*1420*/  ISETP.GE.U32.AND.EX P0, PT, R6, RZ, PT, P0 ;  /* 0x000000ff0600720c */ /* 0x000fe20003f06100 */
[----:B----4-:R-:W-:-:S04]  /*1430*/  FADD R29, R26, R29 ;  /* 0x0000001d1a1d7221 */ /* 0x010fc80000000000 */
[----:B------:R-:W-:Y:S01]  /*1440*/  FADD R10, R10, R29 ;  /* 0x0000001d0a0a7221 */ /* 0x000fe20000000000 */
[----:B-----5:R-:W-:Y:S01]  /*1450*/  FADD R24, R24, R25 ;  /* 0x0000001918187221 */ /* 0x020fe20000000000 */
[----:B------:R-:W-:-:S04]  /*1460*/  FADD R23, R23, R22 ;  /* 0x0000001617177221 */ /* 0x000fc80000000000 */
        /* <DEDUP_REMOVED lines=11> */
[----:B------:R-:W-:-:S05]  /*1520*/  IADD3 R11, P0, PT, R11, 0x1000, RZ ;  /* 0x000010000b0b7810 */ /* 0x000fca0007f1e0ff */
[----:B------:R-:W-:Y:S01]  /*1530*/  IMAD.X R13, RZ, RZ, R13, P0 ;  /* 0x000000ffff0d7224 */ /* 0x000fe200000e060d */
[----:B------:R-:W-:-:S04]  /*1540*/  ISETP.GT.U32.AND P0, PT, R11, R9, PT ;  /* 0x000000090b00720c */ /* 0x000fc80003f04070 */
[----:B------:R-:W-:-:S13]  /*1550*/  ISETP.GT.U32.AND.EX P0, PT, R13, R12, PT, P0 ;  /* 0x0000000c0d00720c */ /* 0x000fda0003f04100 */
[----:B------:R-:W-:Y:S05]  /*1560*/  @!P0 BRA `(.L_x_105) ;  /* 0xfffffffc004c8947 */ /* 0x000fea000383ffff */
.L_x_103:
[CC--:B------:R-:W-:Y:S01]  /*1570*/  IADD3 R3, PT, PT, -R11.reuse, R4.reuse, RZ ;  /* 0x000000040b037210 */ /* 0x0c0fe20007ffe1ff */
[----:B------:R-:W-:Y:S01]  /*1580*/  BSSY.RECONVERGENT B1, `(.L_x_104) ;  /* 0x0000080000017945 */ /* 0x000fe20003800200 */
[----:B------:R-:W-:Y:S02]  /*1590*/  ISETP.GE.U32.AND P1, PT, R11, R4, PT ;  /* 0x000000040b00720c */ /* 0x000fe40003f26070 */
[----:B------:R-:W-:-:S04]  /*15a0*/  ISETP.GE.AND P0, PT, R8, R3, PT ;  /* 0x000000030800720c */ /* 0x000fc80003f06270 */
[----:B------:R-:W-:-:S13]  /*15b0*/  ISETP.GE.U32.OR.EX P0, PT, R13, R0, P0, P1 ;  /* 0x000000000d00720c */ /* 0x000fda0000706510 */
[----:B------:R-:W-:Y:S05]  /*15c0*/  @P0 BRA `(.L_x_106) ;  /* 0x0000000400ec0947 */ /* 0x000fea0003800000 */
[----:B------:R-:W-:Y:S01]  /*15d0*/  LOP3.LUT R0, RZ, R8, RZ, 0x33, !PT ;  /* 0x00000008ff007212 */ /* 0x000fe200078e33ff */
[----:B------:R-:W-:Y:S03]  /*15e0*/  BSSY.RECONVERGENT B2, `(.L_x_107) ;  /* 0x0000038000027945 */ /* 0x000fe60003800200 */
[----:B------:R-:W-:-:S04]  /*15f0*/  IADD3 R0, PT, PT, -R11, R4, R0 ;  /* 0x000000040b007210 */ /* 0x000fc80007ffe100 */
[C---:B------:R-:W-:Y:S02]  /*1600*/  ISETP.GE.U32.AND P1, PT, R0.reuse, 0xf00, PT ;  /* 0x00000f000000780c */ /* 0x040fe40003f26070 */
[----:B------:R-:W-:Y:S02]  /*1610*/  LEA.HI R4, R0, 0x1, RZ, 0x18 ;  /* 0x0000000100047811 */ /* 0x000fe400078fc0ff */
[----:B------:R-:W-:Y:S02]  /*1620*/  MOV R0, R8 ;  /* 0x0000000800007202 */ /* 0x000fe40000000f00 */
[----:B------:R-:W-:-:S04]  /*1630*/  LOP3.LUT R24, R4, 0xf, RZ, 0xc0, !PT ;  /* 0x0000000f04187812 */ /* 0x000fc800078ec0ff */
[----:B------:R-:W-:-:S03]  /*1640*/  ISETP.NE.AND P0, PT, R24, RZ, PT ;  /* 0x000000ff1800720c */ /* 0x000fc60003f05270 */
[----:B------:R-:W-:Y:S10]  /*1650*/  @!P1 BRA `(.L_x_108) ;  /* 0x0000000000c09947 */ /* 0x000ff40003800000 */
[----:B------:R-:W0:Y:S01]  /*1660*/  LDCU.64 UR4, c[0x0][0x380] ;  /* 0x00007000ff0477ac */ /* 0x000e220008000a00 */
[----:B------:R-:W-:Y:S02]  /*1670*/  IADD3 R3, P1, PT, R8, R11, RZ ;  /* 0x0000000b08037210 */ /* 0x000fe40007f3e0ff */
[----:B------:R-:W-:-:S03]  /*1680*/  LOP3.LUT R9, R4, 0x1fffff0, RZ, 0xc0, !PT ;  /* 0x01fffff004097812 */ /* 0x000fc600078ec0ff */
[----:B------:R-:W-:Y:S01]  /*1690*/  IMAD.X R0, RZ, RZ, R13, P1 ;  /* 0x000000ffff007224 */ /* 0x000fe200008e060d */
[----:B------:R-:W-:Y:S02]  /*16a0*/  IADD3 R9, PT, PT, -R9, RZ, RZ ;  /* 0x000000ff09097210 */ /* 0x000fe40007ffe1ff */
[----:B0-----:R-:W-:-:S04]  /*16b0*/  LEA R2, P2, R3, UR4, 0x2 ;  /* 0x0000000403027c11 */ /* 0x001fc8000f8410ff */
[----:B------:R-:W-:Y:S02]  /*16c0*/  IADD3 R2, P1, PT, R2, 0x2000, RZ ;  /* 0x0000200002027810 */ /* 0x000fe40007f3e0ff */
[----:B------:R-:W-:Y:S02]  /*16d0*/  LEA.HI.X R3, R3, UR5, R0, 0x2, P2 ;  /* 0x0000000503037c11 */ /* 0x000fe400090f1400 */
[----:B------:R-:W-:-:S03]  /*16e0*/  MOV R0, R8 ;  /* 0x0000000800007202 */ /* 0x000fc60000000f00 */
[----:B------:R-:W-:-:S07]  /*16f0*/  IMAD.X R3, RZ, RZ, R3, P1 ;  /* 0x000000ffff037224 */ /* 0x000fce00008e0603 */
.L_x_109:
        /* <DEDUP_REMOVED lines=16> */
[----:B------:R-:W-:Y:S01]  /*1800*/  IADD3 R9, PT, PT, R9, 0x10, RZ ;  /* 0x0000001009097810 */ /* 0x000fe20007ffe0ff */
[----:B------:R-:W-:-:S03]  /*1810*/  VIADD R0, R0, 0x1000 ;  /* 0x0000100000007836 */ /* 0x000fc60000000000 */
[----:B------:R-:W-:Y:S02]  /*1820*/  ISETP.NE.AND P1, PT, R9, RZ, PT ;  /* 0x000000ff0900720c */ /* 0x000fe40003f25270 */
[----:B0-----:R-:W-:-:S04]  /*1830*/  IADD3 R2, P2, PT, R2, 0x4000, RZ ;  /* 0x0000400002027810 */ /* 0x001fc80007f5e0ff */
[----:B------:R-:W-:Y:S01]  /*1840*/  IADD3.X R3, PT, PT, RZ, R3, RZ, P2, !PT ;  /* 0x00000003ff037210 */ /* 0x000fe200017fe4ff */
        /* <DEDUP_REMOVED lines=17> */
.L_x_108:
[----:B------:R-:W-:Y:S05]  /*1960*/  BSYNC.RECONVERGENT B2 ;  /* 0x0000000000027941 */ /* 0x000fea0003800200 */
.L_x_107:
[----:B------:R-:W-:Y:S05]  /*1970*/  @!P0 BRA `(.L_x_106) ;  /* 0x0000000400008947 */ /* 0x000fea0003800000 */
[----:B------:R-:W-:Y:S01]  /*1980*/  ISETP.GE.U32.AND P0, PT, R24, 0x8, PT ;  /* 0x000000081800780c */ /* 0x000fe20003f06070 */
[----:B------:R-:W-:Y:S01]  /*1990*/  BSSY.RECONVERGENT B2, `(.L_x_110) ;  /* 0x000001a000027945 */ /* 0x000fe20003800200 */
[----:B------:R-:W-:-:S04]  /*19a0*/  LOP3.LUT R7, R4, 0x7, RZ, 0xc0, !PT ;  /* 0x0000000704077812 */ /* 0x000fc800078ec0ff */
[----:B------:R-:W-:-:S07]  /*19b0*/  ISETP.NE.AND P1, PT, R7, RZ, PT ;  /* 0x000000ff0700720c */ /* 0x000fce0003f25270 */
[----:B------:R-:W-:Y:S06]  /*19c0*/  @!P0 BRA `(.L_x_111) ;  /* 0x0000000000588947 */ /* 0x000fec0003800000 */
[----:B------:R-:W0:Y:S01]  /*19d0*/  LDCU.64 UR4, c[0x0][0x380] ;  /* 0x00007000ff0477ac */ /* 0x000e220008000a00 */
[----:B------:R-:W-:-:S04]  /*19e0*/  IADD3 R3, P0, PT, R0, R11, RZ ;  /* 0x0000000b00037210 */ /* 0x000fc80007f1e0ff */
[----:B------:R-:W-:Y:S02]  /*19f0*/  IADD3.X R6, PT, PT, RZ, R13, RZ, P0, !PT ;  /* 0x0000000dff067210 */ /* 0x000fe400007fe4ff */
[----:B0-----:R-:W-:-:S04]  /*1a00*/  LEA R2, P0, R3, UR4, 0x2 ;  /* 0x0000000403027c11 */ /* 0x001fc8000f8010ff */
        /* <DEDUP_REMOVED lines=9> */
[----:B------:R-:W-:Y:S01]  /*1aa0*/  IADD3 R0, PT, PT, R0, 0x800, RZ ;  /* 0x0000080000007810 */ /* 0x000fe20007ffe0ff */
        /* <DEDUP_REMOVED lines=8> */
.L_x_111:
[----:B------:R-:W-:Y:S05]  /*1b30*/  BSYNC.RECONVERGENT B2 ;  /* 0x0000000000027941 */ /* 0x000fea0003800200 */
.L_x_110:
[----:B------:R-:W-:Y:S05]  /*1b40*/  @!P1 BRA `(.L_x_106) ;  /* 0x00000000008c9947 */ /* 0x000fea0003800000 */
[----:B------:R-:W-:Y:S01]  /*1b50*/  ISETP.GE.U32.AND P0, PT, R7, 0x4, PT ;  /* 0x000000040700780c */ /* 0x000fe20003f06070 */
[----:B------:R-:W-:Y:S01]  /*1b60*/  BSSY.RECONVERGENT B2, `(.L_x_112) ;  /* 0x0000012000027945 */ /* 0x000fe20003800200 */
[----:B------:R-:W-:-:S04]  /*1b70*/  LOP3.LUT R6, R4, 0x3, RZ, 0xc0, !PT ;  /* 0x0000000304067812 */ /* 0x000fc800078ec0ff */
[----:B------:R-:W-:-:S07]  /*1b80*/  ISETP.NE.AND P1, PT, R6, RZ, PT ;  /* 0x000000ff0600720c */ /* 0x000fce0003f25270 */
[----:B------:R-:W-:Y:S06]  /*1b90*/  @!P0 BRA `(.L_x_113) ;  /* 0x0000000000388947 */ /* 0x000fec0003800000 */
[----:B------:R-:W0:Y:S01]  /*1ba0*/  LDCU.64 UR4, c[0x0][0x380] ;  /* 0x00007000ff0477ac */ /* 0x000e220008000a00 */
[----:B------:R-:W-:-:S05]  /*1bb0*/  IADD3 R3, P0, PT, R0, R11, RZ ;  /* 0x0000000b00037210 */ /* 0x000fca0007f1e0ff */
[----:B------:R-:W-:Y:S01]  /*1bc0*/  IMAD.X R4, RZ, RZ, R13, P0 ;  /* 0x000000ffff047224 */ /* 0x000fe200000e060d */
[----:B0-----:R-:W-:-:S04]  /*1bd0*/  LEA R2, P0, R3, UR4, 0x2 ;  /* 0x0000000403027c11 */ /* 0x001fc8000f8010ff */
[----:B------:R-:W-:-:S05]  /*1be0*/  LEA.HI.X R3, R3, UR5, R4, 0x2, P0 ;  /* 0x0000000503037c11 */ /* 0x000fca00080f1404 */
[----:B------:R-:W2:Y:S04]  /*1bf0*/  LDG.E R5, desc[UR6][R2.64] ;  /* 0x0000000602057981 */ /* 0x000ea8000c1e1900 */
[----:B------:R-:W3:Y:S04]  /*1c00*/  LDG.E R4, desc[UR6][R2.64+0x400] ;  /* 0x0004000602047981 */ /* 0x000ee8000c1e1900 */
[----:B------:R-:W4:Y:S04]  /*1c10*/  LDG.E R7, desc[UR6][R2.64+0x800] ;  /* 0x0008000602077981 */ /* 0x000f28000c1e1900 */
[----:B------:R-:W5:Y:S01]  /*1c20*/  LDG.E R9, desc[UR6][R2.64+0xc00] ;  /* 0x000c000602097981 */ /* 0x000f62000c1e1900 */
[----:B------:R-:W-:Y:S01]  /*1c30*/  IADD3 R0, PT, PT, R0, 0x400, RZ ;  /* 0x0000040000007810 */ /* 0x000fe20007ffe0ff */
[----:B--2---:R-:W-:-:S04]  /*1c40*/  FADD R5, R10, R5 ;  /* 0x000000050a057221 */ /* 0x004fc80000000000 */
[----:B---3--:R-:W-:-:S04]  /*1c50*/  FADD R4, R5, R4 ;  /* 0x0000000405047221 */ /* 0x008fc80000000000 */
[----:B----4-:R-:W-:-:S04]  /*1c60*/  FADD R4, R4, R7 ;  /* 0x0000000704047221 */ /* 0x010fc80000000000 */
[----:B-----5:R-:W-:-:S07]  /*1c70*/  FADD R10, R4, R9 ;  /* 0x00000009040a7221 */ /* 0x020fce0000000000 */
.L_x_113:
[----:B------:R-:W-:Y:S05]  /*1c80*/  BSYNC.RECONVERGENT B2 ;  /* 0x0000000000027941 */ /* 0x000fea0003800200 */
.L_x_112:
[----:B------:R-:W-:Y:S05]  /*1c90*/  @!P1 BRA `(.L_x_106) ;  /* 0x0000000000389947 */ /* 0x000fea0003800000 */
[----:B------:R-:W0:Y:S01]  /*1ca0*/  LDCU.64 UR4, c[0x0][0x380] ;  /* 0x00007000ff0477ac */ /* 0x000e220008000a00 */
[----:B------:R-:W-:Y:S01]  /*1cb0*/  IADD3 R5, P0, PT, R0, R11, RZ ;  /* 0x0000000b00057210 */ /* 0x000fe20007f1e0ff */
[----:B------:R-:W-:-:S03]  /*1cc0*/  IMAD.MOV R0, RZ, RZ, -R6 ;  /* 0x000000ffff007224 */ /* 0x000fc600078e0a06 */
[----:B------:R-:W-:Y:S02]  /*1cd0*/  IADD3.X R4, PT, PT, RZ, R13, RZ, P0, !PT ;  /* 0x0000000dff047210 */ /* 0x000fe400007fe4ff */
[----:B0-----:R-:W-:-:S04]  /*1ce0*/  LEA R2, P1, R5, UR4, 0x2 ;  /* 0x0000000405027c11 */ /* 0x001fc8000f8210ff */
[----:B------:R-:W-:-:S09]  /*1cf0*/  LEA.HI.X R5, R5, UR5, R4, 0x2, P1 ;  /* 0x0000000505057c11 */ /* 0x000fd200088f1404 */
.L_x_114:
[----:B------:R-:W-:-:S06]  /*1d00*/  MOV R3, R5 ;  /* 0x0000000500037202 */ /* 0x000fcc0000000f00 */
[----:B------:R0:W2:Y:S01]  /*1d10*/  LDG.E R3, desc[UR6][R2.64] ;  /* 0x0000000602037981 */ /* 0x0000a2000c1e1900 */
[----:B------:R-:W-:-:S04]  /*1d20*/  IADD3 R0, PT, PT, R0, 0x1, RZ ;  /* 0x0000000100007810 */ /* 0x000fc80007ffe0ff */
[----:B------:R-:W-:Y:S02]  /*1d30*/  ISETP.NE.AND P0, PT, R0, RZ, PT ;  /* 0x000000ff0000720c */ /* 0x000fe40003f05270 */
[----:B0-----:R-:W-:-:S05]  /*1d40*/  IADD3 R2, P1, PT, R2, 0x400, RZ ;  /* 0x0000040002027810 */ /* 0x001fca0007f3e0ff */
[----:B------:R-:W-:Y:S02]  /*1d50*/  IMAD.X R5, RZ, RZ, R5, P1 ;  /* 0x000000ffff057224 */ /* 0x000fe400008e0605 */
[----:B--2---:R-:W-:-:S04]  /*1d60*/  FADD R10, R3, R10 ;  /* 0x0000000a030a7221 */ /* 0x004fc80000000000 */
[----:B------:R-:W-:Y:S05]  /*1d70*/  @P0 BRA `(.L_x_114) ;  /* 0xfffffffc00e00947 */ /* 0x000fea000383ffff */
.L_x_106:
[----:B------:R-:W-:Y:S05]  /*1d80*/  BSYNC.RECONVERGENT B1 ;  /* 0x0000000000017941 */ /* 0x000fea0003800200 */
.L_x_104:
[----:B------:R-:W0:Y:S01]  /*1d90*/  S2R R6, SR_LANEID ;  /* 0x0000000000067919 */ /* 0x000e220000000000 */
[----:B------:R-:W-:Y:S02]  /*1da0*/  MOV R3, R10 ;  /* 0x0000000a00037202 */ /* 0x000fe40000000f00 */
[----:B------:R-:W-:-:S03]  /*1db0*/  ISETP.NE.AND P5, PT, R8, RZ, PT ;  /* 0x000000ff0800720c */ /* 0x000fc60003fa5270 */
        /* <DEDUP_REMOVED lines=39> */
.L_x_102:
[----:B------:R-:W-:Y:S05]  /*2030*/  BSYNC.RECONVERGENT B0 ;  /* 0x0000000000007941 */ /* 0x000fea0003800200 */
.L_x_87:
[----:B------:R-:W-:Y:S05]  /*2040*/  @P5 EXIT ;  /* 0x000000000000594d */ /* 0x000fea0003800000 */
[----:B01----:R-:W0:Y:S01]  /*2050*/  LDC.64 R2, c[0x0][0x388] ;  /* 0x0000e200ff027b82 */ /* 0x003e220000000a00 */
[----:B------:R-:W2:Y:S02]  /*2060*/  LDCU UR4, c[0x0][0x39c] ;  /* 0x00007380ff0477ac */ /* 0x000ea40008000800 */
[----:B--2---:R-:W-:-:S05]  /*2070*/  FADD R5, R8, UR4 ;  /* 0x0000000408057e21 */ /* 0x004fca0008000000 */
[----:B0-----:R-:W-:Y:S01]  /*2080*/  STG.E desc[UR6][R2.64], R5 ;  /* 0x0000000502007986 */ /* 0x001fe2000c101906 */
[----:B------:R-:W-:Y:S05]  /*2090*/  EXIT ;  /* 0x000000000000794d */ /* 0x000fea0003800000 */
.L_x_115:
        /* <DEDUP_REMOVED lines=14> */
.L_x_473:


//--------------------- .text._ZN3cub18CUB_300001_SM_10006detail6reduce28DeviceReduceSingleTileKernelINS2_10policy_hubIfjN4cuda3std3__44plusIfEEE10Policy1000EPfSC_iS9_ffNS7_10__identityEEEvT0_T1_T2_T3_T4_T6_ --------------------------
	.section	.text._ZN3cub18CUB_300001_SM_10006detail6reduce28DeviceReduceSingleTileKernelINS2_10policy_hubIfjN4cuda3std3__44plusIfEEE10Policy1000EPfSC_iS9_ffNS7_10__identityEEEvT0_T1_T2_T3_T4_T6_,"ax",@progbits
	.align	128
        .global         _ZN3cub18CUB_300001_SM_10006detail6reduce28DeviceReduceSingleTileKernelINS2_10policy_hubIfjN4cuda3std3__44plusIfEEE10Policy1000EPfSC_iS9_ffNS7_10__identityEEEvT0_T1_T2_T3_T4_T6_
        .type           _ZN3cub18CUB_300001_SM_10006detail6reduce28DeviceReduceSingleTileKernelINS2_10policy_hubIfjN4cuda3std3__44plusIfEEE10Policy1000EPfSC_iS9_ffNS7_10__identityEEEvT0_T1_T2_T3_T4_T6_,@function
        .size           _ZN3cub18CUB_300001_SM_10006detail6reduce28DeviceReduceSingleTileKernelINS2_10policy_hubIfjN4cuda3std3__44plusIfEEE10Policy1000EPfSC_iS9_ffNS7_10__identityEEEvT0_T1_T2_T3_T4_T6_,(.L_x_474 - _ZN3cub18CUB_300001_SM_10006detail6reduce28DeviceReduceSingleTileKernelINS2_10policy_hubIfjN4cuda3std3__44plusIfEEE10Policy1000EPfSC_iS9_ffNS7_10__identityEEEvT0_T1_T2_T3_T4_T6_)
        .other          _ZN3cub18CUB_300001_SM_10006detail6reduce28DeviceReduceSingleTileKernelINS2_10policy_hubIfjN4cuda3std3__44plusIfEEE10Policy1000EPfSC_iS9_ffNS7_10__identityEEEvT0_T1_T2_T3_T4_T6_,@"STO_CUDA_ENTRY STV_DEFAULT"
_ZN3cub18CUB_300001_SM_10006detail6reduce28DeviceReduceSingleTileKernelINS2_10policy_hubIfjN4cuda3std3__44plusIfEEE10Policy1000EPfSC_iS9_ffNS7_10__identityEEEvT0_T1_T2_T3_T4_T6_:
.text._ZN3cub18CUB_300001_SM_10006detail6reduce28DeviceReduceSingleTileKernelINS2_10policy_hubIfjN4cuda3std3__44plusIfEEE10Policy1000EPfSC_iS9_ffNS7_10__identityEEEvT0_T1_T2_T3_T4_T6_:
        /* <DEDUP_REMOVED lines=13> */
.L_x_116:
        /* <DEDUP_REMOVED lines=16> */
.L_x_121:
[----:B------:R-:W-:Y:S05]  /*01d0*/  BSYNC.RECONVERGENT B1 ;  /* 0x0000000000017941 */ /* 0x000fea0003800200 */
.L_x_120:
        /* <DEDUP_REMOVED lines=16> */
.L_x_126:
        /* <DEDUP_REMOVED lines=9> */
.L_x_125:
[----:B------:R-:W-:Y:S05]  /*0370*/  BSYNC.RECONVERGENT B2 ;  /* 0x0000000000027941 */ /* 0x000fea0003800200 */
.L_x_124:
        /* <DEDUP_REMOVED lines=8> */
.L_x_129:
        /* <DEDUP_REMOVED lines=43> */
.L_x_128:
[----:B------:R-:W-:Y:S05]  /*06b0*/  BSYNC.RECONVERGENT B2 ;  /* 0x0000000000027941 */ /* 0x000fea0003800200 */
.L_x_127:
        /* <DEDUP_REMOVED lines=26> */
.L_x_131:
[----:B------:R-:W-:Y:S05]  /*0860*/  BSYNC.RECONVERGENT B2 ;  /* 0x0000000000027941 */ /* 0x000fea0003800200 */
.L_x_130:
        /* <DEDUP_REMOVED lines=12> */
.L_x_123:
[----:B------:R-:W-:Y:S05]  /*0930*/  BSYNC.RECONVERGENT B1 ;  /* 0x0000000000017941 */ /* 0x000fea0003800200 */
.L_x_122:
        /* <DEDUP_REMOVED lines=10> */
[----:B------:R-:W1:Y:S06]  /*09e0*/  SHFL.DOWN PT, R3, R0, 0x2, 0x1f ;  /* 0x08401f0000037f89 */ /* 0x000e6c00000e0000 */
[----:B------:R-:W2:Y:S01]  /*09f0*/  @!P1 S2R R6, SR_CgaCtaId ;  /* 0x0000000000069919 */ /* 0x000ea20000008800 */
[----:B0-----:R-:W-:Y:S02]  /*0a00*/  @!P1 MOV R5, 0x400 ;  /* 0x0000040000059802 */ /* 0x001fe40000000f00 */
[----:B------:R-:W-:-:S04]  /*0a10*/  @!P1 SHF.R.U32.HI R4, RZ, 0x3, R2 ;  /* 0x00000003ff049819 */ /* 0x000fc80000011602 */
[----:B------:R-:W-:Y:S01]  /*0a20*/  @!P1 LOP3.LUT R4, R4, 0x7c, RZ, 0xc0, !PT ;  /* 0x0000007c04049812 */ /* 0x000fe200078ec0ff */
[----:B-1----:R-:W-:Y:S01]  /*0a30*/  @!P0 FADD R0, R0, R3 ;  /* 0x0000000300008221 */ /* 0x002fe20000000000 */
[----:B------:R-:W-:-:S04]  /*0a40*/  ISETP.GT.AND P0, PT, R8, 0x1b, PT ;  /* 0x0000001b0800780c */ /* 0x000fc80003f04270 */
[----:B------:R-:W0:Y:S01]  /*0a50*/  SHFL.DOWN PT, R3, R0, 0x4, 0x1f ;  /* 0x08801f0000037f89 */ /* 0x000e2200000e0000 */
[----:B--2---:R-:W-:-:S04]  /*0a60*/  @!P1 LEA R5, R6, R5, 0x18 ;  /* 0x0000000506059211 */ /* 0x004fc800078ec0ff */
        /* <DEDUP_REMOVED lines=16> */
[----:B0-----:R-:W0:Y:S04]  /*0b70*/  LDS.128 R4, [UR4+0x10] ;  /* 0x00001004ff047984 */ /* 0x001e280008000c00 */
[----:B------:R-:W1:Y:S04]  /*0b80*/  LDS.128 R12, [UR4+0x20] ;  /* 0x00002004ff0c7984 */ /* 0x000e680008000c00 */
[----:B------:R-:W2:Y:S04]  /*0b90*/  LDS.128 R8, [UR4+0x30] ;  /* 0x00003004ff087984 */ /* 0x000ea80008000c00 */
[----:B------:R-:W3:Y:S01]  /*0ba0*/  LDS.128 R16, [UR4+0x40] ;  /* 0x00004004ff107984 */ /* 0x000ee20008000c00 */
[----:B0-----:R-:W-:-:S04]  /*0bb0*/  FADD R5, R0, R5 ;  /* 0x0000000500057221 */ /* 0x001fc80000000000 */
[----:B------:R-:W-:-:S04]  /*0bc0*/  FADD R6, R5, R6 ;  /* 0x0000000605067221 */ /* 0x000fc80000000000 */
[----:B------:R-:W-:-:S04]  /*0bd0*/  FADD R7, R6, R7 ;  /* 0x0000000706077221 */ /* 0x000fc80000000000 */
[----:B-1----:R-:W-:-:S04]  /*0be0*/  FADD R12, R7, R12 ;  /* 0x0000000c070c7221 */ /* 0x002fc80000000000 */
[----:B------:R-:W-:-:S04]  /*0bf0*/  FADD R13, R12, R13 ;  /* 0x0000000d0c0d7221 */ /* 0x000fc80000000000 */
[----:B------:R-:W-:-:S04]  /*0c00*/  FADD R14, R13, R14 ;  /* 0x0000000e0d0e7221 */ /* 0x000fc80000000000 */
[----:B------:R-:W-:-:S04]  /*0c10*/  FADD R15, R14, R15 ;  /* 0x0000000f0e0f7221 */ /* 0x000fc80000000000 */
[----:B--2---:R-:W-:-:S04]  /*0c20*/  FADD R8, R15, R8 ;  /* 0x000000080f087221 */ /* 0x004fc80000000000 */
[----:B------:R-:W-:-:S04]  /*0c30*/  FADD R9, R8, R9 ;  /* 0x0000000908097221 */ /* 0x000fc80000000000 */
[----:B------:R-:W-:-:S04]  /*0c40*/  FADD R10, R9, R10 ;  /* 0x0000000a090a7221 */ /* 0x000fc80000000000 */
[----:B------:R-:W-:-:S04]  /*0c50*/  FADD R11, R10, R11 ;  /* 0x0000000b0a0b7221 */ /* 0x000fc80000000000 */
[----:B---3--:R-:W-:-:S04]  /*0c60*/  FADD R16, R11, R16 ;  /* 0x000000100b107221 */ /* 0x008fc80000000000 */
[----:B------:R-:W-:-:S04]  /*0c70*/  FADD R17, R16, R17 ;  /* 0x0000001110117221 */ /* 0x000fc80000000000 */
[----:B------:R-:W-:-:S04]  /*0c80*/  FADD R18, R17, R18 ;  /* 0x0000001211127221 */ /* 0x000fc80000000000 */
[----:B------:R-:W-:Y:S01]  /*0c90*/  FADD R0, R18, R19 ;  /* 0x0000001312007221 */ /* 0x000fe20000000000 */
[----:B------:R-:W-:Y:S06]  /*0ca0*/  BRA `(.L_x_133) ;  /* 0x0000003400707947 */ /* 0x000fec0003800000 */
.L_x_132:
        /* <DEDUP_REMOVED lines=23> */
[-C--:B------:R-:W-:Y:S02]  /*0e20*/  ISETP.GT.AND P0, PT, R5, R4.reuse, PT ;  /* 0x000000040500720c */ /* 0x080fe40003f04270 */
[----:B------:R-:W-:Y:S02]  /*0e30*/  IADD3 R5, PT, PT, R9, 0x10, RZ ;  /* 0x0000001009057810 */ /* 0x000fe40007ffe0ff */
        /* <DEDUP_REMOVED lines=20> */
[----:B------:R-:W0:Y:S04]  /*0f80*/  LDS.128 R16, [UR4+0x10] ;  /* 0x00001004ff107984 */ /* 0x000e280008000c00 */
[----:B----4-:R-:W1:Y:S04]  /*0f90*/  LDS.128 R4, [UR4+0x20] ;  /* 0x00002004ff047984 */ /* 0x010e680008000c00 */
[----:B------:R-:W2:Y:S04]  /*0fa0*/  LDS.128 R8, [UR4+0x30] ;  /* 0x00003004ff087984 */ /* 0x000ea80008000c00 */
[----:B------:R-:W3:Y:S01]  /*0fb0*/  LDS.128 R12, [UR4+0x40] ;  /* 0x00004004ff0c7984 */ /* 0x000ee20008000c00 */
[----:B0-----:R-:W-:Y:S01]  /*0fc0*/  @P2 FADD R0, R0, R17 ;  /* 0x0000001100002221 */ /* 0x001fe20000000000 */
[----:B------:R-:W-:-:S03]  /*0fd0*/  ISETP.GT.AND P2, PT, R3, 0x80, PT ;  /* 0x000000800300780c */ /* 0x000fc60003f44270 */
[----:B------:R-:W-:Y:S01]  /*0fe0*/  @P3 FADD R0, R0, R18 ;  /* 0x0000001200003221 */ /* 0x000fe20000000000 */
[----:B------:R-:W-:-:S03]  /*0ff0*/  ISETP.GT.AND P3, PT, R3, 0xa0, PT ;  /* 0x000000a00300780c */ /* 0x000fc60003f64270 */
[----:B------:R-:W-:Y:S01]  /*1000*/  @P1 FADD R0, R0, R19 ;  /* 0x0000001300001221 */ /* 0x000fe20000000000 */
[----:B------:R-:W-:-:S05]  /*1010*/  ISETP.GT.AND P1, PT, R3, 0xe0, PT ;  /* 0x000000e00300780c */ /* 0x000fca0003f24270 */
[----:B-1----:R-:W-:Y:S01]  /*1020*/  @P2 FADD R0, R0, R4 ;  /* 0x0000000400002221 */ /* 0x002fe20000000000 */
[----:B------:R-:W-:-:S03]  /*1030*/  ISETP.GT.AND P2, PT, R3, 0x100, PT ;  /* 0x000001000300780c */ /* 0x000fc60003f44270 */
[----:B------:R-:W-:Y:S01]  /*1040*/  @P3 FADD R0, R0, R5 ;  /* 0x0000000500003221 */ /* 0x000fe20000000000 */
[----:B------:R-:W-:-:S03]  /*1050*/  ISETP.GT.AND P3, PT, R3, 0x120, PT ;  /* 0x000001200300780c */ /* 0x000fc60003f64270 */
[----:B------:R-:W-:Y:S01]  /*1060*/  @P4 FADD R0, R0, R6 ;  /* 0x0000000600004221 */ /* 0x000fe20000000000 */
[----:B------:R-:W-:-:S03]  /*1070*/  ISETP.GT.AND P4, PT, R3, 0x140, PT ;  /* 0x000001400300780c */ /* 0x000fc60003f84270 */
[----:B------:R-:W-:Y:S01]  /*1080*/  @P1 FADD R0, R0, R7 ;  /* 0x0000000700001221 */ /* 0x000fe20000000000 */
[----:B------:R-:W-:-:S03]  /*1090*/  ISETP.GT.AND P1, PT, R3, 0x160, PT ;  /* 0x000001600300780c */ /* 0x000fc60003f24270 */
[----:B--2---:R-:W-:Y:S01]  /*10a0*/  @P2 FADD R0, R0, R8 ;  /* 0x0000000800002221 */ /* 0x004fe20000000000 */
[----:B------:R-:W-:-:S03]  /*10b0*/  ISETP.GT.AND P2, PT, R3, 0x180, PT ;  /* 0x000001800300780c */ /* 0x000fc60003f44270 */
[----:B------:R-:W-:Y:S01]  /*10c0*/  @P3 FADD R0, R0, R9 ;  /* 0x0000000900003221 */ /* 0x000fe20000000000 */
[----:B------:R-:W-:-:S03]  /*10d0*/  ISETP.GT.AND P3, PT, R3, 0x1a0, PT ;  /* 0x000001a00300780c */ /* 0x000fc60003f64270 */
[----:B------:R-:W-:Y:S01]  /*10e0*/  @P4 FADD R0, R0, R10 ;  /* 0x0000000a00004221 */ /* 0x000fe20000000000 */
[----:B------:R-:W-:-:S03]  /*10f0*/  ISETP.GT.AND P4, PT, R3, 0x1c0, PT ;  /* 0x000001c00300780c */ /* 0x000fc60003f84270 */
[----:B------:R-:W-:Y:S01]  /*1100*/  @P1 FADD R0, R0, R11 ;  /* 0x0000000b00001221 */ /* 0x000fe20000000000 */
[----:B------:R-:W-:-:S03]  /*1110*/  ISETP.GT.AND P1, PT, R3, 0x1e0, PT ;  /* 0x000001e00300780c */ /* 0x000fc60003f24270 */
[----:B---3--:R-:W-:-:S04]  /*1120*/  @P2 FADD R0, R0, R12 ;  /* 0x0000000c00002221 */ /* 0x008fc80000000000 */
[----:B------:R-:W-:-:S04]  /*1130*/  @P3 FADD R0, R0, R13 ;  /* 0x0000000d00003221 */ /* 0x000fc80000000000 */
[----:B------:R-:W-:-:S04]  /*1140*/  @P4 FADD R0, R0, R14 ;  /* 0x0000000e00004221 */ /* 0x000fc80000000000 */
[----:B------:R-:W-:Y:S01]  /*1150*/  @P1 FADD R0, R0, R15 ;  /* 0x0000000f00001221 */ /* 0x000fe20000000000 */
[----:B------:R-:W-:Y:S06]  /*1160*/  BRA `(.L_x_133) ;  /* 0x0000003000407947 */ /* 0x000fec0003800000 */
.L_x_119:
[----:B------:R-:W0:Y:S01]  /*1170*/  S2R R2, SR_TID.X ;  /* 0x0000000000027919 */ /* 0x000e220000002100 */
[----:B------:R-:W1:Y:S01]  /*1180*/  LDC.64 R4, c[0x0][0x380] ;  /* 0x0000e000ff047b82 */ /* 0x000e620000000a00 */
[----:B0-----:R-:W-:-:S05]  /*1190*/  SHF.L.U32 R7, R2, 0x1, RZ ;  /* 0x0000000102077819 */ /* 0x001fca00000006ff */
[----:B-1----:R-:W-:-:S05]  /*11a0*/  IMAD.WIDE.U32 R4, R7, 0x4, R4 ;  /* 0x0000000407047825 */ /* 0x002fca00078e0004 */
[----:B------:R-:W2:Y:S04]  /*11b0*/  LDG.E.64.CONSTANT R14, desc[UR6][R4.64] ;  /* 0x00000006040e7981 */ /* 0x000ea8000c1e9b00 */
[----:B------:R-:W3:Y:S04]  /*11c0*/  LDG.E.64.CONSTANT R16, desc[UR6][R4.64+0x1000] ;  /* 0x0010000604107981 */ /* 0x000ee8000c1e9b00 */
[----:B------:R-:W4:Y:S04]  /*11d0*/  LDG.E.64.CONSTANT R18, desc[UR6][R4.64+0x2000] ;  /* 0x0020000604127981 */ /* 0x000f28000c1e9b00 */
[----:B------:R-:W5:Y:S04]  /*11e0*/  LDG.E.64.CONSTANT R20, desc[UR6][R4.64+0x3000] ;  /* 0x0030000604147981 */ /* 0x000f68000c1e9b00 */
[----:B------:R-:W5:Y:S04]  /*11f0*/  LDG.E.64.CONSTANT R12, desc[UR6][R4.64+0x4000] ;  /* 0x00400006040c7981 */ /* 0x000f68000c1e9b00 */
[----:B------:R-:W5:Y:S04]  /*1200*/  LDG.E.64.CONSTANT R10, desc[UR6][R4.64+0x5000] ;  /* 0x00500006040a7981 */ /* 0x000f68000c1e9b00 */
[----:B------:R-:W5:Y:S04]  /*1210*/  LDG.E.64.CONSTANT R6, desc[UR6][R4.64+0x6000] ;  /* 0x0060000604067981 */ /* 0x000f68000c1e9b00 */
[----:B------:R-:W5:Y:S01]  /*1220*/  LDG.E.64.CONSTANT R8, desc[UR6][R4.64+0x7000] ;  /* 0x0070000604087981 */ /* 0x000f62000c1e9b00 */
[----:B------:R-:W-:Y:S01]  /*1230*/  ISETP.GE.U32.AND P0, PT, R3, 0x4000, PT ;  /* 0x000040000300780c */ /* 0x000fe20003f06070 */
[----:B--2---:R-:W-:Y:S01]  /*1240*/  FADD R14, R14, R15 ;  /* 0x0000000f0e0e7221 */ /* 0x004fe20000000000 */
[----:B---3--:R-:W-:Y:S01]  /*1250*/  FADD R17, R16, R17 ;  /* 0x0000001110117221 */ /* 0x008fe20000000000 */
[----:B----4-:R-:W-:-:S03]  /*1260*/  FADD R18, R18, R19 ;  /* 0x0000001312127221 */ /* 0x010fc60000000000 */
[----:B------:R-:W-:Y:S01]  /*1270*/  FADD R14, R14, R17 ;  /* 0x000000110e0e7221 */ /* 0x000fe20000000000 */
[----:B-----5:R-:W-:Y:S01]  /*1280*/  FADD R21, R20, R21 ;  /* 0x0000001514157221 */ /* 0x020fe20000000000 */
[----:B------:R-:W-:Y:S02]  /*1290*/  HFMA2 R20, -RZ, RZ, 0, 0.0078125 ;  /* 0x00002000ff147431 */ /* 0x000fe400000001ff */
[----:B------:R-:W-:Y:S01]  /*12a0*/  FADD R12, R12, R13 ;  /* 0x0000000d0c0c7221 */ /* 0x000fe20000000000 */
[----:B------:R-:W-:Y:S01]  /*12b0*/  FADD R21, R18, R21 ;  /* 0x0000001512157221 */ /* 0x000fe20000000000 */
[----:B------:R-:W-:-:S03]  /*12c0*/  FADD R11, R10, R11 ;  /* 0x0000000b0a0b7221 */ /* 0x000fc60000000000 */
[----:B------:R-:W-:Y:S01]  /*12d0*/  FADD R14, R14, R21 ;  /* 0x000000150e0e7221 */ /* 0x000fe20000000000 */
[----:B------:R-:W-:Y:S01]  /*12e0*/  FADD R6, R6, R7 ;  /* 0x0000000706067221 */ /* 0x000fe20000000000 */
[----:B------:R-:W-:Y:S01]  /*12f0*/  FADD R11, R12, R11 ;  /* 0x0000000b0c0b7221 */ /* 0x000fe20000000000 */
[----:B------:R-:W-:-:S04]  /*1300*/  FADD R9, R8, R9 ;  /* 0x0000000908097221 */ /* 0x000fc80000000000 */
[----:B------:R-:W-:-:S04]  /*1310*/  FADD R6, R6, R9 ;  /* 0x0000000906067221 */ /* 0x000fc80000000000 */
[----:B------:R-:W-:-:S04]  /*1320*/  FADD R11, R11, R6 ;  /* 0x000000060b0b7221 */ /* 0x000fc80000000000 */
[----:B------:R-:W-:Y:S01]  /*1330*/  FADD R0, R14, R11 ;  /* 0x0000000b0e007221 */ /* 0x000fe20000000000 */
[----:B------:R-:W-:Y:S06]  /*1340*/  @!P0 BRA `(.L_x_134) ;  /* 0x00000000008c8947 */ /* 0x000fec0003800000 */
[----:B------:R-:W0:Y:S01]  /*1350*/  LDC R24, c[0x0][0x390] ;  /* 0x0000e400ff187b82 */ /* 0x000e220000000800 */
[----:B------:R-:W-:Y:S02]  /*1360*/  IADD3 R21, PT, PT, R3, -0x2000, RZ ;  /* 0xffffe00003157810 */ /* 0x000fe40007ffe0ff */
[----:B------:R-:W-:-:S07]  /*1370*/  MOV R20, 0x2000 ;  /* 0x0000200000147802 */ /* 0x000fce0000000f00 */
.L_x_136:
[----:B------:R-:W-:-:S05]  /*1380*/  IMAD.WIDE R26, R20, 0x4, R4 ;  /* 0x00000004141a7825 */ /* 0x000fca00078e0204 */
[----:B------:R-:W2:Y:S04]  /*1390*/  LDG.E.64.CONSTANT R14, desc[UR6][R26.64+0x6000] ;  /* 0x006000061a0e7981 */ /* 0x000ea8000c1e9b00 */
[----:B------:R-:W2:Y:S04]  /*13a0*/  LDG.E.64.CONSTANT R6, desc[UR6][R26.64+0x7000] ;  /* 0x007000061a067981 */ /* 0x000ea8000c1e9b00 */
[----:B------:R-:W3:Y:S04]  /*13b0*/  LDG.E.64.CONSTANT R22, desc[UR6][R26.64] ;  /* 0x000000061a167981 */ /* 0x000ee8000c1e9b00 */
[----:B------:R-:W4:Y:S04]  /*13c0*/  LDG.E.64.CONSTANT R18, desc[UR6][R26.64+0x1000] ;  /* 0x001000061a127981 */ /* 0x000f28000c1e9b00 */
[----:B------:R-:W5:Y:S04]  /*13d0*/  LDG.E.64.CONSTANT R16, desc[UR6][R26.64+0x2000] ;  /* 0x002000061a107981 */ /* 0x000f68000c1e9b00 */
[----:B------:R-:W5:Y:S04]  /*13e0*/  LDG.E.64.CONSTANT R12, desc[UR6][R26.64+0x3000] ;  /* 0x003000061a0c7981 */ /* 0x000f68000c1e9b00 */
[----:B------:R-:W5:Y:S04]  /*13f0*/  LDG.E.64.CONSTANT R10, desc[UR6][R26.64+0x4000] ;  /* 0x004000061a0a7981 */ /* 0x000f68000c1e9b00 */
[----:B------:R-:W5:Y:S01]  /*1400*/  LDG.E.64.CONSTANT R8, desc[UR6][R26.64+0x5000] ;  /* 0x005000061a087981 */ /* 0x000f62000c1e9b00 */
[----:B0-----:R-:W-:Y:S01]  /*1410*/  MOV R3, R24 ;  /* 0x0000001800037202 */ /* 0x001fe20000000f00 */
[----:B--2---:R-:W-:-:S03]  /*1420*/  FADD R15, R15, R6 ;  /* 0x000000060f0f7221 */ /* 0x004fc60000000000 */
[----:B------:R-:W-:Y:S01]  /*1430*/  IADD3 R6, PT, PT, -R20, R3, RZ ;  /* 0x0000000314067210 */ /* 0x000fe20007ffe1ff */
[----:B---3--:R-:W-:-:S03]  /*1440*/  FADD R0, R22, R0 ;  /* 0x0000000016007221 */ /* 0x008fc60000000000 */
[----:B------:R-:W-:Y:S01]  /*1450*/  ISETP.GE.AND P0, PT, R6, 0x2000, PT ;  /* 0x000020000600780c */ /* 0x000fe20003f06270 */
[----:B----4-:R-:W-:Y:S01]  /*1460*/  FADD R23, R23, R18 ;  /* 0x0000001217177221 */ /* 0x010fe20000000000 */
[----:B-----5:R-:W-:Y:S01]  /*1470*/  FADD R18, R19, R16 ;  /* 0x0000001013127221 */ /* 0x020fe20000000000 */
[----:B------:R-:W-:Y:S01]  /*1480*/  FADD R17, R17, R12 ;  /* 0x0000000c11117221 */ /* 0x000fe20000000000 */
[----:B------:R-:W-:Y:S01]  /*1490*/  FADD R12, R13, R10 ;  /* 0x0000000a0d0c7221 */ /* 0x000fe20000000000 */
[----:B------:R-:W-:Y:S01]  /*14a0*/  FADD R11, R11, R8 ;  /* 0x000000080b0b7221 */ /* 0x000fe20000000000 */
[----:B------:R-:W-:Y:S01]  /*14b0*/  FADD R8, R9, R14 ;  /* 0x0000000e09087221 */ /* 0x000fe20000000000 */
[----:B------:R-:W-:Y:S01]  /*14c0*/  FADD R0, R0, R23 ;  /* 0x0000001700007221 */ /* 0x000fe20000000000 */
[----:B------:R-:W-:Y:S01]  /*14d0*/  FADD R17, R18, R17 ;  /* 0x0000001112117221 */ /* 0x000fe20000000000 */
[----:B------:R-:W-:Y:S01]  /*14e0*/  FADD R11, R12, R11 ;  /* 0x0000000b0c0b7221 */ /* 0x000fe20000000000 */
[----:B------:R-:W-:-:S02]  /*14f0*/  FADD R8, R8, R15 ;  /* 0x0000000f08087221 */ /* 0x000fc40000000000 */
[----:B------:R-:W-:Y:S02]  /*1500*/  FADD R0, R0, R17 ;  /* 0x0000001100007221 */ /* 0x000fe40000000000 */
[----:B------:R-:W-:-:S04]  /*1510*/  FADD R11, R11, R8 ;  /* 0x000000080b0b7221 */ /* 0x000fc80000000000 */
[----:B------:R-:W-:-:S04]  /*1520*/  FADD R11, R0, R11 ;  /* 0x0000000b000b7221 */ /* 0x000fc80000000000 */
[----:B------:R-:W-:Y:S01]  /*1530*/  FADD R0, R7, R11 ;  /* 0x0000000b07007221 */ /* 0x000fe20000000000 */
[----:B------:R-:W-:Y:S06]  /*1540*/  @!P0 BRA `(.L_x_135) ;  /* 0x0000000800308947 */ /* 0x000fec0003800000 */
[----:B------:R-:W-:-:S04]  /*1550*/  IADD3 R20, PT, PT, R20, 0x2000, RZ ;  /* 0x0000200014147810 */ /* 0x000fc80007ffe0ff */
[----:B------:R-:W-:-:S13]  /*1560*/  ISETP.GT.AND P0, PT, R20, R21, PT ;  /* 0x000000151400720c */ /* 0x000fda0003f04270 */
[----:B------:R-:W-:Y:S05]  /*1570*/  @!P0 BRA `(.L_x_136) ;  /* 0xfffffffc00808947 */ /* 0x000fea000383ffff */
.L_x_134:
        /* <DEDUP_REMOVED lines=20> */
.L_x_140:
        /* <DEDUP_REMOVED lines=8> */
.L_x_139:
[----:B------:R-:W-:Y:S05]  /*1740*/  BSYNC.RECONVERGENT B2 ;  /* 0x0000000000027941 */ /* 0x000fea0003800200 */
.L_x_138:
[----:B------:R-:W-:Y:S05]  /*1750*/  @!P1 BRA `(.L_x_137) ;  /* 0x0000000400a89947 */ /* 0x000fea0003800000 */
[----:B------:R-:W0:Y:S01]  /*1760*/  LDCU.64 UR4, c[0x0][0x380] ;  /* 0x00007000ff0477ac */ /* 0x000e220008000a00 */
[----:B------:R-:W-:Y:S01]  /*1770*/  IADD3 R5, PT, PT, R11, -R10, RZ ;  /* 0x8000000a0b057210 */ /* 0x000fe20007ffe0ff */
[----:B------:R-:W-:Y:S01]  /*1780*/  BSSY.RECONVERGENT B2, `(.L_x_141) ;  /* 0x000003b000027945 */ /* 0x000fe20003800200 */
[----:B------:R-:W-:Y:S02]  /*1790*/  IADD3 R3, P0, PT, R10, R20, RZ ;  /* 0x000000140a037210 */ /* 0x000fe40007f1e0ff */
[----:B------:R-:W-:Y:S02]  /*17a0*/  ISETP.GT.AND P1, PT, R5, 0x1800, PT ;  /* 0x000018000500780c */ /* 0x000fe40003f24270 */
[----:B------:R-:W-:Y:S02]  /*17b0*/  IADD3.X R6, PT, PT, RZ, RZ, RZ, P0, !PT ;  /* 0x000000ffff067210 */ /* 0x000fe400007fe4ff */
[----:B0-----:R-:W-:-:S04]  /*17c0*/  LEA R4, P0, R3, UR4, 0x2 ;  /* 0x0000000403047c11 */ /* 0x001fc8000f8010ff */
[----:B------:R-:W-:Y:S02]  /*17d0*/  LEA.HI.X R3, R3, UR5, R6, 0x2, P0 ;  /* 0x0000000503037c11 */ /* 0x000fe400080f1406 */
[----:B------:R-:W-:-:S04]  /*17e0*/  IADD3 R4, P0, PT, R4, 0x1000, RZ ;  /* 0x0000100004047810 */ /* 0x000fc80007f1e0ff */
[----:B------:R-:W-:Y:S02]  /*17f0*/  IADD3.X R5, PT, PT, RZ, R3, RZ, P0, !PT ;  /* 0x00000003ff057210 */ /* 0x000fe400007fe4ff */
[----:B------:R-:W-:Y:S02]  /*1800*/  PLOP3.LUT P0, PT, PT, PT, PT, 0x80, 0x8 ;  /* 0x000000000008781c */ /* 0x000fe40003f0f070 */
[----:B------:R-:W-:Y:S01]  /*1810*/  IADD3 R3, PT, PT, R10, R20, RZ ;  /* 0x000000140a037210 */ /* 0x000fe20007ffe0ff */
[----:B------:R-:W-:Y:S10]  /*1820*/  @!P1 BRA `(.L_x_142) ;  /* 0x0000000000c09947 */ /* 0x000ff40003800000 */
[----:B------:R-:W-:Y:S02]  /*1830*/  PLOP3.LUT P0, PT, PT, PT, PT, 0x8, 0x80 ;  /* 0x000000000080781c */ /* 0x000fe40003f0e170 */
[----:B------:R-:W-:-:S11]  /*1840*/  IADD3 R13, PT, PT, R11, -0x1800, RZ ;  /* 0xffffe8000b0d7810 */ /* 0x000fd60007ffe0ff */
.L_x_143:
        /* <DEDUP_REMOVED lines=46> */
.L_x_142:
[----:B------:R-:W-:Y:S05]  /*1b30*/  BSYNC.RECONVERGENT B2 ;  /* 0x0000000000027941 */ /* 0x000fea0003800200 */
.L_x_141:
        /* <DEDUP_REMOVED lines=31> */
.L_x_145:
[----:B------:R-:W-:Y:S05]  /*1d30*/  BSYNC.RECONVERGENT B2 ;  /* 0x0000000000027941 */ /* 0x000fea0003800200 */
.L_x_144:
        /* <DEDUP_REMOVED lines=9> */
[----:B----4-:R-:W-:-:S04]  /*1dd0*/  FADD R0, R0, R3 ;  /* 0x0000000300007221 */ /* 0x010fc80000000000 */
[----:B--2---:R-:W-:-:S04]  /*1de0*/  FADD R0, R0, R9 ;  /* 0x0000000900007221 */ /* 0x004fc80000000000 */
[----:B---3--:R-:W-:-:S07]  /*1df0*/  FADD R0, R0, R11 ;  /* 0x0000000b00007221 */ /* 0x008fce0000000000 */
.L_x_137:
[----:B------:R-:W-:Y:S05]  /*1e00*/  BSYNC.RECONVERGENT B1 ;  /* 0x0000000000017941 */ /* 0x000fea0003800200 */
.L_x_135:
        /* <DEDUP_REMOVED lines=32> */
[----:B---3--:R-:W0:Y:S04]  /*2010*/  LDS.128 R4, [UR4+0x10] ;  /* 0x00001004ff047984 */ /* 0x008e280008000c00 */
        /* <DEDUP_REMOVED lines=19> */
.L_x_118:
        /* <DEDUP_REMOVED lines=12> */
.L_x_148:
[----:B------:R-:W-:Y:S05]  /*2210*/  BSYNC.RECONVERGENT B1 ;  /* 0x0000000000017941 */ /* 0x000fea0003800200 */
.L_x_147:
        /* <DEDUP_REMOVED lines=16> */
.L_x_153:
        /* <DEDUP_REMOVED lines=9> */
.L_x_152:
[----:B------:R-:W-:Y:S05]  /*23b0*/  BSYNC.RECONVERGENT B2 ;  /* 0x0000000000027941 */ /* 0x000fea0003800200 */
.L_x_151:
        /* <DEDUP_REMOVED lines=8> */
.L_x_156:
        /* <DEDUP_REMOVED lines=43> */
.L_x_155:
[----:B------:R-:W-:Y:S05]  /*26f0*/  BSYNC.RECONVERGENT B2 ;  /* 0x0000000000027941 */ /* 0x000fea0003800200 */
.L_x_154:
        /* <DEDUP_REMOVED lines=26> */
.L_x_158:
[----:B------:R-:W-:Y:S05]  /*28a0*/  BSYNC.RECONVERGENT B2 ;  /* 0x0000000000027941 */ /* 0x000fea0003800200 */
.L_x_157:
        /* <DEDUP_REMOVED lines=12> */
.L_x_150:
[----:B------:R-:W-:Y:S05]  /*2970*/  BSYNC.RECONVERGENT B1 ;  /* 0x0000000000017941 */ /* 0x000fea0003800200 */
.L_x_149:
[----:B------:R-:W-:Y:S02]  /*2980*/  ISETP.GE.AND P0, PT, R3, 0x200, PT ;  /* 0x000002000300780c */ /* 0x000fe40003f06270 */
[----:B0----5:R-:W-:-:S11]  /*2990*/  MOV R5, R0 ;  /* 0x0000000000057202 */ /* 0x021fd60000000f00 */
[----:B------:R-:W-:Y:S05]  /*29a0*/  @!P0 BRA `(.L_x_159) ;  /* 0x0000000000d08947 */ /* 0x000fea0003800000 */
[----:B------:R-:W0:Y:S01]  /*29b0*/  S2R R7, SR_LANEID ;  /* 0x0000000000077919 */ /* 0x000e220000000000 */
[----:B------:R-:W1:Y:S02]  /*29c0*/  SHFL.DOWN PT, R0, R5, 0x1, 0x1f ;  /* 0x08201f0005007f89 */ /* 0x000e6400000e0000 */
[----:B-1----:R-:W-:Y:S01]  /*29d0*/  FADD R0, R0, R5 ;  /* 0x0000000500007221 */ /* 0x002fe20000000000 */
[C---:B0-----:R-:W-:Y:S02]  /*29e0*/  ISETP.GT.AND P0, PT, R7.reuse, 0x1e, PT ;  /* 0x0000001e0700780c */ /* 0x041fe40003f04270 */
[----:B------:R-:W-:Y:S02]  /*29f0*/  ISETP.NE.AND P1, PT, R7, RZ, PT ;  /* 0x000000ff0700720c */ /* 0x000fe40003f25270 */
[----:B------:R-:W-:Y:S02]  /*2a00*/  FSEL R0, R5, R0, P0 ;  /* 0x0000000005007208 */ /* 0x000fe40000000000 */
[----:B------:R-:W-:-:S03]  /*2a10*/  ISETP.GT.AND P0, PT, R7, 0x1d, PT ;  /* 0x0000001d0700780c */ /* 0x000fc60003f04270 */
[----:B------:R-:W0:Y:S06]  /*2a20*/  SHFL.DOWN PT, R3, R0, 0x2, 0x1f ;  /* 0x08401f0000037f89 */ /* 0x000e2c00000e0000 */
        /* <DEDUP_REMOVED lines=24> */
[----:B--2---:R-:W0:Y:S04]  /*2bb0*/  LDS.128 R4, [UR4+0x10] ;  /* 0x00001004ff047984 */ /* 0x004e280008000c00 */
        /* <DEDUP_REMOVED lines=19> */
.L_x_159:
[----:B------:R-:W0:Y:S01]  /*2cf0*/  S2R R4, SR_LANEID ;  /* 0x0000000000047919 */ /* 0x000e220000000000 */
[----:B------:R-:W-:-:S04]  /*2d00*/  LOP3.LUT R0, R2, 0x3e0, RZ, 0xc0, !PT ;  /* 0x000003e002007812 */ /* 0x000fc800078ec0ff */
[----:B------:R-:W-:Y:S02]  /*2d10*/  IADD3 R6, PT, PT, R0, 0x20, RZ ;  /* 0x0000002000067810 */ /* 0x000fe40007ffe0ff */
[----:B------:R-:W-:Y:S02]  /*2d20*/  LOP3.LUT R0, RZ, R0, RZ, 0x33, !PT ;  /* 0x00000000ff007212 */ /* 0x000fe400078e33ff */
[-C--:B------:R-:W-:Y:S02]  /*2d30*/  ISETP.GT.AND P0, PT, R6, R3.reuse, PT ;  /* 0x000000030600720c */ /* 0x080fe40003f04270 */
[----:B------:R-:W-:-:S04]  /*2d40*/  IADD3 R0, PT, PT, R0, R3, RZ ;  /* 0x0000000300007210 */ /* 0x000fc80007ffe0ff */
[----:B------:R-:W-:-:S05]  /*2d50*/  SEL R6, R0, 0x1f, P0 ;  /* 0x0000001f00067807 */ /* 0x000fca0000000000 */
[----:B------:R-:W1:Y:S01]  /*2d60*/  SHFL.DOWN PT, R0, R5, 0x1, R6 ;  /* 0x0820000005007989 */ /* 0x000e6200000e0006 */
[C---:B0-----:R-:W-:Y:S02]  /*2d70*/  ISETP.GE.AND P0, PT, R4.reuse, R6, PT ;  /* 0x000000060400720c */ /* 0x041fe40003f06270 */
[C---:B------:R-:W-:Y:S02]  /*2d80*/  IADD3 R7, PT, PT, R4.reuse, 0x2, RZ ;  /* 0x0000000204077810 */ /* 0x040fe40007ffe0ff */
[----:B------:R-:W-:-:S09]  /*2d90*/  ISETP.NE.AND P1, PT, R4, RZ, PT ;  /* 0x000000ff0400720c */ /* 0x000fd20003f25270 */
[----:B-1----:R-:W-:Y:S01]  /*2da0*/  @!P0 FADD R5, R0, R5 ;  /* 0x0000000500058221 */ /* 0x002fe20000000000 */
[-C--:B------:R-:W-:Y:S02]  /*2db0*/  ISETP.GT.AND P0, PT, R7, R6.reuse, PT ;  /* 0x000000060700720c */ /* 0x080fe40003f04270 */
[----:B------:R-:W-:Y:S01]  /*2dc0*/  IADD3 R7, PT, PT, R4, 0x4, RZ ;  /* 0x0000000404077810 */ /* 0x000fe20007ffe0ff */
[----:B------:R-:W0:Y:S01]  /*2dd0*/  @!P1 S2R R8, SR_CgaCtaId ;  /* 0x0000000000089919 */ /* 0x000e220000008800 */
        /* <DEDUP_REMOVED lines=31> */
[----:B-1----:R-:W1:Y:S04]  /*2fd0*/  LDS.128 R4, [UR4+0x20] ;  /* 0x00002004ff047984 */ /* 0x002e680008000c00 */
        /* <DEDUP_REMOVED lines=29> */
.L_x_146:
        /* <DEDUP_REMOVED lines=28> */
[----:B------:R-:W-:Y:S02]  /*3370*/  HFMA2 R11, -RZ, RZ, 0, 0.0078125 ;  /* 0x00002000ff0b7431 */ /* 0x000fe400000001ff */
        /* <DEDUP_REMOVED lines=11> */
.L_x_162:
[----:B------:R-:W-:-:S05]  /*3430*/  IMAD.WIDE R2, R11, 0x4, R4 ;  /* 0x000000040b027825 */ /* 0x000fca00078e0204 */
        /* <DEDUP_REMOVED lines=15> */
[----:B------:R0:W5:Y:S02]  /*3530*/  LDG.E.CONSTANT R18, desc[UR6][R2.64+0x7800] ;  /* 0x0078000602127981 */ /* 0x000164000c1e9900 */
[----:B0-----:R-:W-:-:S04]  /*3540*/  MOV R3, R7 ;  /* 0x0000000700037202 */ /* 0x001fc80000000f00 */
[----:B------:R-:W-:-:S04]  /*3550*/  IADD3 R2, PT, PT, -R11, R3, RZ ;  /* 0x000000030b027210 */ /* 0x000fc80007ffe1ff */
[----:B------:R-:W-:Y:S01]  /*3560*/  ISETP.GE.AND P0, PT, R2, 0x2000, PT ;  /* 0x000020000200780c */ /* 0x000fe20003f06270 */
        /* <DEDUP_REMOVED lines=17> */
[----:B------:R-:W-:-:S04]  /*3680*/  IADD3 R11, PT, PT, R11, 0x2000, RZ ;  /* 0x000020000b0b7810 */ /* 0x000fc80007ffe0ff */
[----:B------:R-:W-:-:S13]  /*3690*/  ISETP.GT.AND P0, PT, R11, R6, PT ;  /* 0x000000060b00720c */ /* 0x000fda0003f04270 */
[----:B------:R-:W-:Y:S05]  /*36a0*/  @!P0 BRA `(.L_x_162) ;  /* 0xfffffffc00608947 */ /* 0x000fea000383ffff */
.L_x_160:
        /* <DEDUP_REMOVED lines=20> */
.L_x_166:
        /* <DEDUP_REMOVED lines=8> */
.L_x_165:
[----:B------:R-:W-:Y:S05]  /*3870*/  BSYNC.RECONVERGENT B2 ;  /* 0x0000000000027941 */ /* 0x000fea0003800200 */
.L_x_164:
        /* <DEDUP_REMOVED lines=16> */
.L_x_169:
        /* <DEDUP_REMOVED lines=46> */
.L_x_168:
[----:B------:R-:W-:Y:S05]  /*3c60*/  BSYNC.RECONVERGENT B2 ;  /* 0x0000000000027941 */ /* 0x000fea0003800200 */
.L_x_167:
        /* <DEDUP_REMOVED lines=31> */
.L_x_171:
[----:B------:R-:W-:Y:S05]  /*3e60*/  BSYNC.RECONVERGENT B2 ;  /* 0x0000000000027941 */ /* 0x000fea0003800200 */
.L_x_170:
        /* <DEDUP_REMOVED lines=12> */
.L_x_163:
[----:B------:R-:W-:Y:S05]  /*3f30*/  BSYNC.RECONVERGENT B1 ;  /* 0x0000000000017941 */ /* 0x000fea0003800200 */
.L_x_161:
        /* <DEDUP_REMOVED lines=50> */
[----:B------:R-:W-:-:S07]  /*4260*/  FADD R0, R18, R19 ;  /* 0x0000001312007221 */ /* 0x000fce0000000000 */
.L_x_133:
[----:B------:R-:W-:Y:S05]  /*4270*/  BSYNC.RECONVERGENT B0 ;  /* 0x0000000000007941 */ /* 0x000fea0003800200 */
.L_x_117:
[----:B------:R-:W-:Y:S05]  /*4280*/  @P0 EXIT ;  /* 0x000000000000094d */ /* 0x000fea0003800000 */
[----:B0-23--:R-:W0:Y:S01]  /*4290*/  LDC.64 R2, c[0x0][0x388] ;  /* 0x0000e200ff027b82 */ /* 0x00de220000000a00 */
[----:B------:R-:W4:Y:S02]  /*42a0*/  LDCU UR4, c[0x0][0x398] ;  /* 0x00007300ff0477ac */ /* 0x000f240008000800 */
[----:B----4-:R-:W-:-:S05]  /*42b0*/  FADD R5, R0, UR4 ;  /* 0x0000000400057e21 */ /* 0x010fca0008000000 */
[----:B0-----:R-:W-:Y:S01]  /*42c0*/  STG.E desc[UR6][R2.64], R5 ;  /* 0x0000000502007986 */ /* 0x001fe2000c101906 */
[----:B------:R-:W-:Y:S05]  /*42d0*/  EXIT ;  /* 0x000000000000794d */ /* 0x000fea0003800000 */
.L_x_172:
        /* <DEDUP_REMOVED lines=10> */
.L_x_474:


//--------------------- .text._ZN3cub18CUB_300001_SM_10006detail6reduce18DeviceReduceKernelINS2_10policy_hubIfjN4cuda3std3__44plusIfEEE10Policy1000EN6thrust24THRUST_300001_SM_1000_NS6detail15normal_iteratorINSD_10device_ptrIfEEEEjS9_fNS7_10__identityEEEvT0_PT3_T1_NS0_13GridEvenShareISN_EET2_T4_ --------------------------
	.section	.text._ZN3cub18CUB_300001_SM_10006detail6reduce18DeviceReduceKernelINS2_10policy_hubIfjN4cuda3std3__44plusIfEEE10Policy1000EN6thrust24THRUST_300001_SM_1000_NS6detail15normal_iteratorINSD_10device_ptrIfEEEEjS9_fNS7_10__identityEEEvT0_PT3_T1_NS0_13GridEvenShareISN_EET2_T4_,"ax",@progbits
	.align	128
        .global         _ZN3cub18CUB_300001_SM_10006detail6reduce18DeviceReduceKernelINS2_10policy_hubIfjN4cuda3std3__44plusIfEEE10Policy1000EN6thrust24THRUST_300001_SM_1000_NS6detail15normal_iteratorINSD_10device_ptrIfEEEEjS9_fNS7_10__identityEEEvT0_PT3_T1_NS0_13GridEvenShareISN_EET2_T4_
        .type           _ZN3cub18CUB_300001_SM_10006detail6reduce18DeviceReduceKernelINS2_10policy_hubIfjN4cuda3std3__44plusIfEEE10Policy1000EN6thrust24THRUST_300001_SM_1000_NS6detail15normal_iteratorINSD_10device_ptrIfEEEEjS9_fNS7_10__identityEEEvT0_PT3_T1_NS0_13GridEvenShareISN_EET2_T4_,@function
        .size           _ZN3cub18CUB_300001_SM_10006detail6reduce18DeviceReduceKernelINS2_10policy_hubIfjN4cuda3std3__44plusIfEEE10Policy1000EN6thrust24THRUST_300001_SM_1000_NS6detail15normal_iteratorINSD_10device_ptrIfEEEEjS9_fNS7_10__identityEEEvT0_PT3_T1_NS0_13GridEvenShareISN_EET2_T4_,(.L_x_475 - _ZN3cub18CUB_300001_SM_10006detail6reduce18DeviceReduceKernelINS2_10policy_hubIfjN4cuda3std3__44plusIfEEE10Policy1000EN6thrust24THRUST_300001_SM_1000_NS6detail15normal_iteratorINSD_10device_ptrIfEEEEjS9_fNS7_10__identityEEEvT0_PT3_T1_NS0_13GridEvenShareISN_EET2_T4_)
        .other          _ZN3cub18CUB_300001_SM_10006detail6reduce18DeviceReduceKernelINS2_10policy_hubIfjN4cuda3std3__44plusIfEEE10Policy1000EN6thrust24THRUST_300001_SM_1000_NS6detail15normal_iteratorINSD_10device_ptrIfEEEEjS9_fNS7_10__identityEEEvT0_PT3_T1_NS0_13GridEvenShareISN_EET2_T4_,@"STO_CUDA_ENTRY STV_DEFAULT"
_ZN3cub18CUB_300001_SM_10006detail6reduce18DeviceReduceKernelINS2_10policy_hubIfjN4cuda3std3__44plusIfEEE10Policy1000EN6thrust24THRUST_300001_SM_1000_NS6detail15normal_iteratorINSD_10device_ptrIfEEEEjS9_fNS7_10__identityEEEvT0_PT3_T1_NS0_13GridEvenShareISN_EET2_T4_:
.text._ZN3cub18CUB_300001_SM_10006detail6reduce18DeviceReduceKernelINS2_10policy_hubIfjN4cuda3std3__44plusIfEEE10Policy1000EN6thrust24THRUST_300001_SM_1000_NS6detail15normal_iteratorINSD_10device_ptrIfEEEEjS9_fNS7_10__identityEEEvT0_PT3_T1_NS0_13GridEvenShareISN_EET2_T4_:
[----:B------:R-:W-:Y:S01]  /*0000*/  LDC R1, c[0x0][0x37c] ;  /* 0x0000df00ff017b82 */ /* 0x000fe20000000800 */
[----:B------:R-:W0:Y:S07]  /*0010*/  S2R R3, SR_CTAID.X ;  /* 0x0000000000037919 */ /* 0x000e2e0000002500 */
[----:B------:R-:W1:Y:S01]  /*0020*/  LDC.64 R6, c[0x0][0x3a8] ;  /* 0x0000ea00ff067b82 */ /* 0x000e620000000a00 */
[----:B------:R-:W2:Y:S01]  /*0030*/  LDCU.64 UR6, c[0x0][0x358] ;  /* 0x00006b00ff0677ac */ /* 0x000ea20008000a00 */
[----:B------:R-:W-:Y:S01]  /*0040*/  BSSY.RECONVERGENT B0, `(.L_x_173) ;  /* 0x000027a000007945 */ /* 0x000fe20003800200 */
[----:B-1----:R-:W-:Y:S01]  /*0050*/  SHF.L.U32 R13, R7, 0xd, RZ ;  /* 0x0000000d070d7819 */ /* 0x002fe200000006ff */
[----:B0-----:R-:W-:-:S05]  /*0060*/  IMAD R0, R3, -0x2000, R6 ;  /* 0xffffe00003007824 */ /* 0x001fca00078e0206 */
[----:B------:R-:W-:-:S13]  /*0070*/  ISETP.GT.U32.AND P0, PT, R0, 0x1fff, PT ;  /* 0x00001fff0000780c */ /* 0x000fda0003f04070 */
[----:B--2---:R-:W-:Y:S05]  /*0080*/  @P0 BRA `(.L_x_174) ;  /* 0x0000001000d40947 */ /* 0x004fea0003800000 */
[----:B------:R-:W0:Y:S01]  /*0090*/  S2R R2, SR_TID.X ;  /* 0x0000000000027919 */ /* 0x000e220000002100 */
[----:B------:R-:W-:Y:S01]  /*00a0*/  BSSY.RECONVERGENT B1, `(.L_x_175) ;  /* 0x000000a000017945 */ /* 0x000fe20003800200 */
[----:B------:R-:W-:Y:S01]  /*00b0*/  HFMA2 R15, -RZ, RZ, 0, 0 ;  /* 0x00000000ff0f7431 */ /* 0x000fe200000001ff */
[----:B0-----:R-:W-:Y:S02]  /*00c0*/  ISETP.GE.U32.AND P0, PT, R2, R0, PT ;  /* 0x000000000200720c */ /* 0x001fe40003f06070 */
[----:B------:R-:W-:-:S11]  /*00d0*/  MOV R4, R2 ;  /* 0x0000000200047202 */ /* 0x000fd60000000f00 */
[----:B------:R-:W-:Y:S05]  /*00e0*/  @P0 BRA `(.L_x_176) ;  /* 0x0000000000140947 */ /* 0x000fea0003800000 */
[----:B------:R-:W0:Y:S01]  /*00f0*/  LDC.64 R8, c[0x0][0x380] ;  /* 0x0000e000ff087b82 */ /* 0x000e220000000a00 */
[----:B------:R-:W-:-:S05]  /*0100*/  LEA R5, R3, R2, 0xd ;  /* 0x0000000203057211 */ /* 0x000fca00078e68ff */
[----:B0-----:R-:W-:-:S05]  /*0110*/  IMAD.WIDE.U32 R8, R5, 0x4, R8 ;  /* 0x0000000405087825 */ /* 0x001fca00078e0008 */
[----:B------:R0:W5:Y:S01]  /*0120*/  LDG.E R15, desc[UR6][R8.64] ;  /* 0x00000006080f7981 */ /* 0x000162000c1e1900 */
[----:B------:R-:W-:-:S07]  /*0130*/  IADD3 R4, PT, PT, R2, 0x200, RZ ;  /* 0x0000020002047810 */ /* 0x000fce0007ffe0ff */
.L_x_176:
[----:B------:R-:W-:Y:S05]  /*0140*/  BSYNC.RECONVERGENT B1 ;  /* 0x0000000000017941 */ /* 0x000fea0003800200 */
.L_x_175:
[----:B------:R-:W-:Y:S01]  /*0150*/  ISETP.GE.U32.AND P0, PT, R4, R0, PT ;  /* 0x000000000400720c */ /* 0x000fe20003f06070 */
[----:B------:R-:W-:-:S12]  /*0160*/  BSSY.RECONVERGENT B1, `(.L_x_177) ;  /* 0x00000a5000017945 */ /* 0x000fd80003800200 */
[----:B------:R-:W-:Y:S05]  /*0170*/  @P0 BRA `(.L_x_178) ;  /* 0x00000008008c0947 */ /* 0x000fea0003800000 */
[----:B------:R-:W-:Y:S01]  /*0180*/  LOP3.LUT R5, RZ, R4, RZ, 0x33, !PT ;  /* 0x00000004ff057212 */ /* 0x000fe200078e33ff */
[----:B------:R-:W-:Y:S03]  /*0190*/  BSSY.RECONVERGENT B2, `(.L_x_179) ;  /* 0x0000053000027945 */ /* 0x000fe60003800200 */
[----:B------:R-:W-:-:S05]  /*01a0*/  IADD3 R6, PT, PT, R5, R6, RZ ;  /* 0x0000000605067210 */ /* 0x000fca0007ffe0ff */
[----:B------:R-:W-:-:S05]  /*01b0*/  IMAD R6, R3, -0x2000, R6 ;  /* 0xffffe00003067824 */ /* 0x000fca00078e0206 */
[C---:B------:R-:W-:Y:S02]  /*01c0*/  ISETP.GE.U32.AND P0, PT, R6.reuse, 0x1e00, PT ;  /* 0x00001e000600780c */ /* 0x040fe40003f06070 */
[----:B------:R-:W-:-:S04]  /*01d0*/  LEA.HI R5, R6, 0x1, RZ, 0x17 ;  /* 0x0000000106057811 */ /* 0x000fc800078fb8ff */
[----:B------:R-:W-:-:S07]  /*01e0*/  LOP3.LUT R6, R5, 0xf, RZ, 0xc0, !PT ;  /* 0x0000000f05067812 */ /* 0x000fce00078ec0ff */
[----:B------:R-:W-:Y:S05]  /*01f0*/  @!P0 BRA `(.L_x_180) ;  /* 0x0000000400308947 */ /* 0x000fea0003800000 */
[----:B------:R-:W-:Y:S01]  /*0200*/  LOP3.LUT R10, R5, 0xfffff0, RZ, 0xc0, !PT ;  /* 0x00fffff0050a7812 */ /* 0x000fe200078ec0ff */
[----:B------:R-:W-:Y:S01]  /*0210*/  BSSY.RECONVERGENT B3, `(.L_x_181) ;  /* 0x0000049000037945 */ /* 0x000fe20003800200 */
[----:B0-----:R-:W-:Y:S02]  /*0220*/  LOP3.LUT R9, R4, 0x1000, RZ, 0xfc, !PT ;  /* 0x0000100004097812 */ /* 0x001fe400078efcff */
[----:B------:R-:W-:Y:S02]  /*0230*/  LEA R4, R3, R4, 0xd ;  /* 0x0000000403047211 */ /* 0x000fe400078e68ff */
[----:B------:R-:W-:-:S07]  /*0240*/  IADD3 R10, PT, PT, -R10, RZ, RZ ;  /* 0x000000ff0a0a7210 */ /* 0x000fce0007ffe1ff */
.L_x_182:
[----:B------:R-:W0:Y:S02]  /*0250*/  LDC.64 R12, c[0x0][0x380] ;  /* 0x0000e000ff0c7b82 */ /* 0x000e240000000a00 */
[----:B0-----:R-:W-:-:S05]  /*0260*/  IMAD.WIDE.U32 R22, R4, 0x4, R12 ;  /* 0x0000000404167825 */ /* 0x001fca00078e000c */
[----:B------:R0:W2:Y:S01]  /*0270*/  LDG.E R8, desc[UR6][R22.64] ;  /* 0x0000000616087981 */ /* 0x0000a2000c1e1900 */
[C---:B------:R-:W-:Y:S02]  /*0280*/  IADD3 R25, PT, PT, R4.reuse, 0x200, RZ ;  /* 0x0000020004197810 */ /* 0x040fe40007ffe0ff */
[C---:B------:R-:W-:Y:S02]  /*0290*/  IADD3 R21, PT, PT, R4.reuse, 0x400, RZ ;  /* 0x0000040004157810 */ /* 0x040fe40007ffe0ff */
[C---:B------:R-:W-:Y:S01]  /*02a0*/  IADD3 R17, PT, PT, R4.reuse, 0x600, RZ ;  /* 0x0000060004117810 */ /* 0x040fe20007ffe0ff */
[----:B------:R-:W-:Y:S01]  /*02b0*/  IMAD.WIDE.U32 R24, R25, 0x4, R12 ;  /* 0x0000000419187825 */ /* 0x000fe200078e000c */
[----:B------:R-:W-:-:S03]  /*02c0*/  IADD3 R19, PT, PT, R4, 0x800, RZ ;  /* 0x0000080004137810 */ /* 0x000fc60007ffe0ff */
[--C-:B------:R-:W-:Y:S01]  /*02d0*/  IMAD.WIDE.U32 R20, R21, 0x4, R12.reuse ;  /* 0x0000000415147825 */ /* 0x100fe200078e000c */
[----:B------:R-:W3:Y:S01]  /*02e0*/  LDG.E R7, desc[UR6][R24.64] ;  /* 0x0000000618077981 */ /* 0x000ee2000c1e1900 */
[C---:B------:R-:W-:Y:S02]  /*02f0*/  IADD3 R11, PT, PT, R4.reuse, 0xa00, RZ ;  /* 0x00000a00040b7810 */ /* 0x040fe40007ffe0ff */
[--C-:B------:R-:W-:Y:S01]  /*0300*/  IMAD.WIDE.U32 R16, R17, 0x4, R12.reuse ;  /* 0x0000000411107825 */ /* 0x100fe200078e000c */
[----:B------:R1:W4:Y:S01]  /*0310*/  LDG.E R29, desc[UR6][R20.64] ;  /* 0x00000006141d7981 */ /* 0x000322000c1e1900 */
[C---:B------:R-:W-:Y:S02]  /*0320*/  IADD3 R14, PT, PT, R4.reuse, 0xc00, RZ ;  /* 0x00000c00040e7810 */ /* 0x040fe40007ffe0ff */
[--C-:B------:R-:W-:Y:S01]  /*0330*/  IMAD.WIDE.U32 R18, R19, 0x4, R12.reuse ;  /* 0x0000000413127825 */ /* 0x100fe200078e000c */
[----:B------:R1:W4:Y:S03]  /*0340*/  LDG.E R28, desc[UR6][R16.64] ;  /* 0x00000006101c7981 */ /* 0x000326000c1e1900 */
[----:B0-----:R-:W-:Y:S01]  /*0350*/  IMAD.WIDE.U32 R22, R11, 0x4, R12 ;  /* 0x000000040b167825 */ /* 0x001fe200078e000c */
[----:B------:R-:W4:Y:S01]  /*0360*/  LDG.E R27, desc[UR6][R18.64] ;  /* 0x00000006121b7981 */ /* 0x000f22000c1e1900 */
[----:B------:R-:W-:-:S02]  /*0370*/  IADD3 R11, PT, PT, R4, 0xe00, RZ ;  /* 0x00000e00040b7810 */ /* 0x000fc40007ffe0ff */
[--C-:B-1----:R-:W-:Y:S01]  /*0380*/  IMAD.WIDE.U32 R20, R14, 0x4, R12.reuse ;  /* 0x000000040e147825 */ /* 0x102fe200078e000c */
[----:B------:R0:W4:Y:S01]  /*0390*/  LDG.E R26, desc[UR6][R22.64] ;  /* 0x00000006161a7981 */ /* 0x000122000c1e1900 */
[C---:B------:R-:W-:Y:S02]  /*03a0*/  IADD3 R14, PT, PT, R4.reuse, 0x1000, RZ ;  /* 0x00001000040e7810 */ /* 0x040fe40007ffe0ff */
[C---:B------:R-:W-:Y:S01]  /*03b0*/  IADD3 R24, PT, PT, R4.reuse, 0x1200, RZ ;  /* 0x0000120004187810 */ /* 0x040fe20007ffe0ff */
[--C-:B------:R-:W-:Y:S01]  /*03c0*/  IMAD.WIDE.U32 R16, R11, 0x4, R12.reuse ;  /* 0x000000040b107825 */ /* 0x100fe200078e000c */
[----:B------:R1:W4:Y:S01]  /*03d0*/  LDG.E R25, desc[UR6][R20.64] ;  /* 0x0000000614197981 */ /* 0x000322000c1e1900 */
[----:B------:R-:W-:Y:S02]  /*03e0*/  IADD3 R11, PT, PT, R4, 0x1400, RZ ;  /* 0x00001400040b7810 */ /* 0x000fe40007ffe0ff */
[--C-:B0-----:R-:W-:Y:S02]  /*03f0*/  IMAD.WIDE.U32 R22, R24, 0x4, R12.reuse ;  /* 0x0000000418167825 */ /* 0x101fe400078e000c */
[----:B------:R0:W4:Y:S02]  /*0400*/  LDG.E R24, desc[UR6][R16.64] ;  /* 0x0000000610187981 */ /* 0x000124000c1e1900 */
[--C-:B-1----:R-:W-:Y:S01]  /*0410*/  IMAD.WIDE.U32 R20, R14, 0x4, R12.reuse ;  /* 0x000000040e147825 */ /* 0x102fe200078e000c */
[C---:B------:R-:W-:Y:S01]  /*0420*/  IADD3 R14, PT, PT, R4.reuse, 0x1600, RZ ;  /* 0x00001600040e7810 */ /* 0x040fe20007ffe0ff */
[----:B------:R1:W4:Y:S04]  /*0430*/  LDG.E R18, desc[UR6][R22.64] ;  /* 0x0000000616127981 */ /* 0x000328000c1e1900 */
[----:B------:R1:W4:Y:S01]  /*0440*/  LDG.E R19, desc[UR6][R20.64] ;  /* 0x0000000614137981 */ /* 0x000322000c1e1900 */
[----:B0-----:R-:W-:Y:S01]  /*0450*/  IMAD.WIDE.U32 R16, R11, 0x4, R12 ;  /* 0x000000040b107825 */ /* 0x001fe200078e000c */
[----:B-1----:R-:W-:-:S04]  /*0460*/  IADD3 R23, PT, PT, R4, 0x1800, RZ ;  /* 0x0000180004177810 */ /* 0x002fc80007ffe0ff */
[----:B------:R0:W4:Y:S01]  /*0470*/  LDG.E R11, desc[UR6][R16.64] ;  /* 0x00000006100b7981 */ /* 0x000122000c1e1900 */
[C---:B------:R-:W-:Y:S01]  /*0480*/  IADD3 R21, PT, PT, R4.reuse, 0x1a00, RZ ;  /* 0x00001a0004157810 */ /* 0x040fe20007ffe0ff */
[----:B0-----:R-:W-:Y:S01]  /*0490*/  IMAD.WIDE.U32 R16, R23, 0x4, R12 ;  /* 0x0000000417107825 */ /* 0x001fe200078e000c */
[----:B------:R-:W-:-:S03]  /*04a0*/  IADD3 R23, PT, PT, R4, 0x1c00, RZ ;  /* 0x00001c0004177810 */ /* 0x000fc60007ffe0ff */
[--C-:B------:R-:W-:Y:S02]  /*04b0*/  IMAD.WIDE.U32 R20, R21, 0x4, R12.reuse ;  /* 0x0000000415147825 */ /* 0x100fe400078e000c */
[----:B------:R-:W4:Y:S02]  /*04c0*/  LDG.E R16, desc[UR6][R16.64] ;  /* 0x0000000610107981 */ /* 0x000f24000c1e1900 */
[----:B------:R-:W-:Y:S02]  /*04d0*/  IMAD.WIDE.U32 R22, R23, 0x4, R12 ;  /* 0x0000000417167825 */ /* 0x000fe400078e000c */
[----:B------:R-:W4:Y:S04]  /*04e0*/  LDG.E R20, desc[UR6][R20.64] ;  /* 0x0000000614147981 */ /* 0x000f28000c1e1900 */
[----:B------:R-:W4:Y:S01]  /*04f0*/  LDG.E R22, desc[UR6][R22.64] ;  /* 0x0000000616167981 */ /* 0x000f22000c1e1900 */
[----:B--2--5:R-:W-:Y:S01]  /*0500*/  FADD R8, R8, R15 ;  /* 0x0000000f08087221 */ /* 0x024fe20000000000 */
[----:B------:R-:W-:-:S06]  /*0510*/  IMAD.WIDE.U32 R14, R14, 0x4, R12 ;  /* 0x000000040e0e7825 */ /* 0x000fcc00078e000c */
[----:B------:R0:W2:Y:S02]  /*0520*/  LDG.E R14, desc[UR6][R14.64] ;  /* 0x000000060e0e7981 */ /* 0x0000a4000c1e1900 */
[----:B0-----:R-:W-:-:S05]  /*0530*/  IADD3 R15, PT, PT, R4, 0x1e00, RZ ;  /* 0x00001e00040f7810 */ /* 0x001fca0007ffe0ff */
[----:B------:R-:W-:-:S06]  /*0540*/  IMAD.WIDE.U32 R12, R15, 0x4, R12 ;  /* 0x000000040f0c7825 */ /* 0x000fcc00078e000c */
[----:B------:R-:W2:Y:S01]  /*0550*/  LDG.E R12, desc[UR6][R12.64] ;  /* 0x000000060c0c7981 */ /* 0x000ea2000c1e1900 */
        /* <DEDUP_REMOVED lines=8> */
[----:B------:R-:W-:Y:S01]  /*05e0*/  FADD R18, R19, R18 ;  /* 0x0000001213127221 */ /* 0x000fe20000000000 */
[----:B------:R-:W-:-:S03]  /*05f0*/  IADD3 R10, PT, PT, R10, 0x10, RZ ;  /* 0x000000100a0a7810 */ /* 0x000fc60007ffe0ff */
[----:B------:R-:W-:Y:S01]  /*0600*/  FADD R11, R18, R11 ;  /* 0x0000000b120b7221 */ /* 0x000fe20000000000 */
[----:B------:R-:W-:Y:S02]  /*0610*/  ISETP.NE.AND P0, PT, R10, RZ, PT ;  /* 0x000000ff0a00720c */ /* 0x000fe40003f05270 */
[----:B------:R-:W-:Y:S02]  /*0620*/  IADD3 R9, PT, PT, R9, 0x2000, RZ ;  /* 0x0000200009097810 */ /* 0x000fe40007ffe0ff */
[----:B------:R-:W-:Y:S01]  /*0630*/  IADD3 R4, PT, PT, R4, 0x2000, RZ ;  /* 0x0000200004047810 */ /* 0x000fe20007ffe0ff */
[----:B--2---:R-:W-:-:S04]  /*0640*/  FADD R11, R11, R14 ;  /* 0x0000000e0b0b7221 */ /* 0x004fc80000000000 */
[----:B------:R-:W-:-:S04]  /*0650*/  FADD R11, R11, R16 ;  /* 0x000000100b0b7221 */ /* 0x000fc80000000000 */
[----:B------:R-:W-:-:S04]  /*0660*/  FADD R11, R11, R20 ;  /* 0x000000140b0b7221 */ /* 0x000fc80000000000 */
[----:B------:R-:W-:-:S04]  /*0670*/  FADD R11, R11, R22 ;  /* 0x000000160b0b7221 */ /* 0x000fc80000000000 */
[----:B------:R-:W-:Y:S01]  /*0680*/  FADD R15, R11, R12 ;  /* 0x0000000c0b0f7221 */ /* 0x000fe20000000000 */
[----:B------:R-:W-:Y:S06]  /*0690*/  @P0 BRA `(.L_x_182) ;  /* 0xfffffff800ec0947 */ /* 0x000fec000383ffff */
[----:B------:R-:W-:Y:S05]  /*06a0*/  BSYNC.RECONVERGENT B3 ;  /* 0x0000000000037941 */ /* 0x000fea0003800200 */
.L_x_181:
[----:B------:R-:W-:-:S07]  /*06b0*/  IADD3 R4, PT, PT, R9, -0x1000, RZ ;  /* 0xfffff00009047810 */ /* 0x000fce0007ffe0ff */
.L_x_180:
[----:B------:R-:W-:Y:S05]  /*06c0*/  BSYNC.RECONVERGENT B2 ;  /* 0x0000000000027941 */ /* 0x000fea0003800200 */
.L_x_179:
[----:B------:R-:W-:-:S13]  /*06d0*/  ISETP.NE.AND P0, PT, R6, RZ, PT ;  /* 0x000000ff0600720c */ /* 0x000fda0003f05270 */
[----:B------:R-:W-:Y:S05]  /*06e0*/  @!P0 BRA `(.L_x_178) ;  /* 0x0000000400308947 */ /* 0x000fea0003800000 */
[----:B------:R-:W-:Y:S01]  /*06f0*/  ISETP.GE.U32.AND P0, PT, R6, 0x8, PT ;  /* 0x000000080600780c */ /* 0x000fe20003f06070 */
[----:B------:R-:W-:Y:S01]  /*0700*/  BSSY.RECONVERGENT B2, `(.L_x_183) ;  /* 0x0000026000027945 */ /* 0x000fe20003800200 */
[----:B------:R-:W-:-:S04]  /*0710*/  LOP3.LUT R22, R5, 0x7, RZ, 0xc0, !PT ;  /* 0x0000000705167812 */ /* 0x000fc800078ec0ff */
[----:B------:R-:W-:-:S07]  /*0720*/  ISETP.NE.AND P1, PT, R22, RZ, PT ;  /* 0x000000ff1600720c */ /* 0x000fce0003f25270 */
[----:B------:R-:W-:Y:S06]  /*0730*/  @!P0 BRA `(.L_x_184) ;  /* 0x0000000000888947 */ /* 0x000fec0003800000 */
[----:B------:R-:W1:Y:S01]  /*0740*/  LDC.64 R6, c[0x0][0x380] ;  /* 0x0000e000ff067b82 */ /* 0x000e620000000a00 */
[----:B------:R-:W-:-:S04]  /*0750*/  LEA R19, R3, R4, 0xd ;  /* 0x0000000403137211 */ /* 0x000fc800078e68ff */
[C---:B------:R-:W-:Y:S02]  /*0760*/  IADD3 R17, PT, PT, R19.reuse, 0x200, RZ ;  /* 0x0000020013117810 */ /* 0x040fe40007ffe0ff */
[C---:B------:R-:W-:Y:S02]  /*0770*/  IADD3 R21, PT, PT, R19.reuse, 0x400, RZ ;  /* 0x0000040013157810 */ /* 0x040fe40007ffe0ff */
[C---:B------:R-:W-:Y:S02]  /*0780*/  IADD3 R13, PT, PT, R19.reuse, 0x600, RZ ;  /* 0x00000600130d7810 */ /* 0x040fe40007ffe0ff */
[C---:B0-----:R-:W-:Y:S01]  /*0790*/  IADD3 R9, PT, PT, R19.reuse, 0x800, RZ ;  /* 0x0000080013097810 */ /* 0x041fe20007ffe0ff */
[----:B-1----:R-:W-:-:S04]  /*07a0*/  IMAD.WIDE.U32 R10, R19, 0x4, R6 ;  /* 0x00000004130a7825 */ /* 0x002fc800078e0006 */
[--C-:B------:R-:W-:Y:S01]  /*07b0*/  IMAD.WIDE.U32 R16, R17, 0x4, R6.reuse ;  /* 0x0000000411107825 */ /* 0x100fe200078e0006 */
[----:B------:R0:W2:Y:S03]  /*07c0*/  LDG.E R14, desc[UR6][R10.64] ;  /* 0x000000060a0e7981 */ /* 0x0000a6000c1e1900 */
[--C-:B------:R-:W-:Y:S01]  /*07d0*/  IMAD.WIDE.U32 R20, R21, 0x4, R6.reuse ;  /* 0x0000000415147825 */ /* 0x100fe200078e0006 */
[----:B------:R1:W3:Y:S03]  /*07e0*/  LDG.E R18, desc[UR6][R16.64] ;  /* 0x0000000610127981 */ /* 0x0002e6000c1e1900 */
[--C-:B------:R-:W-:Y:S01]  /*07f0*/  IMAD.WIDE.U32 R12, R13, 0x4, R6.reuse ;  /* 0x000000040d0c7825 */ /* 0x100fe200078e0006 */
[----:B------:R-:W-:Y:S01]  /*0800*/  IADD3 R23, PT, PT, R19, 0xa00, RZ ;  /* 0x00000a0013177810 */ /* 0x000fe20007ffe0ff */
[----:B------:R-:W4:Y:S02]  /*0810*/  LDG.E R20, desc[UR6][R20.64] ;  /* 0x0000000614147981 */ /* 0x000f24000c1e1900 */
[--C-:B------:R-:W-:Y:S01]  /*0820*/  IMAD.WIDE.U32 R8, R9, 0x4, R6.reuse ;  /* 0x0000000409087825 */ /* 0x100fe200078e0006 */
[----:B------:R-:W-:Y:S01]  /*0830*/  IADD3 R25, PT, PT, R19, 0xc00, RZ ;  /* 0x00000c0013197810 */ /* 0x000fe20007ffe0ff */
[----:B------:R-:W4:Y:S02]  /*0840*/  LDG.E R12, desc[UR6][R12.64] ;  /* 0x000000060c0c7981 */ /* 0x000f24000c1e1900 */
[--C-:B0-----:R-:W-:Y:S01]  /*0850*/  IMAD.WIDE.U32 R10, R23, 0x4, R6.reuse ;  /* 0x00000004170a7825 */ /* 0x101fe200078e0006 */
[----:B------:R-:W-:Y:S01]  /*0860*/  IADD3 R19, PT, PT, R19, 0xe00, RZ ;  /* 0x00000e0013137810 */ /* 0x000fe20007ffe0ff */
[----:B------:R-:W4:Y:S02]  /*0870*/  LDG.E R8, desc[UR6][R8.64] ;  /* 0x0000000608087981 */ /* 0x000f24000c1e1900 */
[----:B-1----:R-:W-:-:S02]  /*0880*/  IMAD.WIDE.U32 R16, R25, 0x4, R6 ;  /* 0x0000000419107825 */ /* 0x002fc400078e0006 */
[----:B------:R-:W4:Y:S02]  /*0890*/  LDG.E R11, desc[UR6][R10.64] ;  /* 0x000000060a0b7981 */ /* 0x000f24000c1e1900 */
[----:B------:R-:W-:Y:S02]  /*08a0*/  IMAD.WIDE.U32 R6, R19, 0x4, R6 ;  /* 0x0000000413067825 */ /* 0x000fe400078e0006 */
[----:B------:R-:W4:Y:S04]  /*08b0*/  LDG.E R17, desc[UR6][R16.64] ;  /* 0x0000000610117981 */ /* 0x000f28000c1e1900 */
[----:B------:R-:W4:Y:S01]  /*08c0*/  LDG.E R7, desc[UR6][R6.64] ;  /* 0x0000000606077981 */ /* 0x000f22000c1e1900 */
        /* <DEDUP_REMOVED lines=9> */
.L_x_184:
[----:B------:R-:W-:Y:S05]  /*0960*/  BSYNC.RECONVERGENT B2 ;  /* 0x0000000000027941 */ /* 0x000fea0003800200 */
.L_x_183:
[----:B------:R-:W-:Y:S05]  /*0970*/  @!P1 BRA `(.L_x_178) ;  /* 0x00000000008c9947 */ /* 0x000fea0003800000 */
[----:B------:R-:W-:Y:S01]  /*0980*/  ISETP.GE.U32.AND P0, PT, R22, 0x4, PT ;  /* 0x000000041600780c */ /* 0x000fe20003f06070 */
[----:B------:R-:W-:Y:S01]  /*0990*/  BSSY.RECONVERGENT B2, `(.L_x_185) ;  /* 0x0000016000027945 */ /* 0x000fe20003800200 */
[----:B------:R-:W-:-:S04]  /*09a0*/  LOP3.LUT R5, R5, 0x3, RZ, 0xc0, !PT ;  /* 0x0000000305057812 */ /* 0x000fc800078ec0ff */
[----:B------:R-:W-:-:S07]  /*09b0*/  ISETP.NE.AND P1, PT, R5, RZ, PT ;  /* 0x000000ff0500720c */ /* 0x000fce0003f25270 */
[----:B------:R-:W-:Y:S06]  /*09c0*/  @!P0 BRA `(.L_x_186) ;  /* 0x0000000000488947 */ /* 0x000fec0003800000 */
[----:B------:R-:W0:Y:S01]  /*09d0*/  LDC.64 R6, c[0x0][0x380] ;  /* 0x0000e000ff067b82 */ /* 0x000e220000000a00 */
[----:B------:R-:W-:-:S04]  /*09e0*/  LEA R13, R3, R4, 0xd ;  /* 0x00000004030d7211 */ /* 0x000fc800078e68ff */
[C---:B------:R-:W-:Y:S02]  /*09f0*/  IADD3 R11, PT, PT, R13.reuse, 0x200, RZ ;  /* 0x000002000d0b7810 */ /* 0x040fe40007ffe0ff */
[C---:B------:R-:W-:Y:S02]  /*0a00*/  IADD3 R17, PT, PT, R13.reuse, 0x400, RZ ;  /* 0x000004000d117810 */ /* 0x040fe40007ffe0ff */
[C---:B------:R-:W-:Y:S01]  /*0a10*/  IADD3 R19, PT, PT, R13.reuse, 0x600, RZ ;  /* 0x000006000d137810 */ /* 0x040fe20007ffe0ff */
[----:B0-----:R-:W-:-:S04]  /*0a20*/  IMAD.WIDE.U32 R8, R13, 0x4, R6 ;  /* 0x000000040d087825 */ /* 0x001fc800078e0006 */
[--C-:B------:R-:W-:Y:S02]  /*0a30*/  IMAD.WIDE.U32 R10, R11, 0x4, R6.reuse ;  /* 0x000000040b0a7825 */ /* 0x100fe400078e0006 */
[----:B------:R-:W2:Y:S02]  /*0a40*/  LDG.E R8, desc[UR6][R8.64] ;  /* 0x0000000608087981 */ /* 0x000ea4000c1e1900 */
[--C-:B------:R-:W-:Y:S02]  /*0a50*/  IMAD.WIDE.U32 R12, R17, 0x4, R6.reuse ;  /* 0x00000004110c7825 */ /* 0x100fe400078e0006 */
[----:B------:R-:W3:Y:S02]  /*0a60*/  LDG.E R10, desc[UR6][R10.64] ;  /* 0x000000060a0a7981 */ /* 0x000ee4000c1e1900 */
[----:B------:R-:W-:Y:S02]  /*0a70*/  IMAD.WIDE.U32 R6, R19, 0x4, R6 ;  /* 0x0000000413067825 */ /* 0x000fe400078e0006 */
[----:B------:R-:W4:Y:S04]  /*0a80*/  LDG.E R12, desc[UR6][R12.64] ;  /* 0x000000060c0c7981 */ /* 0x000f28000c1e1900 */
[----:B------:R-:W4:Y:S01]  /*0a90*/  LDG.E R6, desc[UR6][R6.64] ;  /* 0x0000000606067981 */ /* 0x000f22000c1e1900 */
[----:B------:R-:W-:Y:S01]  /*0aa0*/  IADD3 R4, PT, PT, R4, 0x800, RZ ;  /* 0x0000080004047810 */ /* 0x000fe20007ffe0ff */
[----:B--2--5:R-:W-:-:S04]  /*0ab0*/  FADD R15, R15, R8 ;  /* 0x000000080f0f7221 */ /* 0x024fc80000000000 */
[----:B---3--:R-:W-:-:S04]  /*0ac0*/  FADD R15, R15, R10 ;  /* 0x0000000a0f0f7221 */ /* 0x008fc80000000000 */
[----:B----4-:R-:W-:-:S04]  /*0ad0*/  FADD R15, R15, R12 ;  /* 0x0000000c0f0f7221 */ /* 0x010fc80000000000 */
[----:B------:R-:W-:-:S07]  /*0ae0*/  FADD R15, R15, R6 ;  /* 0x000000060f0f7221 */ /* 0x000fce0000000000 */
.L_x_186:
[----:B------:R-:W-:Y:S05]  /*0af0*/  BSYNC.RECONVERGENT B2 ;  /* 0x0000000000027941 */ /* 0x000fea0003800200 */
.L_x_185:
[----:B------:R-:W-:Y:S05]  /*0b00*/  @!P1 BRA `(.L_x_178) ;  /* 0x0000000000289947 */ /* 0x000fea0003800000 */
[----:B------:R-:W1:Y:S01]  /*0b10*/  LDC.64 R6, c[0x0][0x380] ;  /* 0x0000e000ff067b82 */ /* 0x000e620000000a00 */
[----:B0-----:R-:W-:Y:S02]  /*0b20*/  LEA R9, R3, R4, 0xd ;  /* 0x0000000403097211 */ /* 0x001fe400078e68ff */
[----:B------:R-:W-:-:S07]  /*0b30*/  IADD3 R8, PT, PT, -R5, RZ, RZ ;  /* 0x000000ff05087210 */ /* 0x000fce0007ffe1ff */
.L_x_187:
[----:B-1----:R-:W-:-:S06]  /*0b40*/  IMAD.WIDE.U32 R4, R9, 0x4, R6 ;  /* 0x0000000409047825 */ /* 0x002fcc00078e0006 */
[----:B------:R-:W2:Y:S01]  /*0b50*/  LDG.E R4, desc[UR6][R4.64] ;  /* 0x0000000604047981 */ /* 0x000ea2000c1e1900 */
[----:B------:R-:W-:Y:S02]  /*0b60*/  IADD3 R8, PT, PT, R8, 0x1, RZ ;  /* 0x0000000108087810 */ /* 0x000fe40007ffe0ff */
[----:B------:R-:W-:Y:S02]  /*0b70*/  IADD3 R9, PT, PT, R9, 0x200, RZ ;  /* 0x0000020009097810 */ /* 0x000fe40007ffe0ff */
[----:B------:R-:W-:Y:S01]  /*0b80*/  ISETP.NE.AND P0, PT, R8, RZ, PT ;  /* 0x000000ff0800720c */ /* 0x000fe20003f05270 */
[----:B--2--5:R-:W-:-:S12]  /*0b90*/  FADD R15, R4, R15 ;  /* 0x0000000f040f7221 */ /* 0x024fd80000000000 */
[----:B------:R-:W-:Y:S05]  /*0ba0*/  @P0 BRA `(.L_x_187) ;  /* 0xfffffffc00e40947 */ /* 0x000fea000383ffff */
.L_x_178:
[----:B------:R-:W-:Y:S05]  /*0bb0*/  BSYNC.RECONVERGENT B1 ;  /* 0x0000000000017941 */ /* 0x000fea0003800200 */
.L_x_177:
[----:B------:R-:W-:-:S13]  /*0bc0*/  ISETP.GE.U32.AND P0, PT, R0, 0x200, PT ;  /* 0x000002000000780c */ /* 0x000fda0003f06070 */
[----:B------:R-:W-:Y:S05]  /*0bd0*/  @!P0 BRA `(.L_x_188) ;  /* 0x0000000000d08947 */ /* 0x000fea0003800000 */
[----:B0-----:R-:W0:Y:S01]  /*0be0*/  S2R R8, SR_LANEID ;  /* 0x0000000000087919 */ /* 0x001e220000000000 */
[----:B-----5:R-:W1:Y:S02]  /*0bf0*/  SHFL.DOWN PT, R0, R15, 0x1, 0x1f ;  /* 0x08201f000f007f89 */ /* 0x020e6400000e0000 */
[----:B-1----:R-:W-:Y:S01]  /*0c00*/  FADD R0, R0, R15 ;  /* 0x0000000f00007221 */ /* 0x002fe20000000000 */
[C---:B0-----:R-:W-:Y:S02]  /*0c10*/  ISETP.GT.AND P0, PT, R8.reuse, 0x1e, PT ;  /* 0x0000001e0800780c */ /* 0x041fe40003f04270 */
[C---:B------:R-:W-:Y:S02]  /*0c20*/  ISETP.NE.AND P1, PT, R8.reuse, RZ, PT ;  /* 0x000000ff0800720c */ /* 0x040fe40003f25270 */
        /* <DEDUP_REMOVED lines=27> */
[----:B------:R-:W0:Y:S04]  /*0de0*/  LDS.128 R12, [UR4+0x10] ;  /* 0x00001004ff0c7984 */ /* 0x000e280008000c00 */
[----:B------:R-:W2:Y:S04]  /*0df0*/  LDS.128 R8, [UR4+0x20] ;  /* 0x00002004ff087984 */ /* 0x000ea80008000c00 */
[----:B-1----:R-:W1:Y:S04]  /*0e00*/  LDS.128 R4, [UR4+0x30] ;  /* 0x00003004ff047984 */ /* 0x002e680008000c00 */
[----:B------:R-:W3:Y:S01]  /*0e10*/  LDS.128 R16, [UR4+0x40] ;  /* 0x00004004ff107984 */ /* 0x000ee20008000c00 */
[----:B0-----:R-:W-:-:S04]  /*0e20*/  FADD R13, R20, R13 ;  /* 0x0000000d140d7221 */ /* 0x001fc80000000000 */
[----:B------:R-:W-:-:S04]  /*0e30*/  FADD R14, R13, R14 ;  /* 0x0000000e0d0e7221 */ /* 0x000fc80000000000 */
[----:B------:R-:W-:-:S04]  /*0e40*/  FADD R15, R14, R15 ;  /* 0x0000000f0e0f7221 */ /* 0x000fc80000000000 */
[----:B--2---:R-:W-:-:S04]  /*0e50*/  FADD R8, R15, R8 ;  /* 0x000000080f087221 */ /* 0x004fc80000000000 */
[----:B------:R-:W-:-:S04]  /*0e60*/  FADD R9, R8, R9 ;  /* 0x0000000908097221 */ /* 0x000fc80000000000 */
[----:B------:R-:W-:-:S04]  /*0e70*/  FADD R10, R9, R10 ;  /* 0x0000000a090a7221 */ /* 0x000fc80000000000 */
[----:B------:R-:W-:-:S04]  /*0e80*/  FADD R11, R10, R11 ;  /* 0x0000000b0a0b7221 */ /* 0x000fc80000000000 */
[----:B-1----:R-:W-:-:S04]  /*0e90*/  FADD R4, R11, R4 ;  /* 0x000000040b047221 */ /* 0x002fc80000000000 */
        /* <DEDUP_REMOVED lines=8> */
.L_x_188:
[----:B0-----:R-:W0:Y:S01]  /*0f20*/  S2R R8, SR_LANEID ;  /* 0x0000000000087919 */ /* 0x001e220000000000 */
[----:B------:R-:W-:-:S04]  /*0f30*/  LOP3.LUT R4, R2, 0x3e0, RZ, 0xc0, !PT ;  /* 0x000003e002047812 */ /* 0x000fc800078ec0ff */
[----:B------:R-:W-:Y:S02]  /*0f40*/  IADD3 R5, PT, PT, R4, 0x20, RZ ;  /* 0x0000002004057810 */ /* 0x000fe40007ffe0ff */
[----:B------:R-:W-:Y:S02]  /*0f50*/  LOP3.LUT R7, RZ, R4, RZ, 0x33, !PT ;  /* 0x00000004ff077212 */ /* 0x000fe400078e33ff */
[----:B------:R-:W-:Y:S02]  /*0f60*/  ISETP.GT.U32.AND P0, PT, R5, R0, PT ;  /* 0x000000000500720c */ /* 0x000fe40003f04070 */
[----:B------:R-:W-:-:S04]  /*0f70*/  IADD3 R7, PT, PT, R0, R7, RZ ;  /* 0x0000000700077210 */ /* 0x000fc80007ffe0ff */
[----:B------:R-:W-:-:S05]  /*0f80*/  SEL R7, R7, 0x1f, P0 ;  /* 0x0000001f07077807 */ /* 0x000fca0000000000 */
[----:B-----5:R-:W1:Y:S01]  /*0f90*/  SHFL.DOWN PT, R4, R15, 0x1, R7 ;  /* 0x082000000f047989 */ /* 0x020e6200000e0007 */
[C---:B0-----:R-:W-:Y:S02]  /*0fa0*/  ISETP.GE.AND P0, PT, R8.reuse, R7, PT ;  /* 0x000000070800720c */ /* 0x041fe40003f06270 */
[C---:B------:R-:W-:Y:S02]  /*0fb0*/  IADD3 R6, PT, PT, R8.reuse, 0x2, RZ ;  /* 0x0000000208067810 */ /* 0x040fe40007ffe0ff */
[----:B------:R-:W-:-:S09]  /*0fc0*/  ISETP.NE.AND P1, PT, R8, RZ, PT ;  /* 0x000000ff0800720c */ /* 0x000fd20003f25270 */
[----:B-1----:R-:W-:Y:S01]  /*0fd0*/  @!P0 FADD R15, R4, R15 ;  /* 0x0000000f040f8221 */ /* 0x002fe20000000000 */
[----:B------:R-:W-:Y:S02]  /*0fe0*/  ISETP.GT.AND P0, PT, R6, R7, PT ;  /* 0x000000070600720c */ /* 0x000fe40003f04270 */
[----:B------:R-:W-:Y:S01]  /*0ff0*/  IADD3 R6, PT, PT, R8, 0x4, RZ ;  /* 0x0000000408067810 */ /* 0x000fe20007ffe0ff */
        /* <DEDUP_REMOVED lines=24> */
[----:B------:R-:W1:Y:S01]  /*1180*/  S2UR UR5, SR_CgaCtaId ;  /* 0x00000000000579c3 */ /* 0x000e620000008800 */
[----:B------:R-:W-:Y:S01]  /*1190*/  UMOV UR4, 0x400 ;  /* 0x0000040000047882 */ /* 0x000fe20000000000 */
[C---:B------:R-:W-:Y:S02]  /*11a0*/  ISETP.GT.U32.AND P2, PT, R0.reuse, 0x20, PT ;  /* 0x000000200000780c */ /* 0x040fe40003f44070 */
[C---:B------:R-:W-:Y:S02]  /*11b0*/  ISETP.GT.U32.AND P3, PT, R0.reuse, 0x40, PT ;  /* 0x000000400000780c */ /* 0x040fe40003f64070 */
[C---:B------:R-:W-:Y:S02]  /*11c0*/  ISETP.GT.U32.AND P1, PT, R0.reuse, 0x60, PT ;  /* 0x000000600000780c */ /* 0x040fe40003f24070 */
[----:B------:R-:W-:Y:S01]  /*11d0*/  ISETP.GT.U32.AND P4, PT, R0, 0xc0, PT ;  /* 0x000000c00000780c */ /* 0x000fe20003f84070 */
[----:B-1----:R-:W-:-:S09]  /*11e0*/  ULEA UR4, UR5, UR4, 0x18 ;  /* 0x0000000405047291 */ /* 0x002fd2000f8ec0ff */
[----:B0-----:R-:W0:Y:S04]  /*11f0*/  LDS.128 R4, [UR4+0x10] ;  /* 0x00001004ff047984 */ /* 0x001e280008000c00 */
[----:B------:R-:W1:Y:S04]  /*1200*/  LDS.128 R8, [UR4+0x20] ;  /* 0x00002004ff087984 */ /* 0x000e680008000c00 */
[----:B------:R-:W2:Y:S04]  /*1210*/  LDS.128 R12, [UR4+0x30] ;  /* 0x00003004ff0c7984 */ /* 0x000ea80008000c00 */
[----:B------:R-:W3:Y:S01]  /*1220*/  LDS.128 R16, [UR4+0x40] ;  /* 0x00004004ff107984 */ /* 0x000ee20008000c00 */
[----:B0-----:R-:W-:Y:S01]  /*1230*/  @P2 FADD R20, R20, R5 ;  /* 0x0000000514142221 */ /* 0x001fe20000000000 */
[----:B------:R-:W-:-:S03]  /*1240*/  ISETP.GT.U32.AND P2, PT, R0, 0x80, PT ;  /* 0x000000800000780c */ /* 0x000fc60003f44070 */
[----:B------:R-:W-:Y:S01]  /*1250*/  @P3 FADD R20, R20, R6 ;  /* 0x0000000614143221 */ /* 0x000fe20000000000 */
[----:B------:R-:W-:-:S03]  /*1260*/  ISETP.GT.U32.AND P3, PT, R0, 0xa0, PT ;  /* 0x000000a00000780c */ /* 0x000fc60003f64070 */
[----:B------:R-:W-:Y:S01]  /*1270*/  @P1 FADD R20, R20, R7 ;  /* 0x0000000714141221 */ /* 0x000fe20000000000 */
[----:B------:R-:W-:-:S05]  /*1280*/  ISETP.GT.U32.AND P1, PT, R0, 0xe0, PT ;  /* 0x000000e00000780c */ /* 0x000fca0003f24070 */
[----:B-1----:R-:W-:Y:S01]  /*1290*/  @P2 FADD R20, R20, R8 ;  /* 0x0000000814142221 */ /* 0x002fe20000000000 */
[----:B------:R-:W-:-:S03]  /*12a0*/  ISETP.GT.U32.AND P2, PT, R0, 0x100, PT ;  /* 0x000001000000780c */ /* 0x000fc60003f44070 */
[----:B------:R-:W-:Y:S01]  /*12b0*/  @P3 FADD R20, R20, R9 ;  /* 0x0000000914143221 */ /* 0x000fe20000000000 */
[----:B------:R-:W-:-:S03]  /*12c0*/  ISETP.GT.U32.AND P3, PT, R0, 0x120, PT ;  /* 0x000001200000780c */ /* 0x000fc60003f64070 */
[----:B------:R-:W-:Y:S01]  /*12d0*/  @P4 FADD R20, R20, R10 ;  /* 0x0000000a14144221 */ /* 0x000fe20000000000 */
[----:B------:R-:W-:-:S03]  /*12e0*/  ISETP.GT.U32.AND P4, PT, R0, 0x140, PT ;  /* 0x000001400000780c */ /* 0x000fc60003f84070 */
[----:B------:R-:W-:Y:S01]  /*12f0*/  @P1 FADD R20, R20, R11 ;  /* 0x0000000b14141221 */ /* 0x000fe20000000000 */
[----:B------:R-:W-:-:S03]  /*1300*/  ISETP.GT.U32.AND P1, PT, R0, 0x160, PT ;  /* 0x000001600000780c */ /* 0x000fc60003f24070 */
[----:B--2---:R-:W-:Y:S01]  /*1310*/  @P2 FADD R20, R20, R12 ;  /* 0x0000000c14142221 */ /* 0x004fe20000000000 */
[----:B------:R-:W-:-:S03]  /*1320*/  ISETP.GT.U32.AND P2, PT, R0, 0x180, PT ;  /* 0x000001800000780c */ /* 0x000fc60003f44070 */
[----:B------:R-:W-:Y:S01]  /*1330*/  @P3 FADD R20, R20, R13 ;  /* 0x0000000d14143221 */ /* 0x000fe20000000000 */
[----:B------:R-:W-:-:S03]  /*1340*/  ISETP.GT.U32.AND P3, PT, R0, 0x1a0, PT ;  /* 0x000001a00000780c */ /* 0x000fc60003f64070 */
[----:B------:R-:W-:Y:S01]  /*1350*/  @P4 FADD R20, R20, R14 ;  /* 0x0000000e14144221 */ /* 0x000fe20000000000 */
[----:B------:R-:W-:-:S03]  /*1360*/  ISETP.GT.U32.AND P4, PT, R0, 0x1c0, PT ;  /* 0x000001c00000780c */ /* 0x000fc60003f84070 */
[----:B------:R-:W-:Y:S01]  /*1370*/  @P1 FADD R20, R20, R15 ;  /* 0x0000000f14141221 */ /* 0x000fe20000000000 */
[----:B------:R-:W-:-:S03]  /*1380*/  ISETP.GT.U32.AND P1, PT, R0, 0x1e0, PT ;  /* 0x000001e00000780c */ /* 0x000fc60003f24070 */
[----:B---3--:R-:W-:-:S04]  /*1390*/  @P2 FADD R20, R20, R16 ;  /* 0x0000001014142221 */ /* 0x008fc80000000000 */
[----:B------:R-:W-:-:S04]  /*13a0*/  @P3 FADD R20, R20, R17 ;  /* 0x0000001114143221 */ /* 0x000fc80000000000 */
[----:B------:R-:W-:-:S04]  /*13b0*/  @P4 FADD R20, R20, R18 ;  /* 0x0000001214144221 */ /* 0x000fc80000000000 */
[----:B------:R-:W-:Y:S01]  /*13c0*/  @P1 FADD R20, R20, R19 ;  /* 0x0000001314141221 */ /* 0x000fe20000000000 */
[----:B------:R-:W-:Y:S06]  /*13d0*/  BRA `(.L_x_189) ;  /* 0x0000001400007947 */ /* 0x000fec0003800000 */
.L_x_174:
[----:B------:R-:W0:Y:S01]  /*13e0*/  S2R R2, SR_TID.X ;  /* 0x0000000000027919 */ /* 0x000e220000002100 */
[----:B------:R-:W1:Y:S02]  /*13f0*/  LDCU.64 UR4, c[0x0][0x380] ;  /* 0x00007000ff0477ac */ /* 0x000e640008000a00 */
[----:B-1----:R-:W-:Y:S02]  /*1400*/  MOV R4, UR4 ;  /* 0x0000000400047c02 */ /* 0x002fe40008000f00 */
[----:B------:R-:W-:Y:S02]  /*1410*/  MOV R5, UR5 ;  /* 0x0000000500057c02 */ /* 0x000fe40008000f00 */
[----:B0-----:R-:W-:-:S05]  /*1420*/  LEA R9, R3, R2, 0xd ;  /* 0x0000000203097211 */ /* 0x001fca00078e68ff */
[----:B------:R-:W-:-:S05]  /*1430*/  IMAD.WIDE.U32 R8, R9, 0x4, R4 ;  /* 0x0000000409087825 */ /* 0x000fca00078e0004 */
        /* <DEDUP_REMOVED lines=16> */
[----:B------:R-:W-:Y:S01]  /*1540*/  ISETP.GE.U32.AND P0, PT, R0, R13, PT ;  /* 0x0000000d0000720c */ /* 0x000fe20003f06070 */
        /* <DEDUP_REMOVED lines=16> */
[----:B------:R-:W-:Y:S01]  /*1650*/  LEA R9, R3, R13, 0xd ;  /* 0x0000000d03097211 */ /* 0x000fe200078e68ff */
[----:B------:R-:W-:Y:S01]  /*1660*/  UMOV UR4, URZ ;  /* 0x000000ff00047c82 */ /* 0x000fe20008000000 */
[----:B------:R-:W-:Y:S02]  /*1670*/  IADD3 R8, PT, PT, R6, -0x2000, RZ ;  /* 0xffffe00006087810 */ /* 0x000fe40007ffe0ff */
[----:B------:R-:W-:Y:S02]  /*1680*/  LOP3.LUT R0, RZ, R2, RZ, 0x33, !PT ;  /* 0x00000002ff007212 */ /* 0x000fe400078e33ff */
[----:B------:R-:W-:Y:S02]  /*1690*/  ISETP.GT.U32.AND P0, PT, R9, R8, PT ;  /* 0x000000080900720c */ /* 0x000fe40003f04070 */
[----:B------:R-:W-:Y:S02]  /*16a0*/  IADD3 R10, PT, PT, -R13, R6, R0 ;  /* 0x000000060d0a7210 */ /* 0x000fe40007ffe100 */
[----:B------:R-:W-:-:S02]  /*16b0*/  IADD3 R7, PT, PT, R9, 0x1000, R2 ;  /* 0x0000100009077810 */ /* 0x000fc40007ffe002 */
[----:B------:R-:W-:Y:S01]  /*16c0*/  MOV R0, R9 ;  /* 0x0000000900007202 */ /* 0x000fe20000000f00 */
[----:B------:R-:W-:-:S06]  /*16d0*/  IMAD R2, R3, -0x2000, R10 ;  /* 0xffffe00003027824 */ /* 0x000fcc00078e020a */
[----:B------:R-:W-:Y:S05]  /*16e0*/  @P0 BRA `(.L_x_191) ;  /* 0x0000000000bc0947 */ /* 0x000fea0003800000 */
[----:B------:R-:W0:Y:S08]  /*16f0*/  LDC R6, c[0x0][0x3a8] ;  /* 0x0000ea00ff067b82 */ /* 0x000e300000000800 */
[----:B------:R-:W1:Y:S02]  /*1700*/  LDC.64 R4, c[0x0][0x380] ;  /* 0x0000e000ff047b82 */ /* 0x000e640000000a00 */
.L_x_192:
[----:B------:R-:W2:Y:S02]  /*1710*/  S2R R10, SR_TID.X ;  /* 0x00000000000a7919 */ /* 0x000ea40000002100 */
[----:B--2---:R-:W-:-:S05]  /*1720*/  IADD3 R11, PT, PT, R10, R9, RZ ;  /* 0x000000090a0b7210 */ /* 0x004fca0007ffe0ff */
[----:B-1----:R-:W-:-:S05]  /*1730*/  IMAD.WIDE.U32 R10, R11, 0x4, R4 ;  /* 0x000000040b0a7825 */ /* 0x002fca00078e0004 */
        /* <DEDUP_REMOVED lines=13> */
[----:B---3--:R-:W-:-:S02]  /*1810*/  FADD R14, R14, R15 ;  /* 0x0000000f0e0e7221 */ /* 0x008fc40000000000 */
[----:B------:R-:W2:Y:S01]  /*1820*/  LDG.E R15, desc[UR6][R10.64+0x7000] ;  /* 0x007000060a0f7981 */ /* 0x000ea2000c1e1900 */
[----:B----4-:R-:W-:-:S03]  /*1830*/  FADD R12, R16, R17 ;  /* 0x00000011100c7221 */ /* 0x010fc60000000000 */
[----:B------:R-:W3:Y:S04]  /*1840*/  LDG.E R17, desc[UR6][R10.64+0x5800] ;  /* 0x005800060a117981 */ /* 0x000ee8000c1e1900 */
[----:B------:R-:W2:Y:S01]  /*1850*/  LDG.E R16, desc[UR6][R10.64+0x6800] ;  /* 0x006800060a107981 */ /* 0x000ea2000c1e1900 */
[----:B------:R-:W-:-:S03]  /*1860*/  FADD R14, R23, R14 ;  /* 0x0000000e170e7221 */ /* 0x000fc60000000000 */
[----:B------:R-:W4:Y:S01]  /*1870*/  LDG.E R23, desc[UR6][R10.64+0x7800] ;  /* 0x007800060a177981 */ /* 0x000f22000c1e1900 */
[----:B-----5:R-:W-:-:S04]  /*1880*/  FADD R19, R19, R20 ;  /* 0x0000001413137221 */ /* 0x020fc80000000000 */
[----:B------:R-:W-:Y:S01]  /*1890*/  FADD R19, R12, R19 ;  /* 0x000000130c137221 */ /* 0x000fe20000000000 */
[----:B0-----:R-:W-:Y:S01]  /*18a0*/  IADD3 R12, PT, PT, -R9, R6, RZ ;  /* 0x00000006090c7210 */ /* 0x001fe20007ffe1ff */
[----:B------:R-:W-:-:S03]  /*18b0*/  FADD R21, R21, R22 ;  /* 0x0000001615157221 */ /* 0x000fc60000000000 */
[----:B------:R-:W-:Y:S01]  /*18c0*/  ISETP.GE.U32.AND P0, PT, R12, R13, PT ;  /* 0x0000000d0c00720c */ /* 0x000fe20003f06070 */
[----:B------:R-:W-:-:S04]  /*18d0*/  FADD R24, R24, R25 ;  /* 0x0000001918187221 */ /* 0x000fc80000000000 */
[----:B------:R-:W-:Y:S01]  /*18e0*/  FADD R21, R21, R24 ;  /* 0x0000001815157221 */ /* 0x000fe20000000000 */
[----:B------:R-:W-:Y:S01]  /*18f0*/  FADD R14, R14, R19 ;  /* 0x000000130e0e7221 */ /* 0x000fe20000000000 */
[----:B---3--:R-:W-:Y:S01]  /*1900*/  FADD R17, R17, R18 ;  /* 0x0000001211117221 */ /* 0x008fe20000000000 */
[----:B--2---:R-:W-:-:S04]  /*1910*/  FADD R16, R16, R15 ;  /* 0x0000000f10107221 */ /* 0x004fc80000000000 */
[----:B------:R-:W-:-:S04]  /*1920*/  FADD R16, R17, R16 ;  /* 0x0000001011107221 */ /* 0x000fc80000000000 */
[----:B------:R-:W-:-:S04]  /*1930*/  FADD R21, R21, R16 ;  /* 0x0000001015157221 */ /* 0x000fc80000000000 */
[----:B------:R-:W-:-:S04]  /*1940*/  FADD R14, R14, R21 ;  /* 0x000000150e0e7221 */ /* 0x000fc80000000000 */
[----:B----4-:R-:W-:Y:S01]  /*1950*/  FADD R23, R23, R14 ;  /* 0x0000000e17177221 */ /* 0x010fe20000000000 */
[----:B------:R-:W-:Y:S06]  /*1960*/  @!P0 BRA `(.L_x_190) ;  /* 0x0000000800d08947 */ /* 0x000fec0003800000 */
[C---:B------:R-:W-:Y:S01]  /*1970*/  IADD3 R9, PT, PT, R13.reuse, R9, RZ ;  /* 0x000000090d097210 */ /* 0x040fe20007ffe0ff */
[----:B------:R-:W-:Y:S01]  /*1980*/  UIADD3 UR4, UPT, UPT, UR4, 0x1, URZ ;  /* 0x0000000104047890 */ /* 0x000fe2000fffe0ff */
[----:B------:R-:W-:Y:S02]  /*1990*/  IADD3 R0, PT, PT, R13, R0, RZ ;  /* 0x000000000d007210 */ /* 0x000fe40007ffe0ff */
[----:B------:R-:W-:Y:S02]  /*19a0*/  ISETP.GT.U32.AND P0, PT, R9, R8, PT ;  /* 0x000000080900720c */ /* 0x000fe40003f04070 */
[C---:B------:R-:W-:Y:S02]  /*19b0*/  IADD3 R2, PT, PT, -R13.reuse, R2, RZ ;  /* 0x000000020d027210 */ /* 0x040fe40007ffe1ff */
[----:B------:R-:W-:-:S09]  /*19c0*/  IADD3 R7, PT, PT, R13, R7, RZ ;  /* 0x000000070d077210 */ /* 0x000fd20007ffe0ff */
[----:B------:R-:W-:Y:S05]  /*19d0*/  @!P0 BRA `(.L_x_192) ;  /* 0xfffffffc004c8947 */ /* 0x000fea000383ffff */
.L_x_191:
[----:B------:R-:W0:Y:S01]  /*19e0*/  S2R R16, SR_TID.X ;  /* 0x0000000000107919 */ /* 0x000e220000002100 */
[----:B------:R-:W-:Y:S01]  /*19f0*/  IADD3 R8, PT, PT, -R9, R6, RZ ;  /* 0x0000000609087210 */ /* 0x000fe20007ffe1ff */
[----:B------:R-:W-:Y:S03]  /*1a00*/  BSSY.RECONVERGENT B1, `(.L_x_190) ;  /* 0x00000aa000017945 */ /* 0x000fe60003800200 */
[----:B0-----:R-:W-:-:S04]  /*1a10*/  ISETP.GE.AND P0, PT, R16, R8, PT ;  /* 0x000000081000720c */ /* 0x001fc80003f06270 */
[----:B------:R-:W-:-:S13]  /*1a20*/  ISETP.GE.U32.OR P0, PT, R9, R6, P0 ;  /* 0x000000060900720c */ /* 0x000fda0000706470 */
[----:B------:R-:W-:Y:S05]  /*1a30*/  @P0 BRA `(.L_x_193) ;  /* 0x0000000800980947 */ /* 0x000fea0003800000 */
[----:B------:R-:W0:Y:S01]  /*1a40*/  LDC R10, c[0x0][0x3ac] ;  /* 0x0000eb00ff0a7b82 */ /* 0x000e220000000800 */
[----:B------:R-:W-:Y:S01]  /*1a50*/  LOP3.LUT R11, RZ, R16, RZ, 0x33, !PT ;  /* 0x00000010ff0b7212 */ /* 0x000fe200078e33ff */
[----:B------:R-:W-:Y:S06]  /*1a60*/  BSSY.RECONVERGENT B2, `(.L_x_194) ;  /* 0x0000056000027945 */ /* 0x000fec0003800200 */
[----:B------:R-:W1:Y:S01]  /*1a70*/  LDC R8, c[0x0][0x3ac] ;  /* 0x0000eb00ff087b82 */ /* 0x000e620000000800 */
[----:B0-----:R-:W-:-:S04]  /*1a80*/  SHF.L.U32 R10, R10, 0xd, RZ ;  /* 0x0000000d0a0a7819 */ /* 0x001fc800000006ff */
[----:B------:R-:W-:-:S04]  /*1a90*/  LEA R10, R3, R10, 0xd ;  /* 0x0000000a030a7211 */ /* 0x000fc800078e68ff */
[----:B------:R-:W-:Y:S01]  /*1aa0*/  IADD3 R6, PT, PT, -R10, R6, R11 ;  /* 0x000000060a067210 */ /* 0x000fe20007ffe10b */
[----:B-1----:R-:W-:-:S04]  /*1ab0*/  IMAD R11, R8, UR4, RZ ;  /* 0x00000004080b7c24 */ /* 0x002fc8000f8e02ff */
[----:B------:R-:W-:-:S05]  /*1ac0*/  IMAD R6, R11, -0x2000, R6 ;  /* 0xffffe0000b067824 */ /* 0x000fca00078e0206 */
[C---:B------:R-:W-:Y:S02]  /*1ad0*/  ISETP.GE.U32.AND P0, PT, R6.reuse, 0x1e00, PT ;  /* 0x00001e000600780c */ /* 0x040fe40003f06070 */
[----:B------:R-:W-:-:S04]  /*1ae0*/  LEA.HI R6, R6, 0x1, RZ, 0x17 ;  /* 0x0000000106067811 */ /* 0x000fc800078fb8ff */
[----:B------:R-:W-:-:S07]  /*1af0*/  LOP3.LUT R8, R6, 0xf, RZ, 0xc0, !PT ;  /* 0x0000000f06087812 */ /* 0x000fce00078ec0ff */
[----:B------:R-:W-:Y:S05]  /*1b00*/  @!P0 BRA `(.L_x_195) ;  /* 0x00000004002c8947 */ /* 0x000fea0003800000 */
[----:B------:R-:W-:Y:S01]  /*1b10*/  LEA.HI R10, R2, 0x1, RZ, 0x17 ;  /* 0x00000001020a7811 */ /* 0x000fe200078fb8ff */
[----:B------:R-:W-:Y:S01]  /*1b20*/  BSSY.RECONVERGENT B3, `(.L_x_196) ;  /* 0x0000048000037945 */ /* 0x000fe20003800200 */
[----:B------:R-:W-:Y:S02]  /*1b30*/  LOP3.LUT R11, R16, 0x1000, RZ, 0xfc, !PT ;  /* 0x00001000100b7812 */ /* 0x000fe400078efcff */
[----:B------:R-:W-:-:S04]  /*1b40*/  LOP3.LUT R10, R10, 0xfffff0, RZ, 0xc0, !PT ;  /* 0x00fffff00a0a7812 */ /* 0x000fc800078ec0ff */
[----:B------:R-:W-:-:S07]  /*1b50*/  IADD3 R13, PT, PT, -R10, RZ, RZ ;  /* 0x000000ff0a0d7210 */ /* 0x000fce0007ffe1ff */
.L_x_197:
[C---:B------:R-:W-:Y:S02]  /*1b60*/  IADD3 R15, PT, PT, R7.reuse, -0x1000, RZ ;  /* 0xfffff000070f7810 */ /* 0x040fe40007ffe0ff */
[----:B------:R-:W-:-:S03]  /*1b70*/  IADD3 R25, PT, PT, R7, -0xe00, RZ ;  /* 0xfffff20007197810 */ /* 0x000fc60007ffe0ff */
[----:B------:R-:W-:Y:S01]  /*1b80*/  IMAD.WIDE.U32 R14, R15, 0x4, R4 ;  /* 0x000000040f0e7825 */ /* 0x000fe200078e0004 */
[----:B------:R-:W-:-:S04]  /*1b90*/  IADD3 R21, PT, PT, R7, -0xc00, RZ ;  /* 0xfffff40007157810 */ /* 0x000fc80007ffe0ff */
[----:B------:R0:W2:Y:S01]  /*1ba0*/  LDG.E R22, desc[UR6][R14.64] ;  /* 0x000000060e167981 */ /* 0x0000a2000c1e1900 */
[----:B------:R-:W-:-:S04]  /*1bb0*/  IMAD.WIDE.U32 R24, R25, 0x4, R4 ;  /* 0x0000000419187825 */ /* 0x000fc800078e0004 */
[--C-:B------:R-:W-:Y:S01]  /*1bc0*/  IMAD.WIDE.U32 R20, R21, 0x4, R4.reuse ;  /* 0x0000000415147825 */ /* 0x100fe200078e0004 */
[----:B------:R-:W3:Y:S04]  /*1bd0*/  LDG.E R16, desc[UR6][R24.64] ;  /* 0x0000000618107981 */ /* 0x000ee8000c1e1900 */
[----:B------:R1:W4:Y:S01]  /*1be0*/  LDG.E R17, desc[UR6][R20.64] ;  /* 0x0000000614117981 */ /* 0x000322000c1e1900 */
[C---:B------:R-:W-:Y:S02]  /*1bf0*/  IADD3 R19, PT, PT, R7.reuse, -0xa00, RZ ;  /* 0xfffff60007137810 */ /* 0x040fe40007ffe0ff */
[C---:B------:R-:W-:Y:S02]  /*1c00*/  IADD3 R29, PT, PT, R7.reuse, -0x800, RZ ;  /* 0xfffff800071d7810 */ /* 0x040fe40007ffe0ff */
[----:B------:R-:W-:Y:S01]  /*1c10*/  IADD3 R27, PT, PT, R7, -0x600, RZ ;  /* 0xfffffa00071b7810 */ /* 0x000fe20007ffe0ff */
[----:B------:R-:W-:Y:S01]  /*1c20*/  IMAD.WIDE.U32 R18, R19, 0x4, R4 ;  /* 0x0000000413127825 */ /* 0x000fe200078e0004 */
[----:B------:R-:W-:-:S03]  /*1c30*/  IADD3 R12, PT, PT, R7, -0x400, RZ ;  /* 0xfffffc00070c7810 */ /* 0x000fc60007ffe0ff */
[--C-:B------:R-:W-:Y:S01]  /*1c40*/  IMAD.WIDE.U32 R28, R29, 0x4, R4.reuse ;  /* 0x000000041d1c7825 */ /* 0x100fe200078e0004 */
[----:B------:R-:W5:Y:S03]  /*1c50*/  LDG.E R10, desc[UR6][R18.64] ;  /* 0x00000006120a7981 */ /* 0x000f66000c1e1900 */
[----:B0-----:R-:W-:Y:S01]  /*1c60*/  IMAD.WIDE.U32 R14, R27, 0x4, R4 ;  /* 0x000000041b0e7825 */ /* 0x001fe200078e0004 */
[----:B------:R-:W-:-:S03]  /*1c70*/  IADD3 R27, PT, PT, R7, -0x200, RZ ;  /* 0xfffffe00071b7810 */ /* 0x000fc60007ffe0ff */
[--C-:B-1----:R-:W-:Y:S02]  /*1c80*/  IMAD.WIDE.U32 R20, R12, 0x4, R4.reuse ;  /* 0x000000040c147825 */ /* 0x102fe400078e0004 */
[----:B------:R0:W5:Y:S04]  /*1c90*/  LDG.E R12, desc[UR6][R14.64] ;  /* 0x000000060e0c7981 */ /* 0x000168000c1e1900 */
[----:B------:R1:W5:Y:S01]  /*1ca0*/  LDG.E R18, desc[UR6][R28.64] ;  /* 0x000000061c127981 */ /* 0x000362000c1e1900 */
[----:B------:R-:W-:-:S04]  /*1cb0*/  IMAD.WIDE.U32 R24, R7, 0x4, R4 ;  /* 0x0000000407187825 */ /* 0x000fc800078e0004 */
[----:B0-----:R-:W-:Y:S01]  /*1cc0*/  IMAD.WIDE.U32 R14, R27, 0x4, R4 ;  /* 0x000000041b0e7825 */ /* 0x001fe200078e0004 */
[----:B------:R-:W5:Y:S04]  /*1cd0*/  LDG.E R19, desc[UR6][R24.64] ;  /* 0x0000000618137981 */ /* 0x000f68000c1e1900 */
[----:B------:R0:W5:Y:S01]  /*1ce0*/  LDG.E R27, desc[UR6][R20.64] ;  /* 0x00000006141b7981 */ /* 0x000162000c1e1900 */
[----:B-1----:R-:W-:-:S03]  /*1cf0*/  IADD3 R29, PT, PT, R7, 0x200, RZ ;  /* 0x00000200071d7810 */ /* 0x002fc60007ffe0ff */
[----:B------:R1:W5:Y:S01]  /*1d00*/  LDG.E R26, desc[UR6][R14.64] ;  /* 0x000000060e1a7981 */ /* 0x000362000c1e1900 */
[----:B0-----:R-:W-:Y:S01]  /*1d10*/  IADD3 R21, PT, PT, R7, 0x400, RZ ;  /* 0x0000040007157810 */ /* 0x001fe20007ffe0ff */
[----:B------:R-:W-:Y:S01]  /*1d20*/  IMAD.WIDE.U32 R28, R29, 0x4, R4 ;  /* 0x000000041d1c7825 */ /* 0x000fe200078e0004 */
[----:B-1----:R-:W-:-:S05]  /*1d30*/  IADD3 R15, PT, PT, R7, 0x800, RZ ;  /* 0x00000800070f7810 */ /* 0x002fca0007ffe0ff */
[----:B------:R-:W5:Y:S01]  /*1d40*/  LDG.E R28, desc[UR6][R28.64] ;  /* 0x000000061c1c7981 */ /* 0x000f62000c1e1900 */
[----:B------:R-:W-:-:S06]  /*1d50*/  IMAD.WIDE.U32 R14, R15, 0x4, R4 ;  /* 0x000000040f0e7825 */ /* 0x000fcc00078e0004 */
[----:B------:R-:W5:Y:S01]  /*1d60*/  LDG.E R14, desc[UR6][R14.64] ;  /* 0x000000060e0e7981 */ /* 0x000f62000c1e1900 */
[----:B--2---:R-:W-:Y:S01]  /*1d70*/  FADD R25, R22, R23 ;  /* 0x0000001716197221 */ /* 0x004fe20000000000 */
[----:B------:R-:W-:Y:S01]  /*1d80*/  IMAD.WIDE.U32 R22, R21, 0x4, R4 ;  /* 0x0000000415167825 */ /* 0x000fe200078e0004 */
[----:B------:R-:W-:-:S03]  /*1d90*/  IADD3 R21, PT, PT, R7, 0x600, RZ ;  /* 0x0000060007157810 */ /* 0x000fc60007ffe0ff */
[----:B---3--:R-:W-:Y:S02]  /*1da0*/  FADD R16, R25, R16 ;  /* 0x0000001019107221 */ /* 0x008fe40000000000 */
[----:B------:R-:W-:Y:S01]  /*1db0*/  IMAD.WIDE.U32 R20, R21, 0x4, R4 ;  /* 0x0000000415147825 */ /* 0x000fe200078e0004 */
[----:B------:R-:W-:Y:S01]  /*1dc0*/  IADD3 R25, PT, PT, R7, 0xa00, RZ ;  /* 0x00000a0007197810 */ /* 0x000fe20007ffe0ff */
[----:B------:R-:W2:Y:S04]  /*1dd0*/  LDG.E R29, desc[UR6][R22.64] ;  /* 0x00000006161d7981 */ /* 0x000ea8000c1e1900 */
[----:B------:R4:W3:Y:S02]  /*1de0*/  LDG.E R20, desc[UR6][R20.64] ;  /* 0x0000000614147981 */ /* 0x0008e4000c1e1900 */
[----:B----4-:R-:W-:Y:S01]  /*1df0*/  FADD R21, R16, R17 ;  /* 0x0000001110157221 */ /* 0x010fe20000000000 */
[----:B------:R-:W-:Y:S01]  /*1e00*/  IMAD.WIDE.U32 R16, R25, 0x4, R4 ;  /* 0x0000000419107825 */ /* 0x000fe200078e0004 */
[----:B------:R-:W-:-:S05]  /*1e10*/  IADD3 R25, PT, PT, R7, 0xc00, RZ ;  /* 0x00000c0007197810 */ /* 0x000fca0007ffe0ff */
[--C-:B------:R-:W-:Y:S01]  /*1e20*/  IMAD.WIDE.U32 R22, R25, 0x4, R4.reuse ;  /* 0x0000000419167825 */ /* 0x100fe200078e0004 */
[----:B------:R-:W-:Y:S01]  /*1e30*/  IADD3 R25, PT, PT, R7, 0xe00, RZ ;  /* 0x00000e0007197810 */ /* 0x000fe20007ffe0ff */
[----:B------:R-:W4:Y:S04]  /*1e40*/  LDG.E R16, desc[UR6][R16.64] ;  /* 0x0000000610107981 */ /* 0x000f28000c1e1900 */
[----:B------:R-:W-:Y:S01]  /*1e50*/  IMAD.WIDE.U32 R24, R25, 0x4, R4 ;  /* 0x0000000419187825 */ /* 0x000fe200078e0004 */
[----:B------:R-:W4:Y:S05]  /*1e60*/  LDG.E R22, desc[UR6][R22.64] ;  /* 0x0000000616167981 */ /* 0x000f2a000c1e1900 */
[----:B------:R-:W4:Y:S01]  /*1e70*/  LDG.E R24, desc[UR6][R24.64] ;  /* 0x0000000618187981 */ /* 0x000f22000c1e1900 */
[----:B-----5:R-:W-:-:S04]  /*1e80*/  FADD R21, R21, R10 ;  /* 0x0000000a15157221 */ /* 0x020fc80000000000 */
[----:B------:R-:W-:-:S04]  /*1e90*/  FADD R21, R21, R18 ;  /* 0x0000001215157221 */ /* 0x000fc80000000000 */
[----:B------:R-:W-:-:S04]  /*1ea0*/  FADD R12, R21, R12 ;  /* 0x0000000c150c7221 */ /* 0x000fc80000000000 */
[----:B------:R-:W-:-:S04]  /*1eb0*/  FADD R27, R12, R27 ;  /* 0x0000001b0c1b7221 */ /* 0x000fc80000000000 */
[----:B------:R-:W-:-:S04]  /*1ec0*/  FADD R26, R27, R26 ;  /* 0x0000001a1b1a7221 */ /* 0x000fc80000000000 */
[----:B------:R-:W-:-:S04]  /*1ed0*/  FADD R19, R26, R19 ;  /* 0x000000131a137221 */ /* 0x000fc80000000000 */
[----:B------:R-:W-:Y:S01]  /*1ee0*/  FADD R28, R19, R28 ;  /* 0x0000001c131c7221 */ /* 0x000fe20000000000 */
[----:B------:R-:W-:-:S04]  /*1ef0*/  IADD3 R13, PT, PT, R13, 0x10, RZ ;  /* 0x000000100d0d7810 */ /* 0x000fc80007ffe0ff */
[----:B------:R-:W-:Y:S02]  /*1f00*/  ISETP.NE.AND P0, PT, R13, RZ, PT ;  /* 0x000000ff0d00720c */ /* 0x000fe40003f05270 */
[----:B------:R-:W-:Y:S02]  /*1f10*/  IADD3 R11, PT, PT, R11, 0x2000, RZ ;  /* 0x000020000b0b7810 */ /* 0x000fe40007ffe0ff */
[----:B------:R-:W-:Y:S01]  /*1f20*/  IADD3 R7, PT, PT, R7, 0x2000, RZ ;  /* 0x0000200007077810 */ /* 0x000fe20007ffe0ff */
[----:B--2---:R-:W-:-:S04]  /*1f30*/  FADD R29, R28, R29 ;  /* 0x0000001d1c1d7221 */ /* 0x004fc80000000000 */
[----:B---3--:R-:W-:-:S04]  /*1f40*/  FADD R29, R29, R20 ;  /* 0x000000141d1d7221 */ /* 0x008fc80000000000 */
[----:B------:R-:W-:-:S04]  /*1f50*/  FADD R29, R29, R14 ;  /* 0x0000000e1d1d7221 */ /* 0x000fc80000000000 */
[----:B----4-:R-:W-:-:S04]  /*1f60*/  FADD R29, R29, R16 ;  /* 0x000000101d1d7221 */ /* 0x010fc80000000000 */
[----:B------:R-:W-:-:S04]  /*1f70*/  FADD R29, R29, R22 ;  /* 0x000000161d1d7221 */ /* 0x000fc80000000000 */
[----:B------:R-:W-:Y:S01]  /*1f80*/  FADD R23, R29, R24 ;  /* 0x000000181d177221 */ /* 0x000fe20000000000 */
[----:B------:R-:W-:Y:S06]  /*1f90*/  @P0 BRA `(.L_x_197) ;  /* 0xfffffff800f00947 */ /* 0x000fec000383ffff */
[----:B------:R-:W-:Y:S05]  /*1fa0*/  BSYNC.RECONVERGENT B3 ;  /* 0x0000000000037941 */ /* 0x000fea0003800200 */
.L_x_196:
[----:B------:R-:W-:-:S07]  /*1fb0*/  IADD3 R16, PT, PT, R11, -0x1000, RZ ;  /* 0xfffff0000b107810 */ /* 0x000fce0007ffe0ff */
.L_x_195:
[----:B------:R-:W-:Y:S05]  /*1fc0*/  BSYNC.RECONVERGENT B2 ;  /* 0x0000000000027941 */ /* 0x000fea0003800200 */
.L_x_194:
[----:B------:R-:W-:-:S13]  /*1fd0*/  ISETP.NE.AND P0, PT, R8, RZ, PT ;  /* 0x000000ff0800720c */ /* 0x000fda0003f05270 */
[----:B------:R-:W-:Y:S05]  /*1fe0*/  @!P0 BRA `(.L_x_193) ;  /* 0x00000004002c8947 */ /* 0x000fea0003800000 */
[----:B------:R-:W-:Y:S01]  /*1ff0*/  ISETP.GE.U32.AND P0, PT, R8, 0x8, PT ;  /* 0x000000080800780c */ /* 0x000fe20003f06070 */
[----:B------:R-:W-:Y:S01]  /*2000*/  BSSY.RECONVERGENT B2, `(.L_x_198) ;  /* 0x0000025000027945 */ /* 0x000fe20003800200 */
[----:B------:R-:W-:-:S04]  /*2010*/  LOP3.LUT R22, R6, 0x7, RZ, 0xc0, !PT ;  /* 0x0000000706167812 */ /* 0x000fc800078ec0ff */
[----:B------:R-:W-:-:S07]  /*2020*/  ISETP.NE.AND P1, PT, R22, RZ, PT ;  /* 0x000000ff1600720c */ /* 0x000fce0003f25270 */
[----:B------:R-:W-:Y:S06]  /*2030*/  @!P0 BRA `(.L_x_199) ;  /* 0x0000000000848947 */ /* 0x000fec0003800000 */
[----:B------:R-:W-:-:S04]  /*2040*/  IADD3 R7, PT, PT, R16, R9, RZ ;  /* 0x0000000910077210 */ /* 0x000fc80007ffe0ff */
[C---:B------:R-:W-:Y:S01]  /*2050*/  IADD3 R21, PT, PT, R7.reuse, 0x200, RZ ;  /* 0x0000020007157810 */ /* 0x040fe20007ffe0ff */
[C---:B------:R-:W-:Y:S01]  /*2060*/  IMAD.WIDE.U32 R14, R7.reuse, 0x4, R4 ;  /* 0x00000004070e7825 */ /* 0x040fe200078e0004 */
[----:B------:R-:W-:-:S03]  /*2070*/  IADD3 R19, PT, PT, R7, 0x400, RZ ;  /* 0x0000040007137810 */ /* 0x000fc60007ffe0ff */
[--C-:B------:R-:W-:Y:S01]  /*2080*/  IMAD.WIDE.U32 R20, R21, 0x4, R4.reuse ;  /* 0x0000000415147825 */ /* 0x100fe200078e0004 */
[----:B------:R0:W2:Y:S01]  /*2090*/  LDG.E R8, desc[UR6][R14.64] ;  /* 0x000000060e087981 */ /* 0x0000a2000c1e1900 */
[----:B------:R-:W-:Y:S02]  /*20a0*/  IADD3 R11, PT, PT, R7, 0x600, RZ ;  /* 0x00000600070b7810 */ /* 0x000fe40007ffe0ff */
[--C-:B------:R-:W-:Y:S01]  /*20b0*/  IMAD.WIDE.U32 R18, R19, 0x4, R4.reuse ;  /* 0x0000000413127825 */ /* 0x100fe200078e0004 */
[----:B------:R1:W3:Y:S01]  /*20c0*/  LDG.E R17, desc[UR6][R20.64] ;  /* 0x0000000614117981 */ /* 0x0002e2000c1e1900 */
[----:B------:R-:W-:Y:S02]  /*20d0*/  IADD3 R13, PT, PT, R7, 0x800, RZ ;  /* 0x00000800070d7810 */ /* 0x000fe40007ffe0ff */
[--C-:B------:R-:W-:Y:S01]  /*20e0*/  IMAD.WIDE.U32 R10, R11, 0x4, R4.reuse ;  /* 0x000000040b0a7825 */ /* 0x100fe200078e0004 */
[----:B------:R-:W-:Y:S01]  /*20f0*/  IADD3 R25, PT, PT, R7, 0xa00, RZ ;  /* 0x00000a0007197810 */ /* 0x000fe20007ffe0ff */
[----:B------:R-:W4:Y:S02]  /*2100*/  LDG.E R18, desc[UR6][R18.64] ;  /* 0x0000000612127981 */ /* 0x000f24000c1e1900 */
[--C-:B------:R-:W-:Y:S01]  /*2110*/  IMAD.WIDE.U32 R12, R13, 0x4, R4.reuse ;  /* 0x000000040d0c7825 */ /* 0x100fe200078e0004 */
[----:B------:R-:W-:Y:S01]  /*2120*/  IADD3 R27, PT, PT, R7, 0xc00, RZ ;  /* 0x00000c00071b7810 */ /* 0x000fe20007ffe0ff */
[----:B------:R-:W5:Y:S02]  /*2130*/  LDG.E R10, desc[UR6][R10.64] ;  /* 0x000000060a0a7981 */ /* 0x000f64000c1e1900 */
[--C-:B0-----:R-:W-:Y:S01]  /*2140*/  IMAD.WIDE.U32 R14, R25, 0x4, R4.reuse ;  /* 0x00000004190e7825 */ /* 0x101fe200078e0004 */
[----:B------:R-:W-:Y:S01]  /*2150*/  IADD3 R25, PT, PT, R7, 0xe00, RZ ;  /* 0x00000e0007197810 */ /* 0x000fe20007ffe0ff */
[----:B------:R-:W5:Y:S02]  /*2160*/  LDG.E R12, desc[UR6][R12.64] ;  /* 0x000000060c0c7981 */ /* 0x000f64000c1e1900 */
[----:B-1----:R-:W-:-:S02]  /*2170*/  IMAD.WIDE.U32 R20, R27, 0x4, R4 ;  /* 0x000000041b147825 */ /* 0x002fc400078e0004 */
[----:B------:R-:W5:Y:S02]  /*2180*/  LDG.E R15, desc[UR6][R14.64] ;  /* 0x000000060e0f7981 */ /* 0x000f64000c1e1900 */
[----:B------:R-:W-:Y:S02]  /*2190*/  IMAD.WIDE.U32 R24, R25, 0x4, R4 ;  /* 0x0000000419187825 */ /* 0x000fe400078e0004 */
        /* <DEDUP_REMOVED lines=11> */
.L_x_199:
[----:B------:R-:W-:Y:S05]  /*2250*/  BSYNC.RECONVERGENT B2 ;  /* 0x0000000000027941 */ /* 0x000fea0003800200 */
.L_x_198:
[----:B------:R-:W-:Y:S05]  /*2260*/  @!P1 BRA `(.L_x_193) ;  /* 0x00000000008c9947 */ /* 0x000fea0003800000 */
[----:B------:R-:W-:Y:S01]  /*2270*/  ISETP.GE.U32.AND P0, PT, R22, 0x4, PT ;  /* 0x000000041600780c */ /* 0x000fe20003f06070 */
[----:B------:R-:W-:Y:S01]  /*2280*/  BSSY.RECONVERGENT B2, `(.L_x_200) ;  /* 0x0000014000027945 */ /* 0x000fe20003800200 */
[----:B------:R-:W-:-:S11]  /*2290*/  LOP3.LUT P1, RZ, R6, 0x3, RZ, 0xc0, !PT ;  /* 0x0000000306ff7812 */ /* 0x000fd6000782c0ff */
[----:B------:R-:W-:Y:S05]  /*22a0*/  @!P0 BRA `(.L_x_201) ;  /* 0x0000000000448947 */ /* 0x000fea0003800000 */
[----:B------:R-:W-:-:S04]  /*22b0*/  IADD3 R11, PT, PT, R16, R9, RZ ;  /* 0x00000009100b7210 */ /* 0x000fc80007ffe0ff */
[C---:B------:R-:W-:Y:S01]  /*22c0*/  IADD3 R9, PT, PT, R11.reuse, 0x200, RZ ;  /* 0x000002000b097810 */ /* 0x040fe20007ffe0ff */
[C---:B------:R-:W-:Y:S01]  /*22d0*/  IMAD.WIDE.U32 R6, R11.reuse, 0x4, R4 ;  /* 0x000000040b067825 */ /* 0x040fe200078e0004 */
[----:B------:R-:W-:-:S03]  /*22e0*/  IADD3 R13, PT, PT, R11, 0x400, RZ ;  /* 0x000004000b0d7810 */ /* 0x000fc60007ffe0ff */
[--C-:B------:R-:W-:Y:S01]  /*22f0*/  IMAD.WIDE.U32 R8, R9, 0x4, R4.reuse ;  /* 0x0000000409087825 */ /* 0x100fe200078e0004 */
[----:B------:R-:W-:Y:S01]  /*2300*/  IADD3 R15, PT, PT, R11, 0x600, RZ ;  /* 0x000006000b0f7810 */ /* 0x000fe20007ffe0ff */
[----:B------:R-:W2:Y:S02]  /*2310*/  LDG.E R6, desc[UR6][R6.64] ;  /* 0x0000000606067981 */ /* 0x000ea4000c1e1900 */
[--C-:B------:R-:W-:Y:S02]  /*2320*/  IMAD.WIDE.U32 R10, R13, 0x4, R4.reuse ;  /* 0x000000040d0a7825 */ /* 0x100fe400078e0004 */
[----:B------:R-:W3:Y:S02]  /*2330*/  LDG.E R8, desc[UR6][R8.64] ;  /* 0x0000000608087981 */ /* 0x000ee4000c1e1900 */
[----:B------:R-:W-:Y:S02]  /*2340*/  IMAD.WIDE.U32 R12, R15, 0x4, R4 ;  /* 0x000000040f0c7825 */ /* 0x000fe400078e0004 */
[----:B------:R-:W4:Y:S04]  /*2350*/  LDG.E R10, desc[UR6][R10.64] ;  /* 0x000000060a0a7981 */ /* 0x000f28000c1e1900 */
[----:B------:R-:W5:Y:S01]  /*2360*/  LDG.E R12, desc[UR6][R12.64] ;  /* 0x000000060c0c7981 */ /* 0x000f62000c1e1900 */
[----:B------:R-:W-:Y:S01]  /*2370*/  IADD3 R16, PT, PT, R16, 0x800, RZ ;  /* 0x0000080010107810 */ /* 0x000fe20007ffe0ff */
[----:B--2---:R-:W-:-:S04]  /*2380*/  FADD R23, R23, R6 ;  /* 0x0000000617177221 */ /* 0x004fc80000000000 */
[----:B---3--:R-:W-:-:S04]  /*2390*/  FADD R23, R23, R8 ;  /* 0x0000000817177221 */ /* 0x008fc80000000000 */
[----:B----4-:R-:W-:-:S04]  /*23a0*/  FADD R23, R23, R10 ;  /* 0x0000000a17177221 */ /* 0x010fc80000000000 */
[----:B-----5:R-:W-:-:S07]  /*23b0*/  FADD R23, R23, R12 ;  /* 0x0000000c17177221 */ /* 0x020fce0000000000 */
.L_x_201:
[----:B------:R-:W-:Y:S05]  /*23c0*/  BSYNC.RECONVERGENT B2 ;  /* 0x0000000000027941 */ /* 0x000fea0003800200 */
.L_x_200:
[----:B------:R-:W-:Y:S05]  /*23d0*/  @!P1 BRA `(.L_x_193) ;  /* 0x0000000000309947 */ /* 0x000fea0003800000 */
[----:B------:R-:W-:Y:S02]  /*23e0*/  LOP3.LUT R2, R2, 0xffff, RZ, 0xc0, !PT ;  /* 0x0000ffff02027812 */ /* 0x000fe400078ec0ff */
[----:B------:R-:W-:Y:S02]  /*23f0*/  IADD3 R9, PT, PT, R16, R0, RZ ;  /* 0x0000000010097210 */ /* 0x000fe40007ffe0ff */
[----:B------:R-:W-:-:S04]  /*2400*/  LEA.HI R2, R2, 0x1, RZ, 0x17 ;  /* 0x0000000102027811 */ /* 0x000fc800078fb8ff */
[----:B------:R-:W-:-:S04]  /*2410*/  LOP3.LUT R2, R2, 0x3, RZ, 0xc0, !PT ;  /* 0x0000000302027812 */ /* 0x000fc800078ec0ff */
[----:B------:R-:W-:-:S07]  /*2420*/  IADD3 R2, PT, PT, -R2, RZ, RZ ;  /* 0x000000ff02027210 */ /* 0x000fce0007ffe1ff */
.L_x_202:
[----:B------:R-:W-:-:S06]  /*2430*/  IMAD.WIDE.U32 R6, R9, 0x4, R4 ;  /* 0x0000000409067825 */ /* 0x000fcc00078e0004 */
[----:B------:R-:W2:Y:S01]  /*2440*/  LDG.E R6, desc[UR6][R6.64] ;  /* 0x0000000606067981 */ /* 0x000ea2000c1e1900 */
[----:B------:R-:W-:Y:S02]  /*2450*/  IADD3 R2, PT, PT, R2, 0x1, RZ ;  /* 0x0000000102027810 */ /* 0x000fe40007ffe0ff */
[----:B------:R-:W-:Y:S02]  /*2460*/  IADD3 R9, PT, PT, R9, 0x200, RZ ;  /* 0x0000020009097810 */ /* 0x000fe40007ffe0ff */
[----:B------:R-:W-:Y:S01]  /*2470*/  ISETP.NE.AND P0, PT, R2, RZ, PT ;  /* 0x000000ff0200720c */ /* 0x000fe20003f05270 */
[----:B--2---:R-:W-:-:S12]  /*2480*/  FADD R23, R6, R23 ;  /* 0x0000001706177221 */ /* 0x004fd80000000000 */
[----:B------:R-:W-:Y:S05]  /*2490*/  @P0 BRA `(.L_x_202) ;  /* 0xfffffffc00e40947 */ /* 0x000fea000383ffff */
.L_x_193:
[----:B------:R-:W-:Y:S05]  /*24a0*/  BSYNC.RECONVERGENT B1 ;  /* 0x0000000000017941 */ /* 0x000fea0003800200 */
.L_x_190:
        /* <DEDUP_REMOVED lines=33> */
[----:B------:R-:W1:Y:S04]  /*26c0*/  LDS.128 R8, [UR4+0x20] ;  /* 0x00002004ff087984 */ /* 0x000e680008000c00 */
[----:B--2---:R-:W2:Y:S04]  /*26d0*/  LDS.128 R4, [UR4+0x30] ;  /* 0x00003004ff047984 */ /* 0x004ea80008000c00 */
        /* <DEDUP_REMOVED lines=16> */
.L_x_189:
[----:B------:R-:W-:Y:S05]  /*27e0*/  BSYNC.RECONVERGENT B0 ;  /* 0x0000000000007941 */ /* 0x000fea0003800200 */
.L_x_173:
[----:B------:R-:W-:Y:S05]  /*27f0*/  @P0 EXIT ;  /* 0x000000000000094d */ /* 0x000fea0003800000 */
[----:B012---:R-:W0:Y:S02]  /*2800*/  LDC.64 R4, c[0x0][0x388] ;  /* 0x0000e200ff047b82 */ /* 0x007e240000000a00 */
[----:B0-----:R-:W-:-:S05]  /*2810*/  IMAD.WIDE.U32 R2, R3, 0x4, R4 ;  /* 0x0000000403027825 */ /* 0x001fca00078e0004 */
[----:B------:R-:W-:Y:S01]  /*2820*/  STG.E desc[UR6][R2.64], R20 ;  /* 0x0000001402007986 */ /* 0x000fe2000c101906 */
[----:B------:R-:W-:Y:S05]  /*2830*/  EXIT ;  /* 0x000000000000794d */ /* 0x000fea0003800000 */
.L_x_203:
        /* <DEDUP_REMOVED lines=12> */
.L_x_475:


//--------------------- .text._ZN3cub18CUB_300001_SM_10006detail6reduce28DeviceReduceSingleTileKernelINS2_10policy_hubIfjN4cuda3std3__44plusIfEEE10Policy1000EN6thrust24THRUST_300001_SM_1000_NS6detail15normal_iteratorINSD_10device_ptrIfEEEEPfjS9_ffNS7_10__identityEEEvT0_T1_T2_T3_T4_T6_ --------------------------
	.section	.text._ZN3cub18CUB_300001_SM_10006detail6reduce28DeviceReduceSingleTileKernelINS2_10policy_hubIfjN4cuda3std3__44plusIfEEE10Policy1000EN6thrust24THRUST_300001_SM_1000_NS6detail15normal_iteratorINSD_10device_ptrIfEEEEPfjS9_ffNS7_10__identityEEEvT0_T1_T2_T3_T4_T6_,"ax",@progbits
	.align	128
        .global         _ZN3cub18CUB_300001_SM_10006detail6reduce28DeviceReduceSingleTileKernelINS2_10policy_hubIfjN4cuda3std3__44plusIfEEE10Policy1000EN6thrust24THRUST_300001_SM_1000_NS6detail15normal_iteratorINSD_10device_ptrIfEEEEPfjS9_ffNS7_10__identityEEEvT0_T1_T2_T3_T4_T6_
        .type           _ZN3cub18CUB_300001_SM_10006detail6reduce28DeviceReduceSingleTileKernelINS2_10policy_hubIfjN4cuda3std3__44plusIfEEE10Policy1000EN6thrust24THRUST_300001_SM_1000_NS6detail15normal_iteratorINSD_10device_ptrIfEEEEPfjS9_ffNS7_10__identityEEEvT0_T1_T2_T3_T4_T6_,@function
        .size           _ZN3cub18CUB_300001_SM_10006detail6reduce28DeviceReduceSingleTileKernelINS2_10policy_hubIfjN4cuda3std3__44plusIfEEE10Policy1000EN6thrust24THRUST_300001_SM_1000_NS6detail15normal_iteratorINSD_10device_ptrIfEEEEPfjS9_ffNS7_10__identityEEEvT0_T1_T2_T3_T4_T6_,(.L_x_476 - _ZN3cub18CUB_300001_SM_10006detail6reduce28DeviceReduceSingleTileKernelINS2_10policy_hubIfjN4cuda3std3__44plusIfEEE10Policy1000EN6thrust24THRUST_300001_SM_1000_NS6detail15normal_iteratorINSD_10device_ptrIfEEEEPfjS9_ffNS7_10__identityEEEvT0_T1_T2_T3_T4_T6_)
        .other          _ZN3cub18CUB_300001_SM_10006detail6reduce28DeviceReduceSingleTileKernelINS2_10policy_hubIfjN4cuda3std3__44plusIfEEE10Policy1000EN6thrust24THRUST_300001_SM_1000_NS6detail15normal_iteratorINSD_10device_ptrIfEEEEPfjS9_ffNS7_10__identityEEEvT0_T1_T2_T3_T4_T6_,@"STO_CUDA_ENTRY STV_DEFAULT"
_ZN3cub18CUB_300001_SM_10006detail6reduce28DeviceReduceSingleTileKernelINS2_10policy_hubIfjN4cuda3std3__44plusIfEEE10Policy1000EN6thrust24THRUST_300001_SM_1000_NS6detail15normal_iteratorINSD_10device_ptrIfEEEEPfjS9_ffNS7_10__identityEEEvT0_T1_T2_T3_T4_T6_:
.text._ZN3cub18CUB_300001_SM_10006detail6reduce28DeviceReduceSingleTileKernelINS2_10policy_hubIfjN4cuda3std3__44plusIfEEE10Policy1000EN6thrust24THRUST_300001_SM_1000_NS6detail15normal_iteratorINSD_10device_ptrIfEEEEPfjS9_ffNS7_10__identityEEEvT0_T1_T2_T3_T4_T6_:
        /* <DEDUP_REMOVED lines=13> */
.L_x_204:
[----:B------:R-:W-:Y:S01]  /*00d0*/  ISETP.GT.U32.AND P0, PT, R4, 0x1fff, PT ;  /* 0x00001fff0400780c */ /* 0x000fe20003f04070 */
[----:B------:R-:W-:-:S12]  /*00e0*/  BSSY.RECONVERGENT B0, `(.L_x_205) ;  /* 0x000022c000007945 */ /* 0x000fd80003800200 */
[----:B------:R-:W-:Y:S05]  /*00f0*/  @P0 BRA `(.L_x_206) ;  /* 0x0000001000000947 */ /* 0x000fea0003800000 */
[----:B------:R-:W0:Y:S01]  /*0100*/  S2R R5, SR_TID.X ;  /* 0x0000000000057919 */ /* 0x000e220000002100 */
[----:B------:R-:W-:Y:S01]  /*0110*/  BSSY.RECONVERGENT B1, `(.L_x_207) ;  /* 0x0000009000017945 */ /* 0x000fe20003800200 */
[----:B------:R-:W-:Y:S01]  /*0120*/  HFMA2 R0, -RZ, RZ, 0, 0 ;  /* 0x00000000ff007431 */ /* 0x000fe200000001ff */
[----:B0-----:R-:W-:Y:S02]  /*0130*/  ISETP.GE.U32.AND P0, PT, R5, R4, PT ;  /* 0x000000040500720c */ /* 0x001fe40003f06070 */
[----:B------:R-:W-:-:S11]  /*0140*/  MOV R7, R5 ;  /* 0x0000000500077202 */ /* 0x000fd60000000f00 */
[----:B------:R-:W-:Y:S05]  /*0150*/  @P0 BRA `(.L_x_208) ;  /* 0x0000000000100947 */ /* 0x000fea0003800000 */
[----:B------:R-:W0:Y:S02]  /*0160*/  LDC.64 R2, c[0x0][0x380] ;  /* 0x0000e000ff027b82 */ /* 0x000e240000000a00 */
[----:B0-----:R-:W-:-:S05]  /*0170*/  IMAD.WIDE.U32 R2, R5, 0x4, R2 ;  /* 0x0000000405027825 */ /* 0x001fca00078e0002 */
[----:B------:R0:W5:Y:S01]  /*0180*/  LDG.E R0, desc[UR6][R2.64] ;  /* 0x0000000602007981 */ /* 0x000162000c1e1900 */
[----:B------:R-:W-:-:S07]  /*0190*/  IADD3 R7, PT, PT, R5, 0x200, RZ ;  /* 0x0000020005077810 */ /* 0x000fce0007ffe0ff */
.L_x_208:
[----:B------:R-:W-:Y:S05]  /*01a0*/  BSYNC.RECONVERGENT B1 ;  /* 0x0000000000017941 */ /* 0x000fea0003800200 */
.L_x_207:
[----:B------:R-:W-:Y:S01]  /*01b0*/  ISETP.GE.U32.AND P0, PT, R7, R4, PT ;  /* 0x000000040700720c */ /* 0x000fe20003f06070 */
[----:B------:R-:W-:-:S12]  /*01c0*/  BSSY.RECONVERGENT B1, `(.L_x_209) ;  /* 0x0000070000017945 */ /* 0x000fd80003800200 */
[----:B------:R-:W-:Y:S05]  /*01d0*/  @P0 BRA `(.L_x_210) ;  /* 0x0000000400b80947 */ /* 0x000fea0003800000 */
[----:B0-----:R-:W-:Y:S01]  /*01e0*/  LOP3.LUT R3, RZ, R7, RZ, 0x33, !PT ;  /* 0x00000007ff037212 */ /* 0x001fe200078e33ff */
[----:B------:R-:W-:Y:S03]  /*01f0*/  BSSY.RECONVERGENT B2, `(.L_x_211) ;  /* 0x0000033000027945 */ /* 0x000fe60003800200 */
[----:B------:R-:W-:-:S04]  /*0200*/  IADD3 R3, PT, PT, R3, R4, RZ ;  /* 0x0000000403037210 */ /* 0x000fc80007ffe0ff */
        /* <DEDUP_REMOVED lines=9> */
[----:B------:R-:W-:-:S04]  /*02a0*/  IADD3 R2, P0, PT, R2, 0x4000, RZ ;  /* 0x0000400002027810 */ /* 0x000fc80007f1e0ff */
[----:B------:R-:W-:-:S09]  /*02b0*/  IADD3.X R3, PT, PT, RZ, R3, RZ, P0, !PT ;  /* 0x00000003ff037210 */ /* 0x000fd200007fe4ff */
.L_x_213:
        /* <DEDUP_REMOVED lines=19> */
[----:B0-----:R-:W-:-:S04]  /*03f0*/  IADD3 R2, P2, PT, R2, 0x8000, RZ ;  /* 0x0000800002027810 */ /* 0x001fc80007f5e0ff */
[----:B------:R-:W-:Y:S01]  /*0400*/  IADD3.X R3, PT, PT, RZ, R3, RZ, P2, !PT ;  /* 0x00000003ff037210 */ /* 0x000fe200017fe4ff */
        /* <DEDUP_REMOVED lines=17> */
.L_x_212:
[----:B------:R-:W-:Y:S05]  /*0520*/  BSYNC.RECONVERGENT B2 ;  /* 0x0000000000027941 */ /* 0x000fea0003800200 */
.L_x_211:
[----:B------:R-:W-:Y:S05]  /*0530*/  @!P1 BRA `(.L_x_210) ;  /* 0x0000000000e09947 */ /* 0x000fea0003800000 */
[----:B------:R-:W-:Y:S01]  /*0540*/  ISETP.GE.U32.AND P0, PT, R22, 0x8, PT ;  /* 0x000000081600780c */ /* 0x000fe20003f06070 */
[----:B------:R-:W-:Y:S01]  /*0550*/  BSSY.RECONVERGENT B2, `(.L_x_214) ;  /* 0x0000017000027945 */ /* 0x000fe20003800200 */
[----:B------:R-:W-:-:S04]  /*0560*/  LOP3.LUT R10, R6, 0x7, RZ, 0xc0, !PT ;  /* 0x00000007060a7812 */ /* 0x000fc800078ec0ff */
[----:B------:R-:W-:-:S07]  /*0570*/  ISETP.NE.AND P1, PT, R10, RZ, PT ;  /* 0x000000ff0a00720c */ /* 0x000fce0003f25270 */
[----:B------:R-:W-:Y:S06]  /*0580*/  @!P0 BRA `(.L_x_215) ;  /* 0x00000000004c8947 */ /* 0x000fec0003800000 */
[----:B------:R-:W0:Y:S02]  /*0590*/  LDC.64 R2, c[0x0][0x380] ;  /* 0x0000e000ff027b82 */ /* 0x000e240000000a00 */
[----:B0-----:R-:W-:-:S05]  /*05a0*/  IMAD.WIDE.U32 R2, R7, 0x4, R2 ;  /* 0x0000000407027825 */ /* 0x001fca00078e0002 */
        /* <DEDUP_REMOVED lines=17> */
.L_x_215:
[----:B------:R-:W-:Y:S05]  /*06c0*/  BSYNC.RECONVERGENT B2 ;  /* 0x0000000000027941 */ /* 0x000fea0003800200 */
.L_x_214:
        /* <DEDUP_REMOVED lines=17> */
.L_x_217:
[----:B------:R-:W-:Y:S05]  /*07e0*/  BSYNC.RECONVERGENT B2 ;  /* 0x0000000000027941 */ /* 0x000fea0003800200 */
.L_x_216:
[----:B------:R-:W-:Y:S05]  /*07f0*/  @!P1 BRA `(.L_x_210) ;  /* 0x0000000000309947 */ /* 0x000fea0003800000 */
[----:B------:R-:W0:Y:S01]  /*0800*/  LDC.64 R2, c[0x0][0x380] ;  /* 0x0000e000ff027b82 */ /* 0x000e220000000a00 */
[----:B------:R-:W-:Y:S01]  /*0810*/  IADD3 R6, PT, PT, -R6, RZ, RZ ;  /* 0x000000ff06067210 */ /* 0x000fe20007ffe1ff */
[----:B0-----:R-:W-:-:S05]  /*0820*/  IMAD.WIDE.U32 R2, R7, 0x4, R2 ;  /* 0x0000000407027825 */ /* 0x001fca00078e0002 */
[----:B------:R-:W-:-:S07]  /*0830*/  MOV R7, R3 ;  /* 0x0000000300077202 */ /* 0x000fce0000000f00 */
.L_x_218:
[----:B------:R-:W-:-:S06]  /*0840*/  MOV R3, R7 ;  /* 0x0000000700037202 */ /* 0x000fcc0000000f00 */
[----:B------:R0:W2:Y:S01]  /*0850*/  LDG.E R3, desc[UR6][R2.64] ;  /* 0x0000000602037981 */ /* 0x0000a2000c1e1900 */
[----:B------:R-:W-:-:S04]  /*0860*/  IADD3 R6, PT, PT, R6, 0x1, RZ ;  /* 0x0000000106067810 */ /* 0x000fc80007ffe0ff */
[----:B------:R-:W-:Y:S02]  /*0870*/  ISETP.NE.AND P0, PT, R6, RZ, PT ;  /* 0x000000ff0600720c */ /* 0x000fe40003f05270 */
[----:B0-----:R-:W-:-:S04]  /*0880*/  IADD3 R2, P1, PT, R2, 0x800, RZ ;  /* 0x0000080002027810 */ /* 0x001fc80007f3e0ff */
[----:B------:R-:W-:Y:S01]  /*0890*/  IADD3.X R7, PT, PT, RZ, R7, RZ, P1, !PT ;  /* 0x00000007ff077210 */ /* 0x000fe20000ffe4ff */
[----:B--2--5:R-:W-:-:S06]  /*08a0*/  FADD R0, R3, R0 ;  /* 0x0000000003007221 */ /* 0x024fcc0000000000 */
[----:B------:R-:W-:Y:S05]  /*08b0*/  @P0 BRA `(.L_x_218) ;  /* 0xfffffffc00e00947 */ /* 0x000fea000383ffff */
.L_x_210:
[----:B------:R-:W-:Y:S05]  /*08c0*/  BSYNC.RECONVERGENT B1 ;  /* 0x0000000000017941 */ /* 0x000fea0003800200 */
.L_x_209:
[----:B------:R-:W-:Y:S02]  /*08d0*/  ISETP.GE.U32.AND P0, PT, R4, 0x200, PT ;  /* 0x000002000400780c */ /* 0x000fe40003f06070 */
        /* <DEDUP_REMOVED lines=36> */
[----:B------:R-:W3:Y:S04]  /*0b20*/  LDS.128 R8, [UR4+0x30] ;  /* 0x00003004ff087984 */ /* 0x000ee80008000c00 */
[----:B------:R-:W4:Y:S01]  /*0b30*/  LDS.128 R16, [UR4+0x40] ;  /* 0x00004004ff107984 */ /* 0x000f220008000c00 */
[----:B0-----:R-:W-:-:S04]  /*0b40*/  FADD R5, R0, R5 ;  /* 0x0000000500057221 */ /* 0x001fc80000000000 */
        /* <DEDUP_REMOVED lines=9> */
[----:B------:R-:W-:-:S04]  /*0be0*/  FADD R11, R10, R11 ;  /* 0x0000000b0a0b7221 */ /* 0x000fc80000000000 */
[----:B----4-:R-:W-:-:S04]  /*0bf0*/  FADD R16, R11, R16 ;  /* 0x000000100b107221 */ /* 0x010fc80000000000 */
[----:B------:R-:W-:-:S04]  /*0c00*/  FADD R17, R16, R17 ;  /* 0x0000001110117221 */ /* 0x000fc80000000000 */
[----:B------:R-:W-:-:S04]  /*0c10*/  FADD R18, R17, R18 ;  /* 0x0000001211127221 */ /* 0x000fc80000000000 */
[----:B------:R-:W-:Y:S01]  /*0c20*/  FADD R0, R18, R19 ;  /* 0x0000001312007221 */ /* 0x000fe20000000000 */
[----:B------:R-:W-:Y:S06]  /*0c30*/  BRA `(.L_x_220) ;  /* 0x0000001400d87947 */ /* 0x000fec0003800000 */
.L_x_219:
[----:B------:R-:W1:Y:S01]  /*0c40*/  S2R R6, SR_LANEID ;  /* 0x0000000000067919 */ /* 0x000e620000000000 */
[----:B------:R-:W-:-:S04]  /*0c50*/  LOP3.LUT R0, R5, 0x3e0, RZ, 0xc0, !PT ;  /* 0x000003e005007812 */ /* 0x000fc800078ec0ff */
[----:B0-----:R-:W-:Y:S02]  /*0c60*/  IADD3 R3, PT, PT, R0, 0x20, RZ ;  /* 0x0000002000037810 */ /* 0x001fe40007ffe0ff */
[----:B------:R-:W-:Y:S02]  /*0c70*/  LOP3.LUT R7, RZ, R0, RZ, 0x33, !PT ;  /* 0x00000000ff077212 */ /* 0x000fe400078e33ff */
[-C--:B------:R-:W-:Y:S02]  /*0c80*/  ISETP.GT.U32.AND P0, PT, R3, R4.reuse, PT ;  /* 0x000000040300720c */ /* 0x080fe40003f04070 */
        /* <DEDUP_REMOVED lines=40> */
[----:B------:R-:W0:Y:S04]  /*0f10*/  LDS.128 R20, [UR4+0x10] ;  /* 0x00001004ff147984 */ /* 0x000e280008000c00 */
        /* <DEDUP_REMOVED lines=30> */
.L_x_206:
[----:B------:R-:W0:Y:S01]  /*1100*/  S2R R0, SR_TID.X ;  /* 0x0000000000007919 */ /* 0x000e220000002100 */
[----:B------:R-:W1:Y:S02]  /*1110*/  LDCU.64 UR4, c[0x0][0x380] ;  /* 0x00007000ff0477ac */ /* 0x000e640008000a00 */
[----:B-1----:R-:W-:Y:S02]  /*1120*/  MOV R12, UR4 ;  /* 0x00000004000c7c02 */ /* 0x002fe40008000f00 */
[----:B------:R-:W-:-:S03]  /*1130*/  MOV R13, UR5 ;  /* 0x00000005000d7c02 */ /* 0x000fc60008000f00 */
        /* <DEDUP_REMOVED lines=17> */
[----:B------:R-:W-:Y:S01]  /*1250*/  UMOV UR4, 0x2000 ;  /* 0x0000200000047882 */ /* 0x000fe20000000000 */
[----:B--2---:R-:W-:Y:S01]  /*1260*/  FADD R20, R20, R21 ;  /* 0x0000001514147221 */ /* 0x004fe20000000000 */
[----:B------:R-:W-:-:S04]  /*1270*/  IADD3 R21, PT, PT, R4, -0x2000, RZ ;  /* 0xffffe00004157810 */ /* 0x000fc80007ffe0ff */
[----:B------:R-:W-:Y:S01]  /*1280*/  ISETP.GE.U32.AND P0, PT, R21, 0x2000, PT ;  /* 0x000020001500780c */ /* 0x000fe20003f06070 */
[----:B---3--:R-:W-:Y:S01]  /*1290*/  FADD R6, R6, R7 ;  /* 0x0000000706067221 */ /* 0x008fe20000000000 */
[----:B----4-:R-:W-:-:S04]  /*12a0*/  FADD R9, R8, R9 ;  /* 0x0000000908097221 */ /* 0x010fc80000000000 */
[----:B------:R-:W-:Y:S01]  /*12b0*/  FADD R6, R6, R9 ;  /* 0x0000000906067221 */ /* 0x000fe20000000000 */
[----:B-----5:R-:W-:Y:S01]  /*12c0*/  FADD R10, R10, R11 ;  /* 0x0000000b0a0a7221 */ /* 0x020fe20000000000 */
[----:B------:R-:W-:-:S04]  /*12d0*/  FADD R15, R14, R15 ;  /* 0x0000000f0e0f7221 */ /* 0x000fc80000000000 */
[----:B------:R-:W-:Y:S01]  /*12e0*/  FADD R15, R10, R15 ;  /* 0x0000000f0a0f7221 */ /* 0x000fe20000000000 */
[----:B------:R-:W-:Y:S01]  /*12f0*/  FADD R16, R16, R17 ;  /* 0x0000001110107221 */ /* 0x000fe20000000000 */
[----:B------:R-:W-:-:S04]  /*1300*/  FADD R19, R18, R19 ;  /* 0x0000001312137221 */ /* 0x000fc80000000000 */
[----:B------:R-:W-:Y:S01]  /*1310*/  FADD R16, R16, R19 ;  /* 0x0000001310107221 */ /* 0x000fe20000000000 */
[----:B------:R-:W-:-:S04]  /*1320*/  FADD R5, R5, R22 ;  /* 0x0000001605057221 */ /* 0x000fc80000000000 */
[----:B------:R-:W-:Y:S01]  /*1330*/  FADD R5, R20, R5 ;  /* 0x0000000514057221 */ /* 0x000fe20000000000 */
[----:B------:R-:W-:-:S03]  /*1340*/  FADD R6, R6, R15 ;  /* 0x0000000f06067221 */ /* 0x000fc60000000000 */
[----:B------:R-:W-:-:S04]  /*1350*/  FADD R5, R16, R5 ;  /* 0x0000000510057221 */ /* 0x000fc80000000000 */
[----:B------:R-:W-:Y:S01]  /*1360*/  FADD R5, R6, R5 ;  /* 0x0000000506057221 */ /* 0x000fe20000000000 */
[----:B------:R-:W-:Y:S06]  /*1370*/  @!P0 BRA `(.L_x_221) ;  /* 0x0000000000ac8947 */ /* 0x000fec0003800000 */
[----:B------:R-:W0:Y:S01]  /*1380*/  LDC R4, c[0x0][0x390] ;  /* 0x0000e400ff047b82 */ /* 0x000e220000000800 */
[----:B------:R-:W-:-:S07]  /*1390*/  UMOV UR4, 0x2000 ;  /* 0x0000200000047882 */ /* 0x000fce0000000000 */
[----:B------:R-:W1:Y:S02]  /*13a0*/  LDC.64 R12, c[0x0][0x380] ;  /* 0x0000e000ff0c7b82 */ /* 0x000e640000000a00 */
.L_x_223:
[----:B------:R-:W-:-:S05]  /*13b0*/  IADD3 R3, PT, PT, R0, UR4, RZ ;  /* 0x0000000400037c10 */ /* 0x000fca000fffe0ff */
        /* <DEDUP_REMOVED lines=17> */
[----:B0-----:R-:W-:-:S04]  /*14d0*/  IADD3 R2, PT, PT, R4, -UR4, RZ ;  /* 0x8000000404027c10 */ /* 0x001fc8000fffe0ff */
        /* <DEDUP_REMOVED lines=18> */
[----:B------:R-:W-:-:S06]  /*1600*/  UIADD3 UR4, UPT, UPT, UR4, 0x2000, URZ ;  /* 0x0000200004047890 */ /* 0x000fcc000fffe0ff */
[----:B------:R-:W-:-:S13]  /*1610*/  ISETP.LT.U32.AND P0, PT, R21, UR4, PT ;  /* 0x0000000415007c0c */ /* 0x000fda000bf01070 */
[----:B------:R-:W-:Y:S05]  /*1620*/  @!P0 BRA `(.L_x_223) ;  /* 0xfffffffc00608947 */ /* 0x000fea000383ffff */
.L_x_221:
[----:B------:R-:W-:Y:S01]  /*1630*/  IADD3 R3, PT, PT, R4, -UR4, RZ ;  /* 0x8000000404037c10 */ /* 0x000fe2000fffe0ff */
[----:B------:R-:W-:Y:S03]  /*1640*/  BSSY.RECONVERGENT B1, `(.L_x_222) ;  /* 0x00000a3000017945 */ /* 0x000fe60003800200 */
[----:B------:R-:W-:-:S04]  /*1650*/  ISETP.GE.AND P0, PT, R0, R3, PT ;  /* 0x000000030000720c */ /* 0x000fc80003f06270 */
[----:B------:R-:W-:-:S13]  /*1660*/  ISETP.LE.U32.OR P0, PT, R4, UR4, P0 ;  /* 0x0000000404007c0c */ /* 0x000fda0008703470 */
[----:B------:R-:W-:Y:S05]  /*1670*/  @P0 BRA `(.L_x_224) ;  /* 0x00000008007c0947 */ /* 0x000fea0003800000 */
[-C--:B------:R-:W-:Y:S01]  /*1680*/  LOP3.LUT R3, RZ, R0.reuse, RZ, 0x33, !PT ;  /* 0x00000000ff037212 */ /* 0x080fe200078e33ff */
[----:B------:R-:W-:Y:S01]  /*1690*/  BSSY.RECONVERGENT B2, `(.L_x_225) ;  /* 0x0000052000027945 */ /* 0x000fe20003800200 */
[----:B------:R-:W-:Y:S02]  /*16a0*/  MOV R6, R0 ;  /* 0x0000000000067202 */ /* 0x000fe40000000f00 */
[----:B------:R-:W-:-:S04]  /*16b0*/  IADD3 R3, PT, PT, R4, -UR4, R3 ;  /* 0x8000000404037c10 */ /* 0x000fc8000fffe003 */
[C---:B------:R-:W-:Y:S02]  /*16c0*/  ISETP.GE.U32.AND P0, PT, R3.reuse, 0x1e00, PT ;  /* 0x00001e000300780c */ /* 0x040fe40003f06070 */
[----:B------:R-:W-:-:S04]  /*16d0*/  LEA.HI R3, R3, 0x1, RZ, 0x17 ;  /* 0x0000000103037811 */ /* 0x000fc800078fb8ff */
[----:B------:R-:W-:-:S07]  /*16e0*/  LOP3.LUT R4, R3, 0xf, RZ, 0xc0, !PT ;  /* 0x0000000f03047812 */ /* 0x000fce00078ec0ff */
[----:B------:R-:W-:Y:S05]  /*16f0*/  @!P0 BRA `(.L_x_226) ;  /* 0x00000004002c8947 */ /* 0x000fea0003800000 */
[----:B------:R-:W-:Y:S01]  /*1700*/  LOP3.LUT R7, R3, 0xfffff0, RZ, 0xc0, !PT ;  /* 0x00fffff003077812 */ /* 0x000fe200078ec0ff */
[----:B------:R-:W-:Y:S01]  /*1710*/  BSSY.RECONVERGENT B3, `(.L_x_227) ;  /* 0x0000048000037945 */ /* 0x000fe20003800200 */
[C---:B------:R-:W-:Y:S02]  /*1720*/  LOP3.LUT R6, R0.reuse, 0x1000, RZ, 0xfc, !PT ;  /* 0x0000100000067812 */ /* 0x040fe400078efcff */
[----:B------:R-:W-:Y:S02]  /*1730*/  IADD3 R2, PT, PT, R0, UR4, RZ ;  /* 0x0000000400027c10 */ /* 0x000fe4000fffe0ff */
[----:B------:R-:W-:-:S07]  /*1740*/  IADD3 R7, PT, PT, -R7, RZ, RZ ;  /* 0x000000ff07077210 */ /* 0x000fce0007ffe1ff */
.L_x_228:
[C---:B------:R-:W-:Y:S01]  /*1750*/  IADD3 R19, PT, PT, R2.reuse, 0x200, RZ ;  /* 0x0000020002137810 */ /* 0x040fe20007ffe0ff */
[C---:B------:R-:W-:Y:S01]  /*1760*/  IMAD.WIDE.U32 R14, R2.reuse, 0x4, R12 ;  /* 0x00000004020e7825 */ /* 0x040fe200078e000c */
[----:B------:R-:W-:-:S03]  /*1770*/  IADD3 R11, PT, PT, R2, 0x400, RZ ;  /* 0x00000400020b7810 */ /* 0x000fc60007ffe0ff */
[--C-:B------:R-:W-:Y:S01]  /*1780*/  IMAD.WIDE.U32 R18, R19, 0x4, R12.reuse ;  /* 0x0000000413127825 */ /* 0x100fe200078e000c */
[----:B------:R0:W2:Y:S01]  /*1790*/  LDG.E R8, desc[UR6][R14.64] ;  /* 0x000000060e087981 */ /* 0x0000a2000c1e1900 */
[C---:B------:R-:W-:Y:S02]  /*17a0*/  IADD3 R21, PT, PT, R2.reuse, 0x600, RZ ;  /* 0x0000060002157810 */ /* 0x040fe40007ffe0ff */
[--C-:B------:R-:W-:Y:S01]  /*17b0*/  IMAD.WIDE.U32 R10, R11, 0x4, R12.reuse ;  /* 0x000000040b0a7825 */ /* 0x100fe200078e000c */
[----:B------:R1:W3:Y:S01]  /*17c0*/  LDG.E R9, desc[UR6][R18.64] ;  /* 0x0000000612097981 */ /* 0x0002e2000c1e1900 */
[C---:B------:R-:W-:Y:S02]  /*17d0*/  IADD3 R17, PT, PT, R2.reuse, 0x800, RZ ;  /* 0x0000080002117810 */ /* 0x040fe40007ffe0ff */
[--C-:B------:R-:W-:Y:S02]  /*17e0*/  IMAD.WIDE.U32 R20, R21, 0x4, R12.reuse ;  /* 0x0000000415147825 */ /* 0x100fe400078e000c */
[----:B------:R4:W5:Y:S01]  /*17f0*/  LDG.E R10, desc[UR6][R10.64] ;  /* 0x000000060a0a7981 */ /* 0x000962000c1e1900 */
[----:B------:R-:W-:Y:S01]  /*1800*/  IADD3 R29, PT, PT, R2, 0xa00, RZ ;  /* 0x00000a00021d7810 */ /* 0x000fe20007ffe0ff */
[----:B------:R-:W-:-:S02]  /*1810*/  IMAD.WIDE.U32 R16, R17, 0x4, R12 ;  /* 0x0000000411107825 */ /* 0x000fc400078e000c */
[----:B------:R4:W5:Y:S01]  /*1820*/  LDG.E R27, desc[UR6][R20.64] ;  /* 0x00000006141b7981 */ /* 0x000962000c1e1900 */
[C---:B------:R-:W-:Y:S01]  /*1830*/  IADD3 R23, PT, PT, R2.reuse, 0xc00, RZ ;  /* 0x00000c0002177810 */ /* 0x040fe20007ffe0ff */
[--C-:B------:R-:W-:Y:S02]  /*1840*/  IMAD.WIDE.U32 R28, R29, 0x4, R12.reuse ;  /* 0x000000041d1c7825 */ /* 0x100fe400078e000c */
[----:B------:R-:W5:Y:S01]  /*1850*/  LDG.E R26, desc[UR6][R16.64] ;  /* 0x00000006101a7981 */ /* 0x000f62000c1e1900 */
[C---:B------:R-:W-:Y:S01]  /*1860*/  IADD3 R22, PT, PT, R2.reuse, 0xe00, RZ ;  /* 0x00000e0002167810 */ /* 0x040fe20007ffe0ff */
[--C-:B0-----:R-:W-:Y:S02]  /*1870*/  IMAD.WIDE.U32 R14, R23, 0x4, R12.reuse ;  /* 0x00000004170e7825 */ /* 0x101fe400078e000c */
[----:B------:R0:W5:Y:S01]  /*1880*/  LDG.E R25, desc[UR6][R28.64] ;  /* 0x000000061c197981 */ /* 0x000162000c1e1900 */
[----:B------:R-:W-:Y:S01]  /*1890*/  IADD3 R23, PT, PT, R2, 0x1000, RZ ;  /* 0x0000100002177810 */ /* 0x000fe20007ffe0ff */
[----:B-1----:R-:W-:-:S02]  /*18a0*/  IMAD.WIDE.U32 R18, R22, 0x4, R12 ;  /* 0x0000000416127825 */ /* 0x002fc400078e000c */
[----:B------:R1:W5:Y:S01]  /*18b0*/  LDG.E R24, desc[UR6][R14.64] ;  /* 0x000000060e187981 */ /* 0x000362000c1e1900 */
[C---:B----4-:R-:W-:Y:S01]  /*18c0*/  IADD3 R11, PT, PT, R2.reuse, 0x1200, RZ ;  /* 0x00001200020b7810 */ /* 0x050fe20007ffe0ff */
[--C-:B------:R-:W-:Y:S02]  /*18d0*/  IMAD.WIDE.U32 R20, R23, 0x4, R12.reuse ;  /* 0x0000000417147825 */ /* 0x100fe400078e000c */
[----:B------:R4:W5:Y:S01]  /*18e0*/  LDG.E R23, desc[UR6][R18.64] ;  /* 0x0000000612177981 */ /* 0x000962000c1e1900 */
[C---:B0-----:R-:W-:Y:S01]  /*18f0*/  IADD3 R29, PT, PT, R2.reuse, 0x1400, RZ ;  /* 0x00001400021d7810 */ /* 0x041fe20007ffe0ff */
[--C-:B------:R-:W-:Y:S02]  /*1900*/  IMAD.WIDE.U32 R16, R11, 0x4, R12.reuse ;  /* 0x000000040b107825 */ /* 0x100fe400078e000c */
[----:B------:R-:W5:Y:S01]  /*1910*/  LDG.E R22, desc[UR6][R20.64] ;  /* 0x0000000614167981 */ /* 0x000f62000c1e1900 */
[----:B-1----:R-:W-:Y:S01]  /*1920*/  IADD3 R15, PT, PT, R2, 0x1600, RZ ;  /* 0x00001600020f7810 */ /* 0x002fe20007ffe0ff */
[----:B------:R-:W-:-:S02]  /*1930*/  IMAD.WIDE.U32 R28, R29, 0x4, R12 ;  /* 0x000000041d1c7825 */ /* 0x000fc400078e000c */
[----:B------:R0:W5:Y:S01]  /*1940*/  LDG.E R11, desc[UR6][R16.64] ;  /* 0x00000006100b7981 */ /* 0x000162000c1e1900 */
[C---:B----4-:R-:W-:Y:S01]  /*1950*/  IADD3 R19, PT, PT, R2.reuse, 0x1800, RZ ;  /* 0x0000180002137810 */ /* 0x050fe20007ffe0ff */
[--C-:B------:R-:W-:Y:S02]  /*1960*/  IMAD.WIDE.U32 R14, R15, 0x4, R12.reuse ;  /* 0x000000040f0e7825 */ /* 0x100fe400078e000c */
[----:B------:R-:W4:Y:S02]  /*1970*/  LDG.E R28, desc[UR6][R28.64] ;  /* 0x000000061c1c7981 */ /* 0x000f24000c1e1900 */
[----:B------:R-:W-:Y:S01]  /*1980*/  IMAD.WIDE.U32 R18, R19, 0x4, R12 ;  /* 0x0000000413127825 */ /* 0x000fe200078e000c */
[C---:B0-----:R-:W-:Y:S02]  /*1990*/  IADD3 R17, PT, PT, R2.reuse, 0x1a00, RZ ;  /* 0x00001a0002117810 */ /* 0x041fe40007ffe0ff */
[----:B------:R-:W-:-:S03]  /*19a0*/  IADD3 R21, PT, PT, R2, 0x1c00, RZ ;  /* 0x00001c0002157810 */ /* 0x000fc60007ffe0ff */
[----:B------:R-:W4:Y:S04]  /*19b0*/  LDG.E R18, desc[UR6][R18.64] ;  /* 0x0000000612127981 */ /* 0x000f28000c1e1900 */
[----:B------:R0:W4:Y:S01]  /*19c0*/  LDG.E R29, desc[UR6][R14.64] ;  /* 0x000000060e1d7981 */ /* 0x000122000c1e1900 */
[----:B------:R-:W-:Y:S01]  /*19d0*/  IADD3 R20, PT, PT, R2, 0x1e00, RZ ;  /* 0x00001e0002147810 */ /* 0x000fe20007ffe0ff */
[----:B0-----:R-:W-:-:S04]  /*19e0*/  IMAD.WIDE.U32 R14, R17, 0x4, R12 ;  /* 0x00000004110e7825 */ /* 0x001fc800078e000c */
[--C-:B------:R-:W-:Y:S02]  /*19f0*/  IMAD.WIDE.U32 R16, R21, 0x4, R12.reuse ;  /* 0x0000000415107825 */ /* 0x100fe400078e000c */
[----:B------:R-:W4:Y:S02]  /*1a00*/  LDG.E R14, desc[UR6][R14.64] ;  /* 0x000000060e0e7981 */ /* 0x000f24000c1e1900 */
[----:B------:R-:W-:Y:S02]  /*1a10*/  IMAD.WIDE.U32 R20, R20, 0x4, R12 ;  /* 0x0000000414147825 */ /* 0x000fe400078e000c */
[----:B------:R-:W4:Y:S04]  /*1a20*/  LDG.E R16, desc[UR6][R16.64] ;  /* 0x0000000610107981 */ /* 0x000f28000c1e1900 */
[----:B------:R-:W4:Y:S01]  /*1a30*/  LDG.E R20, desc[UR6][R20.64] ;  /* 0x0000000614147981 */ /* 0x000f22000c1e1900 */
[----:B------:R-:W-:-:S04]  /*1a40*/  IADD3 R7, PT, PT, R7, 0x10, RZ ;  /* 0x0000001007077810 */ /* 0x000fc80007ffe0ff */
[----:B------:R-:W-:Y:S02]  /*1a50*/  ISETP.NE.AND P0, PT, R7, RZ, PT ;  /* 0x000000ff0700720c */ /* 0x000fe40003f05270 */
[----:B------:R-:W-:Y:S02]  /*1a60*/  IADD3 R6, PT, PT, R6, 0x2000, RZ ;  /* 0x0000200006067810 */ /* 0x000fe40007ffe0ff */
[----:B------:R-:W-:Y:S01]  /*1a70*/  IADD3 R2, PT, PT, R2, 0x2000, RZ ;  /* 0x0000200002027810 */ /* 0x000fe20007ffe0ff */
[----:B--2---:R-:W-:-:S04]  /*1a80*/  FADD R8, R8, R5 ;  /* 0x0000000508087221 */ /* 0x004fc80000000000 */
[----:B---3--:R-:W-:-:S04]  /*1a90*/  FADD R9, R8, R9 ;  /* 0x0000000908097221 */ /* 0x008fc80000000000 */
        /* <DEDUP_REMOVED lines=8> */
[----:B----4-:R-:W-:-:S04]  /*1b20*/  FADD R28, R11, R28 ;  /* 0x0000001c0b1c7221 */ /* 0x010fc80000000000 */
[----:B------:R-:W-:-:S04]  /*1b30*/  FADD R29, R28, R29 ;  /* 0x0000001d1c1d7221 */ /* 0x000fc80000000000 */
[----:B------:R-:W-:-:S04]  /*1b40*/  FADD R29, R29, R18 ;  /* 0x000000121d1d7221 */ /* 0x000fc80000000000 */
[----:B------:R-:W-:-:S04]  /*1b50*/  FADD R29, R29, R14 ;  /* 0x0000000e1d1d7221 */ /* 0x000fc80000000000 */
[----:B------:R-:W-:-:S04]  /*1b60*/  FADD R29, R29, R16 ;  /* 0x000000101d1d7221 */ /* 0x000fc80000000000 */
[----:B------:R-:W-:Y:S01]  /*1b70*/  FADD R5, R29, R20 ;  /* 0x000000141d057221 */ /* 0x000fe20000000000 */
[----:B------:R-:W-:Y:S06]  /*1b80*/  @P0 BRA `(.L_x_228) ;  /* 0xfffffff800f00947 */ /* 0x000fec000383ffff */
[----:B------:R-:W-:Y:S05]  /*1b90*/  BSYNC.RECONVERGENT B3 ;  /* 0x0000000000037941 */ /* 0x000fea0003800200 */
.L_x_227:
[----:B------:R-:W-:-:S07]  /*1ba0*/  IADD3 R6, PT, PT, R6, -0x1000, RZ ;  /* 0xfffff00006067810 */ /* 0x000fce0007ffe0ff */
.L_x_226:
[----:B------:R-:W-:Y:S05]  /*1bb0*/  BSYNC.RECONVERGENT B2 ;  /* 0x0000000000027941 */ /* 0x000fea0003800200 */
.L_x_225:
[----:B------:R-:W-:-:S13]  /*1bc0*/  ISETP.NE.AND P0, PT, R4, RZ, PT ;  /* 0x000000ff0400720c */ /* 0x000fda0003f05270 */
[----:B------:R-:W-:Y:S05]  /*1bd0*/  @!P0 BRA `(.L_x_224) ;  /* 0x0000000400248947 */ /* 0x000fea0003800000 */
[----:B------:R-:W-:Y:S01]  /*1be0*/  ISETP.GE.U32.AND P0, PT, R4, 0x8, PT ;  /* 0x000000080400780c */ /* 0x000fe20003f06070 */
[----:B------:R-:W-:Y:S01]  /*1bf0*/  BSSY.RECONVERGENT B2, `(.L_x_229) ;  /* 0x0000025000027945 */ /* 0x000fe20003800200 */
[----:B------:R-:W-:-:S04]  /*1c00*/  LOP3.LUT R22, R3, 0x7, RZ, 0xc0, !PT ;  /* 0x0000000703167812 */ /* 0x000fc800078ec0ff */
[----:B------:R-:W-:-:S07]  /*1c10*/  ISETP.NE.AND P1, PT, R22, RZ, PT ;  /* 0x000000ff1600720c */ /* 0x000fce0003f25270 */
[----:B------:R-:W-:Y:S06]  /*1c20*/  @!P0 BRA `(.L_x_230) ;  /* 0x0000000000848947 */ /* 0x000fec0003800000 */
[----:B------:R-:W-:-:S04]  /*1c30*/  IADD3 R7, PT, PT, R6, UR4, RZ ;  /* 0x0000000406077c10 */ /* 0x000fc8000fffe0ff */
        /* <DEDUP_REMOVED lines=32> */
.L_x_230:
[----:B------:R-:W-:Y:S05]  /*1e40*/  BSYNC.RECONVERGENT B2 ;  /* 0x0000000000027941 */ /* 0x000fea0003800200 */
.L_x_229:
        /* <DEDUP_REMOVED lines=23> */
.L_x_232:
[----:B------:R-:W-:Y:S05]  /*1fc0*/  BSYNC.RECONVERGENT B2 ;  /* 0x0000000000027941 */ /* 0x000fea0003800200 */
.L_x_231:
[----:B------:R-:W-:Y:S05]  /*1fd0*/  @!P1 BRA `(.L_x_224) ;  /* 0x0000000000249947 */ /* 0x000fea0003800000 */
[----:B------:R-:W-:Y:S02]  /*1fe0*/  IADD3 R7, PT, PT, R6, UR4, RZ ;  /* 0x0000000406077c10 */ /* 0x000fe4000fffe0ff */
[----:B------:R-:W-:-:S07]  /*1ff0*/  IADD3 R4, PT, PT, -R4, RZ, RZ ;  /* 0x000000ff04047210 */ /* 0x000fce0007ffe1ff */
.L_x_233:
[----:B------:R-:W-:-:S06]  /*2000*/  IMAD.WIDE.U32 R2, R7, 0x4, R12 ;  /* 0x0000000407027825 */ /* 0x000fcc00078e000c */
[----:B------:R-:W2:Y:S01]  /*2010*/  LDG.E R2, desc[UR6][R2.64] ;  /* 0x0000000602027981 */ /* 0x000ea2000c1e1900 */
[----:B------:R-:W-:Y:S02]  /*2020*/  IADD3 R4, PT, PT, R4, 0x1, RZ ;  /* 0x0000000104047810 */ /* 0x000fe40007ffe0ff */
[----:B------:R-:W-:Y:S02]  /*2030*/  IADD3 R7, PT, PT, R7, 0x200, RZ ;  /* 0x0000020007077810 */ /* 0x000fe40007ffe0ff */
[----:B------:R-:W-:Y:S01]  /*2040*/  ISETP.NE.AND P0, PT, R4, RZ, PT ;  /* 0x000000ff0400720c */ /* 0x000fe20003f05270 */
[----:B--2---:R-:W-:-:S12]  /*2050*/  FADD R5, R2, R5 ;  /* 0x0000000502057221 */ /* 0x004fd80000000000 */
[----:B------:R-:W-:Y:S05]  /*2060*/  @P0 BRA `(.L_x_233) ;  /* 0xfffffffc00e40947 */ /* 0x000fea000383ffff */
.L_x_224:
[----:B------:R-:W-:Y:S05]  /*2070*/  BSYNC.RECONVERGENT B1 ;  /* 0x0000000000017941 */ /* 0x000fea0003800200 */
.L_x_222:
        /* <DEDUP_REMOVED lines=33> */
[----:B------:R-:W3:Y:S04]  /*2290*/  LDS.128 R8, [UR4+0x30] ;  /* 0x00003004ff087984 */ /* 0x000ee80008000c00 */
[----:B------:R-:W4:Y:S01]  /*22a0*/  LDS.128 R16, [UR4+0x40] ;  /* 0x00004004ff107984 */ /* 0x000f220008000c00 */
[----:B0-----:R-:W-:-:S04]  /*22b0*/  FADD R5, R0, R5 ;  /* 0x0000000500057221 */ /* 0x001fc80000000000 */
        /* <DEDUP_REMOVED lines=13> */
[----:B------:R-:W-:-:S07]  /*2390*/  FADD R0, R18, R19 ;  /* 0x0000001312007221 */ /* 0x000fce0000000000 */
.L_x_220:
[----:B------:R-:W-:Y:S05]  /*23a0*/  BSYNC.RECONVERGENT B0 ;  /* 0x0000000000007941 */ /* 0x000fea0003800200 */
.L_x_205:
[----:B------:R-:W-:Y:S05]  /*23b0*/  @P0 EXIT ;  /* 0x000000000000094d */ /* 0x000fea0003800000 */
[----:B012---:R-:W0:Y:S01]  /*23c0*/  LDC.64 R2, c[0x0][0x388] ;  /* 0x0000e200ff027b82 */ /* 0x007e220000000a00 */
[----:B------:R-:W1:Y:S02]  /*23d0*/  LDCU UR4, c[0x0][0x398] ;  /* 0x00007300ff0477ac */ /* 0x000e640008000800 */
[----:B-1----:R-:W-:-:S05]  /*23e0*/  FADD R5, R0, UR4 ;  /* 0x0000000400057e21 */ /* 0x002fca0008000000 */
[----:B0-----:R-:W-:Y:S01]  /*23f0*/  STG.E desc[UR6][R2.64], R5 ;  /* 0x0000000502007986 */ /* 0x001fe2000c101906 */
[----:B------:R-:W-:Y:S05]  /*2400*/  EXIT ;  /* 0x000000000000794d */ /* 0x000fea0003800000 */
.L_x_234:
        /* <DEDUP_REMOVED lines=15> */
.L_x_476:


//--------------------- .text._ZN3cub18CUB_300001_SM_10006detail6reduce28DeviceReduceSingleTileKernelINS2_10policy_hubIlyN4cuda3std3__44plusIlEEE10Policy1000EPlSC_iS9_llNS7_10__identityEEEvT0_T1_T2_T3_T4_T6_ --------------------------
	.section	.text._ZN3cub18CUB_300001_SM_10006detail6reduce28DeviceReduceSingleTileKernelINS2_10policy_hubIlyN4cuda3std3__44plusIlEEE10Policy1000EPlSC_iS9_llNS7_10__identityEEEvT0_T1_T2_T3_T4_T6_,"ax",@progbits
	.align	128
        .global         _ZN3cub18CUB_300001_SM_10006detail6reduce28DeviceReduceSingleTileKernelINS2_10policy_hubIlyN4cuda3std3__44plusIlEEE10Policy1000EPlSC_iS9_llNS7_10__identityEEEvT0_T1_T2_T3_T4_T6_
        .type           _ZN3cub18CUB_300001_SM_10006detail6reduce28DeviceReduceSingleTileKernelINS2_10policy_hubIlyN4cuda3std3__44plusIlEEE10Policy1000EPlSC_iS9_llNS7_10__identityEEEvT0_T1_T2_T3_T4_T6_,@function
        .size           _ZN3cub18CUB_300001_SM_10006detail6reduce28DeviceReduceSingleTileKernelINS2_10policy_hubIlyN4cuda3std3__44plusIlEEE10Policy1000EPlSC_iS9_llNS7_10__identityEEEvT0_T1_T2_T3_T4_T6_,(.L_x_477 - _ZN3cub18CUB_300001_SM_10006detail6reduce28DeviceReduceSingleTileKernelINS2_10policy_hubIlyN4cuda3std3__44plusIlEEE10Policy1000EPlSC_iS9_llNS7_10__identityEEEvT0_T1_T2_T3_T4_T6_)
        .other          _ZN3cub18CUB_300001_SM_10006detail6reduce28DeviceReduceSingleTileKernelINS2_10policy_hubIlyN4cuda3std3__44plusIlEEE10Policy1000EPlSC_iS9_llNS7_10__identityEEEvT0_T1_T2_T3_T4_T6_,@"STO_CUDA_ENTRY STV_DEFAULT"
_ZN3cub18CUB_300001_SM_10006detail6reduce28DeviceReduceSingleTileKernelINS2_10policy_hubIlyN4cuda3std3__44plusIlEEE10Policy1000EPlSC_iS9_llNS7_10__identityEEEvT0_T1_T2_T3_T4_T6_:
.text._ZN3cub18CUB_300001_SM_10006detail6reduce28DeviceReduceSingleTileKernelINS2_10policy_hubIlyN4cuda3std3__44plusIlEEE10Policy1000EPlSC_iS9_llNS7_10__identityEEEvT0_T1_T2_T3_T4_T6_:
[----:B------:R-:W-:Y:S01]  /*0000*/  LDC R1, c[0x0][0x37c] ;  /* 0x0000df00ff017b82 */ /* 0x000fe20000000800 */
[----:B------:R-:W0:Y:S01]  /*0010*/  LDCU UR4, c[0x0][0x390] ;  /* 0x00007200ff0477ac */ /* 0x000e220008000800 */
[----:B------:R-:W1:Y:S01]  /*0020*/  LDCU.64 UR6, c[0x0][0x358] ;  /* 0x00006b00ff0677ac */ /* 0x000e620008000a00 */
[----:B0-----:R-:W-:-:S05]  /*0030*/  IMAD.U32 R4, RZ, RZ, UR4 ;  /* 0x00000004ff047e24 */ /* 0x001fca000f8e00ff */
[----:B------:R-:W-:-:S13]  /*0040*/  ISETP.NE.AND P0, PT, R4, RZ, PT ;  /* 0x000000ff0400720c */ /* 0x000fda0003f05270 */
[----:B-1----:R-:W-:Y:S05]  /*0050*/  @P0 BRA `(.L_x_235) ;  /* 0x00000000001c0947 */ /* 0x002fea0003800000 */
[----:B------:R-:W0:Y:S02]  /*0060*/  S2R R0, SR_TID.X ;  /* 0x0000000000007919 */ /* 0x000e240000002100 */
[----:B0-----:R-:W-:-:S13]  /*0070*/  ISETP.NE.AND P0, PT, R0, RZ, PT ;  /* 0x000000ff0000720c */ /* 0x001fda0003f05270 */
[----:B------:R-:W-:Y:S05]  /*0080*/  @P0 EXIT ;  /* 0x000000000000094d */ /* 0x000fea0003800000 */
[----:B------:R-:W0:Y:S08]  /*0090*/  LDC.64 R2, c[0x0][0x388] ;  /* 0x0000e200ff027b82 */ /* 0x000e300000000a00 */
[----:B------:R-:W0:Y:S02]  /*00a0*/  LDC.64 R4, c[0x0][0x398] ;  /* 0x0000e600ff047b82 */ /* 0x000e240000000a00 */
[----:B0-----:R-:W-:Y:S01]  /*00b0*/  STG.E.64 desc[UR6][R2.64], R4 ;  /* 0x0000000402007986 */ /* 0x001fe2000c101b06 */
[----:B------:R-:W-:Y:S05]  /*00c0*/  EXIT ;  /* 0x000000000000794d */ /* 0x000fea0003800000 */
.L_x_235:
[----:B------:R-:W-:Y:S01]  /*00d0*/  ISETP.GT.AND P0, PT, R4, 0xdff, PT ;  /* 0x00000dff0400780c */ /* 0x000fe20003f04270 */
[----:B------:R-:W-:-:S12]  /*00e0*/  BSSY.RECONVERGENT B0, `(.L_x_236) ;  /* 0x0000256000007945 */ /* 0x000fd80003800200 */
[----:B------:R-:W-:Y:S05]  /*00f0*/  @P0 BRA `(.L_x_237) ;  /* 0x00000014004c0947 */ /* 0x000fea0003800000 */
[----:B------:R-:W0:Y:S01]  /*0100*/  S2R R5, SR_TID.X ;  /* 0x0000000000057919 */ /* 0x000e220000002100 */
[----:B------:R-:W-:Y:S01]  /*0110*/  BSSY.RECONVERGENT B1, `(.L_x_238) ;  /* 0x0000009000017945 */ /* 0x000fe20003800200 */
[----:B------:R-:W-:Y:S02]  /*0120*/  CS2R R2, SRZ ;  /* 0x0000000000027805 */ /* 0x000fe4000001ff00 */
[----:B0-----:R-:W-:Y:S01]  /*0130*/  ISETP.GE.AND P0, PT, R5, R4, PT ;  /* 0x000000040500720c */ /* 0x001fe20003f06270 */
[----:B------:R-:W-:-:S12]  /*0140*/  IMAD.MOV.U32 R7, RZ, RZ, R5 ;  /* 0x000000ffff077224 */ /* 0x000fd800078e0005 */
[----:B------:R-:W-:Y:S05]  /*0150*/  @P0 BRA `(.L_x_239) ;  /* 0x0000000000100947 */ /* 0x000fea0003800000 */
[----:B------:R-:W0:Y:S02]  /*0160*/  LDC.64 R2, c[0x0][0x380] ;  /* 0x0000e000ff027b82 */ /* 0x000e240000000a00 */
[----:B0-----:R-:W-:-:S06]  /*0170*/  IMAD.WIDE.U32 R2, R5, 0x8, R2 ;  /* 0x0000000805027825 */ /* 0x001fcc00078e0002 */
[----:B------:R-:W5:Y:S01]  /*0180*/  LDG.E.64.CONSTANT R2, desc[UR6][R2.64] ;  /* 0x0000000602027981 */ /* 0x000f62000c1e9b00 */
[----:B------:R-:W-:-:S07]  /*0190*/  VIADD R7, R5, 0x200 ;  /* 0x0000020005077836 */ /* 0x000fce0000000000 */
.L_x_239:
[----:B------:R-:W-:Y:S05]  /*01a0*/  BSYNC.RECONVERGENT B1 ;  /* 0x0000000000017941 */ /* 0x000fea0003800200 */
.L_x_238:
[----:B------:R-:W-:Y:S01]  /*01b0*/  ISETP.GE.AND P0, PT, R7, R4, PT ;  /* 0x000000040700720c */ /* 0x000fe20003f06270 */
[----:B------:R-:W-:-:S12]  /*01c0*/  BSSY.RECONVERGENT B1, `(.L_x_240) ;  /* 0x0000077000017945 */ /* 0x000fd80003800200 */
[----:B------:R-:W-:Y:S05]  /*01d0*/  @P0 BRA `(.L_x_241) ;  /* 0x0000000400d40947 */ /* 0x000fea0003800000 */
[----:B------:R-:W-:Y:S01]  /*01e0*/  LOP3.LUT R9, RZ, R7, RZ, 0x33, !PT ;  /* 0x00000007ff097212 */ /* 0x000fe200078e33ff */
        /* <DEDUP_REMOVED lines=8> */
[----:B------:R-:W-:-:S05]  /*0270*/  LOP3.LUT R0, R0, 0x3, RZ, 0xc0, !PT ;  /* 0x0000000300007812 */ /* 0x000fca00078ec0ff */
[----:B------:R-:W-:Y:S02]  /*0280*/  IMAD.MOV R0, RZ, RZ, -R0 ;  /* 0x000000ffff007224 */ /* 0x000fe400078e0a00 */
[----:B0-----:R-:W-:-:S04]  /*0290*/  IMAD.WIDE.U32 R8, R7, 0x8, R8 ;  /* 0x0000000807087825 */ /* 0x001fc800078e0008 */
[----:B------:R-:W-:Y:S02]  /*02a0*/  IMAD.MOV.U32 R6, RZ, RZ, R8 ;  /* 0x000000ffff067224 */ /* 0x000fe400078e0008 */
[----:B------:R-:W-:-:S07]  /*02b0*/  IMAD.MOV.U32 R11, RZ, RZ, R9 ;  /* 0x000000ffff0b7224 */ /* 0x000fce00078e0009 */
.L_x_244:
[----:B------:R-:W-:Y:S02]  /*02c0*/  IMAD.MOV.U32 R8, RZ, RZ, R6 ;  /* 0x000000ffff087224 */ /* 0x000fe400078e0006 */
[----:B------:R-:W-:-:S06]  /*02d0*/  IMAD.MOV.U32 R9, RZ, RZ, R11 ;  /* 0x000000ffff097224 */ /* 0x000fcc00078e000b */
[----:B------:R-:W2:Y:S01]  /*02e0*/  LDG.E.64.CONSTANT R8, desc[UR6][R8.64] ;  /* 0x0000000608087981 */ /* 0x000ea2000c1e9b00 */
[----:B------:R-:W-:Y:S01]  /*02f0*/  VIADD R0, R0, 0x1 ;  /* 0x0000000100007836 */ /* 0x000fe20000000000 */
[----:B------:R-:W-:Y:S01]  /*0300*/  IADD3 R6, P3, PT, R6, 0x1000, RZ ;  /* 0x0000100006067810 */ /* 0x000fe20007f7e0ff */
[----:B------:R-:W-:-:S03]  /*0310*/  VIADD R7, R7, 0x200 ;  /* 0x0000020007077836 */ /* 0x000fc60000000000 */
[----:B------:R-:W-:Y:S01]  /*0320*/  ISETP.NE.AND P0, PT, R0, RZ, PT ;  /* 0x000000ff0000720c */ /* 0x000fe20003f05270 */
[----:B------:R-:W-:Y:S01]  /*0330*/  IMAD.X R11, RZ, RZ, R11, P3 ;  /* 0x000000ffff0b7224 */ /* 0x000fe200018e060b */
[----:B--2--5:R-:W-:-:S05]  /*0340*/  IADD3 R2, P2, PT, R8, R2, RZ ;  /* 0x0000000208027210 */ /* 0x024fca0007f5e0ff */
[----:B------:R-:W-:-:S06]  /*0350*/  IMAD.X R3, R9, 0x1, R3, P2 ;  /* 0x0000000109037824 */ /* 0x000fcc00010e0603 */
[----:B------:R-:W-:Y:S05]  /*0360*/  @P0 BRA `(.L_x_244) ;  /* 0xfffffffc00d40947 */ /* 0x000fea000383ffff */
.L_x_243:
[----:B------:R-:W-:Y:S05]  /*0370*/  BSYNC.RECONVERGENT B2 ;  /* 0x0000000000027941 */ /* 0x000fea0003800200 */
.L_x_242:
[----:B------:R-:W-:Y:S05]  /*0380*/  @!P1 BRA `(.L_x_241) ;  /* 0x0000000400689947 */ /* 0x000fea0003800000 */
[----:B------:R-:W-:Y:S01]  /*0390*/  IMAD.IADD R0, R4, 0x1, -R7 ;  /* 0x0000000104007824 */ /* 0x000fe200078e0a07 */
[----:B------:R-:W-:Y:S01]  /*03a0*/  BSSY.RECONVERGENT B2, `(.L_x_245) ;  /* 0x0000031000027945 */ /* 0x000fe20003800200 */
[----:B------:R-:W-:-:S03]  /*03b0*/  PLOP3.LUT P0, PT, PT, PT, PT, 0x80, 0x8 ;  /* 0x000000000008781c */ /* 0x000fc60003f0f070 */
[----:B------:R-:W-:-:S13]  /*03c0*/  ISETP.GT.AND P1, PT, R0, 0x1800, PT ;  /* 0x000018000000780c */ /* 0x000fda0003f24270 */
[----:B------:R-:W-:Y:S05]  /*03d0*/  @!P1 BRA `(.L_x_246) ;  /* 0x0000000000b49947 */ /* 0x000fea0003800000 */
[----:B------:R-:W-:Y:S01]  /*03e0*/  PLOP3.LUT P0, PT, PT, PT, PT, 0x8, 0x80 ;  /* 0x000000000080781c */ /* 0x000fe20003f0e170 */
[----:B------:R-:W-:-:S12]  /*03f0*/  VIADD R0, R4, 0xffffe800 ;  /* 0xffffe80004007836 */ /* 0x000fd80000000000 */
.L_x_247:
[----:B------:R-:W0:Y:S01]  /*0400*/  LDC.64 R44, c[0x0][0x380] ;  /* 0x0000e000ff2c7b82 */ /* 0x000e220000000a00 */
[C---:B------:R-:W-:Y:S02]  /*0410*/  VIADD R41, R7.reuse, 0x800 ;  /* 0x0000080007297836 */ /* 0x040fe40000000000 */
[C---:B------:R-:W-:Y:S02]  /*0420*/  VIADD R43, R7.reuse, 0x1000 ;  /* 0x00001000072b7836 */ /* 0x040fe40000000000 */
[----:B0-----:R-:W-:-:S05]  /*0430*/  IMAD.WIDE R28, R7, 0x8, R44 ;  /* 0x00000008071c7825 */ /* 0x001fca00078e022c */
[----:B------:R-:W2:Y:S01]  /*0440*/  LDG.E.64.CONSTANT R8, desc[UR6][R28.64] ;  /* 0x000000061c087981 */ /* 0x000ea2000c1e9b00 */
[----:B------:R-:W-:-:S03]  /*0450*/  IMAD.WIDE R40, R41, 0x8, R44 ;  /* 0x0000000829287825 */ /* 0x000fc600078e022c */
[----:B------:R-:W2:Y:S04]  /*0460*/  LDG.E.64.CONSTANT R10, desc[UR6][R28.64+0x1000] ;  /* 0x001000061c0a7981 */ /* 0x000ea8000c1e9b00 */
[----:B------:R-:W3:Y:S04]  /*0470*/  LDG.E.64.CONSTANT R12, desc[UR6][R28.64+0x2000] ;  /* 0x002000061c0c7981 */ /* 0x000ee8000c1e9b00 */
[----:B------:R-:W3:Y:S01]  /*0480*/  LDG.E.64.CONSTANT R14, desc[UR6][R28.64+0x3000] ;  /* 0x003000061c0e7981 */ /* 0x000ee2000c1e9b00 */
[----:B------:R-:W-:-:S03]  /*0490*/  IMAD.WIDE R42, R43, 0x8, R44 ;  /* 0x000000082b2a7825 */ /* 0x000fc600078e022c */
[----:B------:R-:W4:Y:S04]  /*04a0*/  LDG.E.64.CONSTANT R16, desc[UR6][R40.64] ;  /* 0x0000000628107981 */ /* 0x000f28000c1e9b00 */
[----:B------:R-:W4:Y:S04]  /*04b0*/  LDG.E.64.CONSTANT R18, desc[UR6][R40.64+0x1000] ;  /* 0x0010000628127981 */ /* 0x000f28000c1e9b00 */
[----:B------:R-:W4:Y:S04]  /*04c0*/  LDG.E.64.CONSTANT R20, desc[UR6][R40.64+0x2000] ;  /* 0x0020000628147981 */ /* 0x000f28000c1e9b00 */
[----:B------:R2:W4:Y:S01]  /*04d0*/  LDG.E.64.CONSTANT R26, desc[UR6][R40.64+0x3000] ;  /* 0x00300006281a7981 */ /* 0x000522000c1e9b00 */
[----:B------:R-:W-:-:S03]  /*04e0*/  VIADD R31, R7, 0x1800 ;  /* 0x00001800071f7836 */ /* 0x000fc60000000000 */
[----:B------:R-:W4:Y:S04]  /*04f0*/  LDG.E.64.CONSTANT R24, desc[UR6][R42.64] ;  /* 0x000000062a187981 */ /* 0x000f28000c1e9b00 */
[----:B------:R-:W4:Y:S01]  /*0500*/  LDG.E.64.CONSTANT R22, desc[UR6][R42.64+0x1000] ;  /* 0x001000062a167981 */ /* 0x000f22000c1e9b00 */
[----:B------:R-:W-:-:S03]  /*0510*/  IMAD.WIDE R44, R31, 0x8, R44 ;  /* 0x000000081f2c7825 */ /* 0x000fc600078e022c */
[----:B------:R-:W4:Y:S04]  /*0520*/  LDG.E.64.CONSTANT R28, desc[UR6][R42.64+0x2000] ;  /* 0x002000062a1c7981 */ /* 0x000f28000c1e9b00 */
[----:B------:R-:W4:Y:S04]  /*0530*/  LDG.E.64.CONSTANT R36, desc[UR6][R42.64+0x3000] ;  /* 0x003000062a247981 */ /* 0x000f28000c1e9b00 */
[----:B------:R-:W4:Y:S04]  /*0540*/  LDG.E.64.CONSTANT R34, desc[UR6][R44.64] ;  /* 0x000000062c227981 */ /* 0x000f28000c1e9b00 */
[----:B------:R-:W4:Y:S04]  /*0550*/  LDG.E.64.CONSTANT R32, desc[UR6][R44.64+0x1000] ;  /* 0x001000062c207981 */ /* 0x000f28000c1e9b00 */
[----:B------:R-:W4:Y:S04]  /*0560*/  LDG.E.64.CONSTANT R30, desc[UR6][R44.64+0x2000] ;  /* 0x002000062c1e7981 */ /* 0x000f28000c1e9b00 */
[----:B------:R-:W4:Y:S01]  /*0570*/  LDG.E.64.CONSTANT R38, desc[UR6][R44.64+0x3000] ;  /* 0x003000062c267981 */ /* 0x000f22000c1e9b00 */
[----:B------:R-:W-:Y:S01]  /*0580*/  VIADD R7, R7, 0x2000 ;  /* 0x0000200007077836 */ /* 0x000fe20000000000 */
[----:B--2--5:R-:W-:-:S04]  /*0590*/  IADD3 R41, P1, P2, R10, R8, R2 ;  /* 0x000000080a297210 */ /* 0x024fc80007a3e002 */
[----:B------:R-:W-:Y:S02]  /*05a0*/  IADD3.X R9, PT, PT, R11, R9, R3, P1, P2 ;  /* 0x000000090b097210 */ /* 0x000fe40000fe4403 */
[----:B---3--:R-:W-:-:S04]  /*05b0*/  IADD3 R41, P3, P4, R14, R12, R41 ;  /* 0x0000000c0e297210 */ /* 0x008fc80007c7e029 */
[----:B------:R-:W-:Y:S02]  /*05c0*/  IADD3.X R13, PT, PT, R15, R13, R9, P3, P4 ;  /* 0x0000000d0f0d7210 */ /* 0x000fe40001fe8409 */
[----:B----4-:R-:W-:-:S04]  /*05d0*/  IADD3 R3, P1, P2, R18, R16, R41 ;  /* 0x0000001012037210 */ /* 0x010fc80007a3e029 */
[----:B------:R-:W-:Y:S02]  /*05e0*/  IADD3.X R17, PT, PT, R19, R17, R13, P1, P2 ;  /* 0x0000001113117210 */ /* 0x000fe40000fe440d */
[----:B------:R-:W-:-:S04]  /*05f0*/  IADD3 R3, P3, P4, R26, R20, R3 ;  /* 0x000000141a037210 */ /* 0x000fc80007c7e003 */
[----:B------:R-:W-:Y:S02]  /*0600*/  IADD3.X R21, PT, PT, R27, R21, R17, P3, P4 ;  /* 0x000000151b157210 */ /* 0x000fe40001fe8411 */
[----:B------:R-:W-:-:S04]  /*0610*/  IADD3 R3, P1, P2, R22, R24, R3 ;  /* 0x0000001816037210 */ /* 0x000fc80007a3e003 */
[----:B------:R-:W-:Y:S02]  /*0620*/  IADD3.X R23, PT, PT, R23, R25, R21, P1, P2 ;  /* 0x0000001917177210 */ /* 0x000fe40000fe4415 */
[----:B------:R-:W-:-:S04]  /*0630*/  IADD3 R3, P3, P4, R36, R28, R3 ;  /* 0x0000001c24037210 */ /* 0x000fc80007c7e003 */
[----:B------:R-:W-:Y:S02]  /*0640*/  IADD3.X R29, PT, PT, R37, R29, R23, P3, P4 ;  /* 0x0000001d251d7210 */ /* 0x000fe40001fe8417 */
[----:B------:R-:W-:Y:S02]  /*0650*/  ISETP.GE.AND P3, PT, R7, R0, PT ;  /* 0x000000000700720c */ /* 0x000fe40003f66270 */
[----:B------:R-:W-:-:S04]  /*0660*/  IADD3 R3, P2, P1, R32, R34, R3 ;  /* 0x0000002220037210 */ /* 0x000fc8000795e003 */
[----:B------:R-:W-:Y:S02]  /*0670*/  IADD3 R2, P4, P5, R38, R30, R3 ;  /* 0x0000001e26027210 */ /* 0x000fe40007d9e003 */
[----:B------:R-:W-:-:S04]  /*0680*/  IADD3.X R3, PT, PT, R33, R35, R29, P2, P1 ;  /* 0x0000002321037210 */ /* 0x000fc800017e241d */
[----:B------:R-:W-:Y:S01]  /*0690*/  IADD3.X R3, PT, PT, R39, R31, R3, P4, P5 ;  /* 0x0000001f27037210 */ /* 0x000fe200027ea403 */
[----:B------:R-:W-:Y:S06]  /*06a0*/  @!P3 BRA `(.L_x_247) ;  /* 0xfffffffc0054b947 */ /* 0x000fec000383ffff */
.L_x_246:
[----:B------:R-:W-:Y:S05]  /*06b0*/  BSYNC.RECONVERGENT B2 ;  /* 0x0000000000027941 */ /* 0x000fea0003800200 */
.L_x_245:
[----:B------:R-:W-:Y:S01]  /*06c0*/  IMAD.IADD R0, R4, 0x1, -R7 ;  /* 0x0000000104007824 */ /* 0x000fe200078e0a07 */
[----:B------:R-:W-:Y:S04]  /*06d0*/  BSSY.RECONVERGENT B2, `(.L_x_248) ;  /* 0x0000019000027945 */ /* 0x000fe80003800200 */
[----:B------:R-:W-:-:S13]  /*06e0*/  ISETP.GT.AND P1, PT, R0, 0x800, PT ;  /* 0x000008000000780c */ /* 0x000fda0003f24270 */
[----:B------:R-:W-:Y:S05]  /*06f0*/  @!P1 BRA `(.L_x_249) ;  /* 0x0000000000589947 */ /* 0x000fea0003800000 */
[----:B------:R-:W0:Y:S01]  /*0700*/  LDC.64 R18, c[0x0][0x380] ;  /* 0x0000e000ff127b82 */ /* 0x000e220000000a00 */
[C---:B------:R-:W-:Y:S02]  /*0710*/  VIADD R15, R7.reuse, 0x800 ;  /* 0x00000800070f7836 */ /* 0x040fe40000000000 */
[----:B0-----:R-:W-:-:S05]  /*0720*/  IMAD.WIDE R8, R7, 0x8, R18 ;  /* 0x0000000807087825 */ /* 0x001fca00078e0212 */
[----:B------:R-:W2:Y:S01]  /*0730*/  LDG.E.64.CONSTANT R10, desc[UR6][R8.64] ;  /* 0x00000006080a7981 */ /* 0x000ea2000c1e9b00 */
[----:B------:R-:W-:-:S03]  /*0740*/  IMAD.WIDE R18, R15, 0x8, R18 ;  /* 0x000000080f127825 */ /* 0x000fc600078e0212 */
[----:B------:R-:W2:Y:S04]  /*0750*/  LDG.E.64.CONSTANT R12, desc[UR6][R8.64+0x1000] ;  /* 0x00100006080c7981 */ /* 0x000ea8000c1e9b00 */
[----:B------:R-:W3:Y:S04]  /*0760*/  LDG.E.64.CONSTANT R14, desc[UR6][R8.64+0x2000] ;  /* 0x00200006080e7981 */ /* 0x000ee8000c1e9b00 */
[----:B------:R-:W3:Y:S04]  /*0770*/  LDG.E.64.CONSTANT R16, desc[UR6][R8.64+0x3000] ;  /* 0x0030000608107981 */ /* 0x000ee8000c1e9b00 */
[----:B------:R-:W4:Y:S04]  /*0780*/  LDG.E.64.CONSTANT R20, desc[UR6][R18.64] ;  /* 0x0000000612147981 */ /* 0x000f28000c1e9b00 */
[----:B------:R-:W4:Y:S04]  /*0790*/  LDG.E.64.CONSTANT R22, desc[UR6][R18.64+0x1000] ;  /* 0x0010000612167981 */ /* 0x000f28000c1e9b00 */
[----:B------:R-:W4:Y:S04]  /*07a0*/  LDG.E.64.CONSTANT R24, desc[UR6][R18.64+0x2000] ;  /* 0x0020000612187981 */ /* 0x000f28000c1e9b00 */
[----:B------:R-:W4:Y:S01]  /*07b0*/  LDG.E.64.CONSTANT R26, desc[UR6][R18.64+0x3000] ;  /* 0x00300006121a7981 */ /* 0x000f22000c1e9b00 */
[----:B------:R-:W-:Y:S01]  /*07c0*/  VIADD R7, R7, 0x1000 ;  /* 0x0000100007077836 */ /* 0x000fe20000000000 */
[----:B--2--5:R-:W-:-:S04]  /*07d0*/  IADD3 R29, P0, P1, R12, R10, R2 ;  /* 0x0000000a0c1d7210 */ /* 0x024fc8000791e002 */
[----:B------:R-:W-:Y:S02]  /*07e0*/  IADD3.X R11, PT, PT, R13, R11, R3, P0, P1 ;  /* 0x0000000b0d0b7210 */ /* 0x000fe400007e2403 */
[----:B------:R-:W-:Y:S02]  /*07f0*/  PLOP3.LUT P0, PT, PT, PT, PT, 0x8, 0x80 ;  /* 0x000000000080781c */ /* 0x000fe40003f0e170 */
[----:B---3--:R-:W-:-:S04]  /*0800*/  IADD3 R29, P2, P3, R16, R14, R29 ;  /* 0x0000000e101d7210 */ /* 0x008fc80007b5e01d */
[----:B------:R-:W-:Y:S02]  /*0810*/  IADD3.X R15, PT, PT, R17, R15, R11, P2, P3 ;  /* 0x0000000f110f7210 */ /* 0x000fe400017e640b */
[----:B----4-:R-:W-:-:S04]  /*0820*/  IADD3 R3, P1, P4, R22, R20, R29 ;  /* 0x0000001416037210 */ /* 0x010fc80007c3e01d */
[----:B------:R-:W-:Y:S02]  /*0830*/  IADD3 R2, P2, P3, R26, R24, R3 ;  /* 0x000000181a027210 */ /* 0x000fe40007b5e003 */
[----:B------:R-:W-:-:S04]  /*0840*/  IADD3.X R3, PT, PT, R23, R21, R15, P1, P4 ;  /* 0x0000001517037210 */ /* 0x000fc80000fe840f */
[----:B------:R-:W-:-:S07]  /*0850*/  IADD3.X R3, PT, PT, R27, R25, R3, P2, P3 ;  /* 0x000000191b037210 */ /* 0x000fce00017e6403 */
.L_x_249:
[----:B------:R-:W-:Y:S05]  /*0860*/  BSYNC.RECONVERGENT B2 ;  /* 0x0000000000027941 */ /* 0x000fea0003800200 */
.L_x_248:
[----:B------:R-:W-:-:S13]  /*0870*/  ISETP.LT.OR P0, PT, R7, R4, P0 ;  /* 0x000000040700720c */ /* 0x000fda0000701670 */
[----:B------:R-:W-:Y:S05]  /*0880*/  @!P0 BRA `(.L_x_241) ;  /* 0x0000000000288947 */ /* 0x000fea0003800000 */
[----:B------:R-:W0:Y:S02]  /*0890*/  LDC.64 R8, c[0x0][0x380] ;  /* 0x0000e000ff087b82 */ /* 0x000e240000000a00 */
[----:B0-----:R-:W-:-:S05]  /*08a0*/  IMAD.WIDE R6, R7, 0x8, R8 ;  /* 0x0000000807067825 */ /* 0x001fca00078e0208 */
[----:B------:R-:W2:Y:S04]  /*08b0*/  LDG.E.64.CONSTANT R8, desc[UR6][R6.64] ;  /* 0x0000000606087981 */ /* 0x000ea8000c1e9b00 */
[----:B------:R-:W2:Y:S04]  /*08c0*/  LDG.E.64.CONSTANT R10, desc[UR6][R6.64+0x1000] ;  /* 0x00100006060a7981 */ /* 0x000ea8000c1e9b00 */
[----:B------:R-:W3:Y:S04]  /*08d0*/  LDG.E.64.CONSTANT R12, desc[UR6][R6.64+0x2000] ;  /* 0x00200006060c7981 */ /* 0x000ee8000c1e9b00 */
[----:B------:R-:W3:Y:S01]  /*08e0*/  LDG.E.64.CONSTANT R14, desc[UR6][R6.64+0x3000] ;  /* 0x00300006060e7981 */ /* 0x000ee2000c1e9b00 */
[----:B--2--5:R-:W-:-:S04]  /*08f0*/  IADD3 R17, P0, P1, R10, R8, R2 ;  /* 0x000000080a117210 */ /* 0x024fc8000791e002 */
[----:B------:R-:W-:Y:S02]  /*0900*/  IADD3.X R3, PT, PT, R11, R9, R3, P0, P1 ;  /* 0x000000090b037210 */ /* 0x000fe400007e2403 */
[----:B---3--:R-:W-:-:S04]  /*0910*/  IADD3 R2, P2, P3, R14, R12, R17 ;  /* 0x0000000c0e027210 */ /* 0x008fc80007b5e011 */
[----:B------:R-:W-:-:S09]  /*0920*/  IADD3.X R3, PT, PT, R15, R13, R3, P2, P3 ;  /* 0x0000000d0f037210 */ /* 0x000fd200017e6403 */
.L_x_241:
[----:B------:R-:W-:Y:S05]  /*0930*/  BSYNC.RECONVERGENT B1 ;  /* 0x0000000000017941 */ /* 0x000fea0003800200 */
.L_x_240:
[----:B------:R-:W-:-:S13]  /*0940*/  ISETP.GE.AND P0, PT, R4, 0x200, PT ;  /* 0x000002000400780c */ /* 0x000fda0003f06270 */
[----:B------:R-:W-:Y:S05]  /*0950*/  @!P0 BRA `(.L_x_250) ;  /* 0x00000004002c8947 */ /* 0x000fea0003800000 */
[----:B------:R-:W0:Y:S01]  /*0960*/  S2R R8, SR_LANEID ;  /* 0x0000000000087919 */ /* 0x000e220000000000 */
[----:B-----5:R-:W1:Y:S04]  /*0970*/  SHFL.DOWN PT, R0, R2, 0x1, 0x1f ;  /* 0x08201f0002007f89 */ /* 0x020e6800000e0000 */
[----:B------:R-:W2:Y:S01]  /*0980*/  SHFL.DOWN PT, R4, R3, 0x1, 0x1f ;  /* 0x08201f0003047f89 */ /* 0x000ea200000e0000 */
[----:B0-----:R-:W-:-:S04]  /*0990*/  ISETP.GT.AND P0, PT, R8, 0x1e, PT ;  /* 0x0000001e0800780c */ /* 0x001fc80003f04270 */
[----:B-1----:R-:W-:Y:S02]  /*09a0*/  SEL R9, R0, RZ, !P0 ;  /* 0x000000ff00097207 */ /* 0x002fe40004000000 */
[----:B--2---:R-:W-:Y:S02]  /*09b0*/  SEL R4, R4, RZ, !P0 ;  /* 0x000000ff04047207 */ /* 0x004fe40004000000 */
[----:B------:R-:W-:-:S05]  /*09c0*/  IADD3 R9, P0, PT, R2, R9, RZ ;  /* 0x0000000902097210 */ /* 0x000fca0007f1e0ff */
[----:B------:R-:W-:Y:S01]  /*09d0*/  IMAD.X R6, R3, 0x1, R4, P0 ;  /* 0x0000000103067824 */ /* 0x000fe200000e0604 */
[----:B------:R-:W0:Y:S01]  /*09e0*/  SHFL.DOWN PT, R0, R9, 0x2, 0x1f ;  /* 0x08401f0009007f89 */ /* 0x000e2200000e0000 */
[----:B------:R-:W-:-:S03]  /*09f0*/  ISETP.GT.AND P0, PT, R8, 0x1d, PT ;  /* 0x0000001d0800780c */ /* 0x000fc60003f04270 */
[----:B------:R-:W1:Y:S01]  /*0a00*/  SHFL.DOWN PT, R4, R6, 0x2, 0x1f ;  /* 0x08401f0006047f89 */ /* 0x000e6200000e0000 */
[----:B0-----:R-:W-:-:S04]  /*0a10*/  SEL R0, R0, RZ, !P0 ;  /* 0x000000ff00007207 */ /* 0x001fc80004000000 */
[----:B------:R-:W-:Y:S02]  /*0a20*/  IADD3 R7, P1, PT, R0, R9, RZ ;  /* 0x0000000900077210 */ /* 0x000fe40007f3e0ff */
[----:B-1----:R-:W-:Y:S02]  /*0a30*/  SEL R3, R4, RZ, !P0 ;  /* 0x000000ff04037207 */ /* 0x002fe40004000000 */
[----:B------:R-:W-:Y:S01]  /*0a40*/  ISETP.GT.AND P0, PT, R8, 0x1b, PT ;  /* 0x0000001b0800780c */ /* 0x000fe20003f04270 */
[----:B------:R-:W0:Y:S02]  /*0a50*/  SHFL.DOWN PT, R0, R7, 0x4, 0x1f ;  /* 0x08801f0007007f89 */ /* 0x000e2400000e0000 */
[----:B------:R-:W-:-:S05]  /*0a60*/  IMAD.X R3, R3, 0x1, R6, P1 ;  /* 0x0000000103037824 */ /* 0x000fca00008e0606 */
[----:B------:R-:W1:Y:S01]  /*0a70*/  SHFL.DOWN PT, R2, R3, 0x4, 0x1f ;  /* 0x08801f0003027f89 */ /* 0x000e6200000e0000 */
[----:B0-----:R-:W-:-:S04]  /*0a80*/  SEL R0, R0, RZ, !P0 ;  /* 0x000000ff00007207 */ /* 0x001fc80004000000 */
[----:B------:R-:W-:Y:S02]  /*0a90*/  IADD3 R11, P1, PT, R0, R7, RZ ;  /* 0x00000007000b7210 */ /* 0x000fe40007f3e0ff */
[----:B-1----:R-:W-:-:S03]  /*0aa0*/  SEL R2, R2, RZ, !P0 ;  /* 0x000000ff02027207 */ /* 0x002fc60004000000 */
[----:B------:R-:W0:Y:S01]  /*0ab0*/  SHFL.DOWN PT, R0, R11, 0x8, 0x1f ;  /* 0x09001f000b007f89 */ /* 0x000e2200000e0000 */
[----:B------:R-:W-:Y:S01]  /*0ac0*/  ISETP.GT.AND P0, PT, R8, 0x17, PT ;  /* 0x000000170800780c */ /* 0x000fe20003f04270 */
[----:B------:R-:W-:Y:S01]  /*0ad0*/  IMAD.X R13, R2, 0x1, R3, P1 ;  /* 0x00000001020d7824 */ /* 0x000fe200008e0603 */
[----:B------:R-:W-:-:S04]  /*0ae0*/  ISETP.NE.AND P1, PT, R8, RZ, PT ;  /* 0x000000ff0800720c */ /* 0x000fc80003f25270 */
[----:B------:R-:W1:Y:S09]  /*0af0*/  SHFL.DOWN PT, R2, R13, 0x8, 0x1f ;  /* 0x09001f000d027f89 */ /* 0x000e7200000e0000 */
[----:B------:R-:W2:Y:S01]  /*0b00*/  @!P1 S2R R7, SR_CgaCtaId ;  /* 0x0000000000079919 */ /* 0x000ea20000008800 */
[----:B0-----:R-:W-:-:S04]  /*0b10*/  SEL R0, R0, RZ, !P0 ;  /* 0x000000ff00007207 */ /* 0x001fc80004000000 */
[----:B------:R-:W-:Y:S02]  /*0b20*/  IADD3 R9, P2, PT, R0, R11, RZ ;  /* 0x0000000b00097210 */ /* 0x000fe40007f5e0ff */
[----:B-1----:R-:W-:-:S03]  /*0b30*/  SEL R2, R2, RZ, !P0 ;  /* 0x000000ff02027207 */ /* 0x002fc60004000000 */
[----:B------:R-:W0:Y:S01]  /*0b40*/  SHFL.DOWN PT, R0, R9, 0x10, 0x1f ;  /* 0x0a001f0009007f89 */ /* 0x000e2200000e0000 */
[----:B------:R-:W-:Y:S01]  /*0b50*/  ISETP.GT.AND P0, PT, R8, 0xf, PT ;  /* 0x0000000f0800780c */ /* 0x000fe20003f04270 */
[----:B------:R-:W-:Y:S01]  /*0b60*/  IMAD.X R6, R2, 0x1, R13, P2 ;  /* 0x0000000102067824 */ /* 0x000fe200010e060d */
[----:B------:R-:W-:-:S04]  /*0b70*/  @!P1 MOV R2, 0x400 ;  /* 0x0000040000029802 */ /* 0x000fc80000000f00 */
[----:B------:R-:W1:Y:S01]  /*0b80*/  SHFL.DOWN PT, R3, R6, 0x10, 0x1f ;  /* 0x0a001f0006037f89 */ /* 0x000e6200000e0000 */
[----:B--2---:R-:W-:Y:S02]  /*0b90*/  @!P1 LEA R7, R7, R2, 0x18 ;  /* 0x0000000207079211 */ /* 0x004fe400078ec0ff */
[----:B0-----:R-:W-:Y:S02]  /*0ba0*/  SEL R4, R0, RZ, !P0 ;  /* 0x000000ff00047207 */ /* 0x001fe40004000000 */
[----:B------:R-:W-:Y:S02]  /*0bb0*/  @!P1 SHF.R.U32.HI R0, RZ, 0x2, R5 ;  /* 0x00000002ff009819 */ /* 0x000fe40000011605 */
[----:B------:R-:W-:Y:S02]  /*0bc0*/  IADD3 R2, P2, PT, R4, R9, RZ ;  /* 0x0000000904027210 */ /* 0x000fe40007f5e0ff */
[----:B------:R-:W-:Y:S02]  /*0bd0*/  @!P1 LOP3.LUT R0, R0, 0xf8, RZ, 0xc0, !PT ;  /* 0x000000f800009812 */ /* 0x000fe400078ec0ff */
[----:B-1----:R-:W-:-:S02]  /*0be0*/  SEL R3, R3, RZ, !P0 ;  /* 0x000000ff03037207 */ /* 0x002fc40004000000 */
[----:B------:R-:W-:Y:S01]  /*0bf0*/  ISETP.NE.AND P0, PT, R5, RZ, PT ;  /* 0x000000ff0500720c */ /* 0x000fe20003f05270 */
[----:B------:R-:W-:Y:S02]  /*0c00*/  @!P1 IMAD.IADD R7, R0, 0x1, R7 ;  /* 0x0000000100079824 */ /* 0x000fe400078e0207 */
[----:B------:R-:W-:-:S05]  /*0c10*/  IMAD.X R3, R3, 0x1, R6, P2 ;  /* 0x0000000103037824 */ /* 0x000fca00010e0606 */
[----:B------:R2:W-:Y:S01]  /*0c20*/  @!P1 STS.64 [R7+0x10], R2 ;  /* 0x0000100207009388 */ /* 0x0005e20000000a00 */
[----:B------:R-:W-:Y:S06]  /*0c30*/  BAR.SYNC.DEFER_BLOCKING 0x0 ;  /* 0x0000000000007b1d */ /* 0x000fec0000010000 */
[----:B------:R-:W-:Y:S05]  /*0c40*/  @P0 BRA `(.L_x_251) ;  /* 0x00000018007c0947 */ /* 0x000fea0003800000 */
[----:B------:R-:W0:Y:S01]  /*0c50*/  S2UR UR5, SR_CgaCtaId ;  /* 0x00000000000579c3 */ /* 0x000e220000008800 */
[----:B------:R-:W-:Y:S02]  /*0c60*/  UMOV UR4, 0x400 ;  /* 0x0000040000047882 */ /* 0x000fe40000000000 */
[----:B0-----:R-:W-:-:S09]  /*0c70*/  ULEA UR4, UR5, UR4, 0x18 ;  /* 0x0000000405047291 */ /* 0x001fd2000f8ec0ff */
[----:B------:R-:W-:Y:S04]  /*0c80*/  LDS.64 R32, [UR4+0x18] ;  /* 0x00001804ff207984 */ /* 0x000fe80008000a00 */
[----:B------:R-:W0:Y:S04]  /*0c90*/  LDS.128 R28, [UR4+0x20] ;  /* 0x00002004ff1c7984 */ /* 0x000e280008000c00 */
[----:B------:R-:W1:Y:S04]  /*0ca0*/  LDS.128 R24, [UR4+0x30] ;  /* 0x00003004ff187984 */ /* 0x000e680008000c00 */
[----:B------:R-:W3:Y:S04]  /*0cb0*/  LDS.128 R20, [UR4+0x40] ;  /* 0x00004004ff147984 */ /* 0x000ee80008000c00 */
[----:B------:R-:W4:Y:S04]  /*0cc0*/  LDS.128 R16, [UR4+0x50] ;  /* 0x00005004ff107984 */ /* 0x000f280008000c00 */
[----:B------:R-:W5:Y:S04]  /*0cd0*/  LDS.128 R12, [UR4+0x60] ;  /* 0x00006004ff0c7984 */ /* 0x000f680008000c00 */
[----:B------:R-:W5:Y:S04]  /*0ce0*/  LDS.128 R8, [UR4+0x70] ;  /* 0x00007004ff087984 */ /* 0x000f680008000c00 */
[----:B--2---:R-:W2:Y:S01]  /*0cf0*/  LDS.128 R4, [UR4+0x80] ;  /* 0x00008004ff047984 */ /* 0x004ea20008000c00 */
[----:B0-----:R-:W-:-:S04]  /*0d00*/  IADD3 R35, P1, P2, R28, R32, R2 ;  /* 0x000000201c237210 */ /* 0x001fc80007a3e002 */
[----:B-1----:R-:W-:Y:S02]  /*0d10*/  IADD3 R35, P3, P4, R24, R35, R30 ;  /* 0x0000002318237210 */ /* 0x002fe40007c7e01e */
[----:B------:R-:W-:Y:S02]  /*0d20*/  IADD3.X R29, PT, PT, R29, R33, R3, P1, P2 ;  /* 0x000000211d1d7210 */ /* 0x000fe40000fe4403 */
[----:B---3--:R-:W-:Y:S02]  /*0d30*/  IADD3 R3, P1, P2, R20, R35, R26 ;  /* 0x0000002314037210 */ /* 0x008fe40007a3e01a */
[----:B------:R-:W-:Y:S02]  /*0d40*/  IADD3.X R25, PT, PT, R25, R29, R31, P3, P4 ;  /* 0x0000001d19197210 */ /* 0x000fe40001fe841f */
[----:B----4-:R-:W-:Y:S02]  /*0d50*/  IADD3 R3, P3, P4, R16, R3, R22 ;  /* 0x0000000310037210 */ /* 0x010fe40007c7e016 */
[----:B------:R-:W-:-:S02]  /*0d60*/  IADD3.X R21, PT, PT, R21, R25, R27, P1, P2 ;  /* 0x0000001915157210 */ /* 0x000fc40000fe441b */
[----:B-----5:R-:W-:Y:S02]  /*0d70*/  IADD3 R3, P1, P2, R12, R3, R18 ;  /* 0x000000030c037210 */ /* 0x020fe40007a3e012 */
[----:B------:R-:W-:Y:S02]  /*0d80*/  IADD3.X R17, PT, PT, R17, R21, R23, P3, P4 ;  /* 0x0000001511117210 */ /* 0x000fe40001fe8417 */
[----:B------:R-:W-:Y:S02]  /*0d90*/  IADD3 R3, P3, P4, R8, R3, R14 ;  /* 0x0000000308037210 */ /* 0x000fe40007c7e00e */
[----:B------:R-:W-:Y:S02]  /*0da0*/  IADD3.X R13, PT, PT, R13, R17, R19, P1, P2 ;  /* 0x000000110d0d7210 */ /* 0x000fe40000fe4413 */
[----:B--2---:R-:W-:Y:S02]  /*0db0*/  IADD3 R3, P1, P2, R4, R3, R10 ;  /* 0x0000000304037210 */ /* 0x004fe40007a3e00a */
[----:B------:R-:W-:-:S02]  /*0dc0*/  IADD3.X R9, PT, PT, R9, R13, R15, P3, P4 ;  /* 0x0000000d09097210 */ /* 0x000fc40001fe840f */
[----:B------:R-:W-:Y:S02]  /*0dd0*/  IADD3 R2, P3, PT, R3, R6, RZ ;  /* 0x0000000603027210 */ /* 0x000fe40007f7e0ff */
[----:B------:R-:W-:-:S05]  /*0de0*/  IADD3.X R3, PT, PT, R5, R9, R11, P1, P2 ;  /* 0x0000000905037210 */ /* 0x000fca0000fe440b */
[----:B------:R-:W-:Y:S01]  /*0df0*/  IMAD.X R3, R3, 0x1, R7, P3 ;  /* 0x0000000103037824 */ /* 0x000fe200018e0607 */
[----:B------:R-:W-:Y:S06]  /*0e00*/  BRA `(.L_x_251) ;  /* 0x00000018000c7947 */ /* 0x000fec0003800000 */
.L_x_250:
[----:B------:R-:W-:Y:S01]  /*0e10*/  LOP3.LUT R0, R5, 0x3e0, RZ, 0xc0, !PT ;  /* 0x000003e005007812 */ /* 0x000fe200078ec0ff */
[----:B------:R-:W0:Y:S03]  /*0e20*/  S2R R12, SR_LANEID ;  /* 0x00000000000c7919 */ /* 0x000e260000000000 */
[----:B------:R-:W-:Y:S01]  /*0e30*/  LOP3.LUT R9, RZ, R0, RZ, 0x33, !PT ;  /* 0x00000000ff097212 */ /* 0x000fe200078e33ff */
[----:B------:R-:W-:-:S04]  /*0e40*/  VIADD R7, R0, 0x20 ;  /* 0x0000002000077836 */ /* 0x000fc80000000000 */
[----:B------:R-:W-:Y:S01]  /*0e50*/  IMAD.IADD R9, R9, 0x1, R4 ;  /* 0x0000000109097824 */ /* 0x000fe200078e0204 */
[----:B------:R-:W-:-:S04]  /*0e60*/  ISETP.GT.AND P0, PT, R7, R4, PT ;  /* 0x000000040700720c */ /* 0x000fc80003f04270 */
[----:B------:R-:W-:-:S05]  /*0e70*/  SEL R9, R9, 0x1f, P0 ;  /* 0x0000001f09097807 */ /* 0x000fca0000000000 */
[----:B-----5:R-:W1:Y:S04]  /*0e80*/  SHFL.DOWN PT, R0, R2, 0x1, R9 ;  /* 0x0820000002007989 */ /* 0x020e6800000e0009 */
[----:B------:R-:W2:Y:S01]  /*0e90*/  SHFL.DOWN PT, R6, R3, 0x1, R9 ;  /* 0x0820000003067989 */ /* 0x000ea200000e0009 */
[C---:B0-----:R-:W-:Y:S01]  /*0ea0*/  ISETP.GE.AND P0, PT, R12.reuse, R9, PT ;  /* 0x000000090c00720c */ /* 0x041fe20003f06270 */
[C---:B------:R-:W-:Y:S01]  /*0eb0*/  VIADD R8, R12.reuse, 0x2 ;  /* 0x000000020c087836 */ /* 0x040fe20000000000 */
[----:B------:R-:W-:Y:S02]  /*0ec0*/  ISETP.NE.AND P2, PT, R12, RZ, PT ;  /* 0x000000ff0c00720c */ /* 0x000fe40003f45270 */
[----:B-1----:R-:W-:Y:S02]  /*0ed0*/  SEL R7, R0, RZ, !P0 ;  /* 0x000000ff00077207 */ /* 0x002fe40004000000 */
[----:B--2---:R-:W-:-:S02]  /*0ee0*/  SEL R6, R6, RZ, !P0 ;  /* 0x000000ff06067207 */ /* 0x004fc40004000000 */
[----:B------:R-:W-:-:S05]  /*0ef0*/  IADD3 R7, P0, PT, R2, R7, RZ ;  /* 0x0000000702077210 */ /* 0x000fca0007f1e0ff */
[----:B------:R-:W-:Y:S01]  /*0f00*/  IMAD.X R11, R3, 0x1, R6, P0 ;  /* 0x00000001030b7824 */ /* 0x000fe200000e0606 */
[----:B------:R-:W0:Y:S01]  /*0f10*/  SHFL.DOWN PT, R0, R7, 0x2, R9 ;  /* 0x0840000007007989 */ /* 0x000e2200000e0009 */
[----:B------:R-:W-:-:S03]  /*0f20*/  ISETP.GT.AND P0, PT, R8, R9, PT ;  /* 0x000000090800720c */ /* 0x000fc60003f04270 */
[----:B------:R-:W1:Y:S01]  /*0f30*/  SHFL.DOWN PT, R6, R11, 0x2, R9 ;  /* 0x084000000b067989 */ /* 0x000e6200000e0009 */
[----:B0-----:R-:W-:-:S04]  /*0f40*/  SEL R0, R0, RZ, !P0 ;  /* 0x000000ff00007207 */ /* 0x001fc80004000000 */
[----:B------:R-:W-:Y:S02]  /*0f50*/  IADD3 R8, P1, PT, R0, R7, RZ ;  /* 0x0000000700087210 */ /* 0x000fe40007f3e0ff */
[----:B-1----:R-:W-:-:S03]  /*0f60*/  SEL R6, R6, RZ, !P0 ;  /* 0x000000ff06067207 */ /* 0x002fc60004000000 */
[----:B------:R-:W0:Y:S02]  /*0f70*/  SHFL.DOWN PT, R0, R8, 0x4, R9 ;  /* 0x0880000008007989 */ /* 0x000e2400000e0009 */
[----:B------:R-:W-:Y:S02]  /*0f80*/  IMAD.X R10, R6, 0x1, R11, P1 ;  /* 0x00000001060a7824 */ /* 0x000fe400008e060b */
[----:B------:R-:W-:Y:S01]  /*0f90*/  VIADD R6, R12, 0x4 ;  /* 0x000000040c067836 */ /* 0x000fe20000000000 */
[----:B------:R-:W1:Y:S02]  /*0fa0*/  @!P2 S2R R11, SR_CgaCtaId ;  /* 0x00000000000ba919 */ /* 0x000e640000008800 */
[----:B------:R-:W2:Y:S02]  /*0fb0*/  SHFL.DOWN PT, R2, R10, 0x4, R9 ;  /* 0x088000000a027989 */ /* 0x000ea400000e0009 */
[----:B------:R-:W-:Y:S01]  /*0fc0*/  ISETP.GT.AND P0, PT, R6, R9, PT ;  /* 0x000000090600720c */ /* 0x000fe20003f04270 */
[----:B------:R-:W-:-:S03]  /*0fd0*/  VIADD R6, R12, 0x8 ;  /* 0x000000080c067836 */ /* 0x000fc60000000000 */
[----:B0-----:R-:W-:-:S04]  /*0fe0*/  SEL R0, R0, RZ, !P0 ;  /* 0x000000ff00007207 */ /* 0x001fc80004000000 */
[----:B------:R-:W-:Y:S02]  /*0ff0*/  IADD3 R3, P1, PT, R0, R8, RZ ;  /* 0x0000000800037210 */ /* 0x000fe40007f3e0ff */
[----:B--2---:R-:W-:-:S03]  /*1000*/  SEL R2, R2, RZ, !P0 ;  /* 0x000000ff02027207 */ /* 0x004fc60004000000 */
[----:B------:R-:W0:Y:S01]  /*1010*/  SHFL.DOWN PT, R0, R3, 0x8, R9 ;  /* 0x0900000003007989 */ /* 0x000e2200000e0009 */
[----:B------:R-:W-:Y:S01]  /*1020*/  ISETP.GT.AND P0, PT, R6, R9, PT ;  /* 0x000000090600720c */ /* 0x000fe20003f04270 */
[----:B------:R-:W-:-:S05]  /*1030*/  IMAD.X R7, R2, 0x1, R10, P1 ;  /* 0x0000000102077824 */ /* 0x000fca00008e060a */
[----:B------:R-:W2:Y:S01]  /*1040*/  SHFL.DOWN PT, R2, R7, 0x8, R9 ;  /* 0x0900000007027989 */ /* 0x000ea200000e0009 */
[----:B0-----:R-:W-:-:S04]  /*1050*/  SEL R0, R0, RZ, !P0 ;  /* 0x000000ff00007207 */ /* 0x001fc80004000000 */
[----:B------:R-:W-:Y:S02]  /*1060*/  IADD3 R6, P1, PT, R0, R3, RZ ;  /* 0x0000000300067210 */ /* 0x000fe40007f3e0ff */
[----:B--2---:R-:W-:-:S03]  /*1070*/  SEL R2, R2, RZ, !P0 ;  /* 0x000000ff02027207 */ /* 0x004fc60004000000 */
[----:B------:R-:W0:Y:S02]  /*1080*/  SHFL.DOWN PT, R0, R6, 0x10, R9 ;  /* 0x0a00000006007989 */ /* 0x000e2400000e0009 */
[----:B------:R-:W-:Y:S01]  /*1090*/  IMAD.X R8, R2, 0x1, R7, P1 ;  /* 0x0000000102087824 */ /* 0x000fe200008e0607 */
[----:B------:R-:W-:Y:S01]  /*10a0*/  @!P2 SHF.R.U32.HI R7, RZ, 0x2, R5 ;  /* 0x00000002ff07a819 */ /* 0x000fe20000011605 */
[----:B------:R-:W-:-:S03]  /*10b0*/  VIADD R2, R12, 0x10 ;  /* 0x000000100c027836 */ /* 0x000fc60000000000 */
[----:B------:R-:W2:Y:S01]  /*10c0*/  SHFL.DOWN PT, R3, R8, 0x10, R9 ;  /* 0x0a00000008037989 */ /* 0x000ea200000e0009 */
[----:B------:R-:W-:Y:S02]  /*10d0*/  @!P2 LOP3.LUT R7, R7, 0xf8, RZ, 0xc0, !PT ;  /* 0x000000f80707a812 */ /* 0x000fe400078ec0ff */
[----:B------:R-:W-:Y:S02]  /*10e0*/  ISETP.GT.AND P0, PT, R2, R9, PT ;  /* 0x000000090200720c */ /* 0x000fe40003f04270 */
[----:B------:R-:W-:-:S04]  /*10f0*/  @!P2 MOV R2, 0x400 ;  /* 0x000004000002a802 */ /* 0x000fc80000000f00 */
[----:B-1----:R-:W-:-:S05]  /*1100*/  @!P2 LEA R10, R11, R2, 0x18 ;  /* 0x000000020b0aa211 */ /* 0x002fca00078ec0ff */
[----:B------:R-:W-:Y:S01]  /*1110*/  @!P2 IMAD.IADD R7, R7, 0x1, R10 ;  /* 0x000000010707a824 */ /* 0x000fe200078e020a */
[----:B0-----:R-:W-:-:S04]  /*1120*/  SEL R0, R0, RZ, !P0 ;  /* 0x000000ff00007207 */ /* 0x001fc80004000000 */
[----:B------:R-:W-:Y:S02]  /*1130*/  IADD3 R2, P1, PT, R0, R6, RZ ;  /* 0x0000000600027210 */ /* 0x000fe40007f3e0ff */
[----:B--2---:R-:W-:Y:S02]  /*1140*/  SEL R3, R3, RZ, !P0 ;  /* 0x000000ff03037207 */ /* 0x004fe40004000000 */
[----:B------:R-:W-:-:S03]  /*1150*/  ISETP.NE.AND P0, PT, R5, RZ, PT ;  /* 0x000000ff0500720c */ /* 0x000fc60003f05270 */
[----:B------:R-:W-:-:S05]  /*1160*/  IMAD.X R3, R3, 0x1, R8, P1 ;  /* 0x0000000103037824 */ /* 0x000fca00008e0608 */
[----:B------:R1:W-:Y:S01]  /*1170*/  @!P2 STS.64 [R7+0x10], R2 ;  /* 0x000010020700a388 */ /* 0x0003e20000000a00 */
        /* <DEDUP_REMOVED lines=10> */
[----:B-1----:R-:W1:Y:S04]  /*1220*/  LDS.64 R6, [UR4+0x18] ;  /* 0x00001804ff067984 */ /* 0x002e680008000a00 */
[----:B------:R-:W2:Y:S04]  /*1230*/  LDS.128 R12, [UR4+0x30] ;  /* 0x00003004ff0c7984 */ /* 0x000ea80008000c00 */
[----:B------:R-:W3:Y:S04]  /*1240*/  LDS.128 R16, [UR4+0x40] ;  /* 0x00004004ff107984 */ /* 0x000ee80008000c00 */
[----:B------:R-:W4:Y:S04]  /*1250*/  LDS.128 R20, [UR4+0x50] ;  /* 0x00005004ff147984 */ /* 0x000f280008000c00 */
[----:B------:R-:W5:Y:S04]  /*1260*/  LDS.128 R24, [UR4+0x60] ;  /* 0x00006004ff187984 */ /* 0x000f680008000c00 */
[----:B------:R-:W5:Y:S04]  /*1270*/  LDS.128 R32, [UR4+0x70] ;  /* 0x00007004ff207984 */ /* 0x000f680008000c00 */
[----:B------:R-:W5:Y:S01]  /*1280*/  LDS.128 R28, [UR4+0x80] ;  /* 0x00008004ff1c7984 */ /* 0x000f620008000c00 */
[----:B0-----:R-:W-:-:S02]  /*1290*/  SEL R5, R8, RZ, P2 ;  /* 0x000000ff08057207 */ /* 0x001fc40001000000 */
[----:B------:R-:W-:Y:S02]  /*12a0*/  SEL R8, R9, RZ, P2 ;  /* 0x000000ff09087207 */ /* 0x000fe40001000000 */
[----:B-1----:R-:W-:Y:S02]  /*12b0*/  SEL R0, R6, RZ, P1 ;  /* 0x000000ff06007207 */ /* 0x002fe40000800000 */
[----:B------:R-:W-:Y:S02]  /*12c0*/  SEL R7, R7, RZ, P1 ;  /* 0x000000ff07077207 */ /* 0x000fe40000800000 */
[C---:B------:R-:W-:Y:S02]  /*12d0*/  ISETP.GT.AND P1, PT, R4.reuse, 0x60, PT ;  /* 0x000000600400780c */ /* 0x040fe40003f24270 */
[----:B------:R-:W-:Y:S02]  /*12e0*/  ISETP.GT.AND P2, PT, R4, 0x80, PT ;  /* 0x000000800400780c */ /* 0x000fe40003f44270 */
[----:B------:R-:W-:-:S02]  /*12f0*/  IADD3 R0, P3, P4, R5, R0, R2 ;  /* 0x0000000005007210 */ /* 0x000fc40007c7e002 */
[----:B------:R-:W-:Y:S02]  /*1300*/  SEL R5, R10, RZ, P1 ;  /* 0x000000ff0a057207 */ /* 0x000fe40000800000 */
[----:B------:R-:W-:Y:S02]  /*1310*/  SEL R11, R11, RZ, P1 ;  /* 0x000000ff0b0b7207 */ /* 0x000fe40000800000 */
[----:B--2---:R-:W-:Y:S02]  /*1320*/  SEL R2, R12, RZ, P2 ;  /* 0x000000ff0c027207 */ /* 0x004fe40001000000 */
[----:B------:R-:W-:Y:S02]  /*1330*/  SEL R6, R13, RZ, P2 ;  /* 0x000000ff0d067207 */ /* 0x000fe40001000000 */
[C---:B------:R-:W-:Y:S02]  /*1340*/  ISETP.GT.AND P1, PT, R4.reuse, 0xa0, PT ;  /* 0x000000a00400780c */ /* 0x040fe40003f24270 */
[----:B------:R-:W-:-:S02]  /*1350*/  ISETP.GT.AND P2, PT, R4, 0xc0, PT ;  /* 0x000000c00400780c */ /* 0x000fc40003f44270 */
[----:B------:R-:W-:Y:S02]  /*1360*/  IADD3.X R7, PT, PT, R8, R7, R3, P3, P4 ;  /* 0x0000000708077210 */ /* 0x000fe40001fe8403 */
[----:B------:R-:W-:Y:S02]  /*1370*/  IADD3 R2, P3, P4, R2, R0, R5 ;  /* 0x0000000002027210 */ /* 0x000fe40007c7e005 */
[----:B------:R-:W-:Y:S02]  /*1380*/  SEL R3, R14, RZ, P1 ;  /* 0x000000ff0e037207 */ /* 0x000fe40000800000 */
[----:B---3--:R-:W-:Y:S02]  /*1390*/  SEL R0, R16, RZ, P2 ;  /* 0x000000ff10007207 */ /* 0x008fe40001000000 */
[----:B------:R-:W-:Y:S02]  /*13a0*/  SEL R14, R15, RZ, P1 ;  /* 0x000000ff0f0e7207 */ /* 0x000fe40000800000 */
[----:B------:R-:W-:-:S02]  /*13b0*/  ISETP.GT.AND P1, PT, R4, 0xe0, PT ;  /* 0x000000e00400780c */ /* 0x000fc40003f24270 */
[----:B------:R-:W-:Y:S02]  /*13c0*/  IADD3.X R6, PT, PT, R6, R7, R11, P3, P4 ;  /* 0x0000000706067210 */ /* 0x000fe40001fe840b */
[----:B------:R-:W-:Y:S02]  /*13d0*/  SEL R5, R17, RZ, P2 ;  /* 0x000000ff11057207 */ /* 0x000fe40001000000 */
[----:B------:R-:W-:Y:S02]  /*13e0*/  IADD3 R0, P3, P4, R0, R2, R3 ;  /* 0x0000000200007210 */ /* 0x000fe40007c7e003 */
[----:B------:R-:W-:Y:S02]  /*13f0*/  ISETP.GT.AND P2, PT, R4, 0x100, PT ;  /* 0x000001000400780c */ /* 0x000fe40003f44270 */
[----:B------:R-:W-:Y:S02]  /*1400*/  SEL R3, R18, RZ, P1 ;  /* 0x000000ff12037207 */ /* 0x000fe40000800000 */
[----:B------:R-:W-:-:S02]  /*1410*/  SEL R19, R19, RZ, P1 ;  /* 0x000000ff13137207 */ /* 0x000fc40000800000 */
[----:B------:R-:W-:Y:S02]  /*1420*/  ISETP.GT.AND P1, PT, R4, 0x120, PT ;  /* 0x000001200400780c */ /* 0x000fe40003f24270 */
[----:B------:R-:W-:Y:S02]  /*1430*/  IADD3.X R5, PT, PT, R5, R6, R14, P3, P4 ;  /* 0x0000000605057210 */ /* 0x000fe40001fe840e */
[----:B----4-:R-:W-:Y:S02]  /*1440*/  SEL R2, R20, RZ, P2 ;  /* 0x000000ff14027207 */ /* 0x010fe40001000000 */
[----:B------:R-:W-:Y:S02]  /*1450*/  SEL R6, R21, RZ, P2 ;  /* 0x000000ff15067207 */ /* 0x000fe40001000000 */
[----:B------:R-:W-:Y:S02]  /*1460*/  ISETP.GT.AND P2, PT, R4, 0x140, PT ;  /* 0x000001400400780c */ /* 0x000fe40003f44270 */
[----:B------:R-:W-:-:S02]  /*1470*/  SEL R7, R22, RZ, P1 ;  /* 0x000000ff16077207 */ /* 0x000fc40000800000 */
[----:B------:R-:W-:Y:S02]  /*1480*/  SEL R22, R23, RZ, P1 ;  /* 0x000000ff17167207 */ /* 0x000fe40000800000 */
[----:B------:R-:W-:Y:S02]  /*1490*/  IADD3 R2, P3, P4, R2, R0, R3 ;  /* 0x0000000002027210 */ /* 0x000fe40007c7e003 */
[----:B------:R-:W-:Y:S02]  /*14a0*/  ISETP.GT.AND P1, PT, R4, 0x160, PT ;  /* 0x000001600400780c */ /* 0x000fe40003f24270 */
[----:B-----5:R-:W-:Y:S02]  /*14b0*/  SEL R0, R24, RZ, P2 ;  /* 0x000000ff18007207 */ /* 0x020fe40001000000 */
[----:B------:R-:W-:Y:S02]  /*14c0*/  IADD3.X R6, PT, PT, R6, R5, R19, P3, P4 ;  /* 0x0000000506067210 */ /* 0x000fe40001fe8413 */
[----:B------:R-:W-:-:S02]  /*14d0*/  SEL R3, R26, RZ, P1 ;  /* 0x000000ff1a037207 */ /* 0x000fc40000800000 */
[----:B------:R-:W-:Y:S02]  /*14e0*/  SEL R27, R27, RZ, P1 ;  /* 0x000000ff1b1b7207 */ /* 0x000fe40000800000 */
[----:B------:R-:W-:Y:S02]  /*14f0*/  SEL R5, R25, RZ, P2 ;  /* 0x000000ff19057207 */ /* 0x000fe40001000000 */
[----:B------:R-:W-:Y:S02]  /*1500*/  IADD3 R0, P1, P3, R0, R2, R7 ;  /* 0x0000000200007210 */ /* 0x000fe40007b3e007 */
[----:B------:R-:W-:Y:S02]  /*1510*/  SEL R2, R32, RZ, P5 ;  /* 0x000000ff20027207 */ /* 0x000fe40002800000 */
[----:B------:R-:W-:Y:S02]  /*1520*/  ISETP.GT.AND P2, PT, R4, 0x1c0, PT ;  /* 0x000001c00400780c */ /* 0x000fe40003f44270 */
[----:B------:R-:W-:-:S02]  /*1530*/  IADD3.X R5, PT, PT, R5, R6, R22, P1, P3 ;  /* 0x0000000605057210 */ /* 0x000fc40000fe6416 */
[----:B------:R-:W-:Y:S02]  /*1540*/  IADD3 R2, P3, P4, R2, R0, R3 ;  /* 0x0000000002027210 */ /* 0x000fe40007c7e003 */
[----:B------:R-:W-:Y:S02]  /*1550*/  SEL R0, R34, RZ, P6 ;  /* 0x000000ff22007207 */ /* 0x000fe40003000000 */
[----:B------:R-:W-:Y:S02]  /*1560*/  SEL R3, R28, RZ, P2 ;  /* 0x000000ff1c037207 */ /* 0x000fe40001000000 */
[----:B------:R-:W-:Y:S02]  /*1570*/  ISETP.GT.AND P1, PT, R4, 0x1e0, PT ;  /* 0x000001e00400780c */ /* 0x000fe40003f24270 */
[----:B------:R-:W-:Y:S02]  /*1580*/  SEL R4, R33, RZ, P5 ;  /* 0x000000ff21047207 */ /* 0x000fe40002800000 */
[----:B------:R-:W-:-:S02]  /*1590*/  SEL R35, R35, RZ, P6 ;  /* 0x000000ff23237207 */ /* 0x000fc40003000000 */
[----:B------:R-:W-:Y:S02]  /*15a0*/  IADD3 R3, P5, P6, R3, R2, R0 ;  /* 0x0000000203037210 */ /* 0x000fe40007ebe000 */
[----:B------:R-:W-:Y:S02]  /*15b0*/  SEL R2, R30, RZ, P1 ;  /* 0x000000ff1e027207 */ /* 0x000fe40000800000 */
[----:B------:R-:W-:Y:S02]  /*15c0*/  IADD3.X R4, PT, PT, R4, R5, R27, P3, P4 ;  /* 0x0000000504047210 */ /* 0x000fe40001fe841b */
[----:B------:R-:W-:Y:S02]  /*15d0*/  SEL R0, R29, RZ, P2 ;  /* 0x000000ff1d007207 */ /* 0x000fe40001000000 */
[----:B------:R-:W-:Y:S02]  /*15e0*/  IADD3 R2, P2, PT, R2, R3, RZ ;  /* 0x0000000302027210 */ /* 0x000fe40007f5e0ff */
[----:B------:R-:W-:-:S02]  /*15f0*/  SEL R3, R31, RZ, P1 ;  /* 0x000000ff1f037207 */ /* 0x000fc40000800000 */
[----:B------:R-:W-:-:S05]  /*1600*/  IADD3.X R0, PT, PT, R0, R4, R35, P5, P6 ;  /* 0x0000000400007210 */ /* 0x000fca0002fec423 */
[----:B------:R-:W-:Y:S01]  /*1610*/  IMAD.X R3, R3, 0x1, R0, P2 ;  /* 0x0000000103037824 */ /* 0x000fe200010e0600 */
[----:B------:R-:W-:Y:S06]  /*1620*/  BRA `(.L_x_251) ;  /* 0x0000001000047947 */ /* 0x000fec0003800000 */
.L_x_237:
[----:B------:R-:W0:Y:S01]  /*1630*/  S2R R39, SR_TID.X ;  /* 0x0000000000277919 */ /* 0x000e220000002100 */
[----:B------:R-:W1:Y:S02]  /*1640*/  LDCU.64 UR4, c[0x0][0x380] ;  /* 0x00007000ff0477ac */ /* 0x000e640008000a00 */
[----:B-1----:R-:W-:Y:S02]  /*1650*/  IMAD.U32 R2, RZ, RZ, UR4 ;  /* 0x00000004ff027e24 */ /* 0x002fe4000f8e00ff */
[----:B------:R-:W-:Y:S02]  /*1660*/  IMAD.U32 R3, RZ, RZ, UR5 ;  /* 0x00000005ff037e24 */ /* 0x000fe4000f8e00ff */
[----:B0-----:R-:W-:-:S05]  /*1670*/  IMAD.WIDE.U32 R18, R39, 0x8, R2 ;  /* 0x0000000827127825 */ /* 0x001fca00078e0002 */
[----:B------:R-:W2:Y:S04]  /*1680*/  LDG.E.64.CONSTANT R20, desc[UR6][R18.64] ;  /* 0x0000000612147981 */ /* 0x000ea8000c1e9b00 */
[----:B------:R-:W2:Y:S04]  /*1690*/  LDG.E.64.CONSTANT R6, desc[UR6][R18.64+0x1000] ;  /* 0x0010000612067981 */ /* 0x000ea8000c1e9b00 */
[----:B------:R-:W2:Y:S04]  /*16a0*/  LDG.E.64.CONSTANT R8, desc[UR6][R18.64+0x2000] ;  /* 0x0020000612087981 */ /* 0x000ea8000c1e9b00 */
[----:B------:R-:W3:Y:S04]  /*16b0*/  LDG.E.64.CONSTANT R10, desc[UR6][R18.64+0x3000] ;  /* 0x00300006120a7981 */ /* 0x000ee8000c1e9b00 */
[----:B------:R-:W3:Y:S04]  /*16c0*/  LDG.E.64.CONSTANT R12, desc[UR6][R18.64+0x4000] ;  /* 0x00400006120c7981 */ /* 0x000ee8000c1e9b00 */
[----:B------:R-:W4:Y:S04]  /*16d0*/  LDG.E.64.CONSTANT R14, desc[UR6][R18.64+0x5000] ;  /* 0x00500006120e7981 */ /* 0x000f28000c1e9b00 */
[----:B------:R-:W4:Y:S01]  /*16e0*/  LDG.E.64.CONSTANT R16, desc[UR6][R18.64+0x6000] ;  /* 0x0060000612107981 */ /* 0x000f22000c1e9b00 */
[----:B------:R-:W-:Y:S01]  /*16f0*/  UMOV UR4, 0xe00 ;  /* 0x00000e0000047882 */ /* 0x000fe20000000000 */
[----:B--2---:R-:W-:-:S04]  /*1700*/  IADD3 R43, P0, P1, R8, R6, R20 ;  /* 0x00000006082b7210 */ /* 0x004fc8000791e014 */
[----:B------:R-:W-:Y:S02]  /*1710*/  IADD3.X R7, PT, PT, R9, R7, R21, P0, P1 ;  /* 0x0000000709077210 */ /* 0x000fe400007e2415 */
[----:B------:R-:W-:Y:S02]  /*1720*/  ISETP.GE.U32.AND P0, PT, R4, 0x1c00, PT ;  /* 0x00001c000400780c */ /* 0x000fe40003f06070 */
[----:B---3--:R-:W-:-:S04]  /*1730*/  IADD3 R43, P2, P3, R12, R10, R43 ;  /* 0x0000000a0c2b7210 */ /* 0x008fc80007b5e02b */
[----:B------:R-:W-:Y:S02]  /*1740*/  IADD3.X R11, PT, PT, R13, R11, R7, P2, P3 ;  /* 0x0000000b0d0b7210 */ /* 0x000fe400017e6407 */
[----:B----4-:R-:W-:-:S04]  /*1750*/  IADD3 R43, P1, P4, R16, R14, R43 ;  /* 0x0000000e102b7210 */ /* 0x010fc80007c3e02b */
[----:B------:R-:W-:Y:S01]  /*1760*/  IADD3.X R41, PT, PT, R17, R15, R11, P1, P4 ;  /* 0x0000000f11297210 */ /* 0x000fe20000fe840b */
[----:B------:R-:W-:Y:S08]  /*1770*/  @!P0 BRA `(.L_x_252) ;  /* 0x0000000000708947 */ /* 0x000ff00003800000 */
[----:B------:R-:W0:Y:S01]  /*1780*/  LDC R20, c[0x0][0x390] ;  /* 0x0000e400ff147b82 */ /* 0x000e220000000800 */
[----:B------:R-:W-:Y:S01]  /*1790*/  VIADD R21, R4, 0xfffff200 ;  /* 0xfffff20004157836 */ /* 0x000fe20000000000 */
[----:B------:R-:W-:-:S06]  /*17a0*/  UMOV UR4, 0xe00 ;  /* 0x00000e0000047882 */ /* 0x000fcc0000000000 */
[----:B------:R-:W1:Y:S02]  /*17b0*/  LDC.64 R2, c[0x0][0x380] ;  /* 0x0000e000ff027b82 */ /* 0x000e640000000a00 */
.L_x_254:
[----:B------:R-:W-:-:S04]  /*17c0*/  VIADD R7, R39, UR4 ;  /* 0x0000000427077c36 */ /* 0x000fc80008000000 */
[----:B-1----:R-:W-:-:S05]  /*17d0*/  IMAD.WIDE.U32 R6, R7, 0x8, R2 ;  /* 0x0000000807067825 */ /* 0x002fca00078e0002 */
[----:B------:R-:W2:Y:S04]  /*17e0*/  LDG.E.64.CONSTANT R4, desc[UR6][R6.64] ;  /* 0x0000000606047981 */ /* 0x000ea8000c1e9b00 */
[----:B------:R-:W2:Y:S04]  /*17f0*/  LDG.E.64.CONSTANT R8, desc[UR6][R6.64+0x1000] ;  /* 0x0010000606087981 */ /* 0x000ea8000c1e9b00 */
[----:B------:R-:W3:Y:S04]  /*1800*/  LDG.E.64.CONSTANT R10, desc[UR6][R6.64+0x2000] ;  /* 0x00200006060a7981 */ /* 0x000ee8000c1e9b00 */
[----:B------:R-:W3:Y:S04]  /*1810*/  LDG.E.64.CONSTANT R12, desc[UR6][R6.64+0x3000] ;  /* 0x00300006060c7981 */ /* 0x000ee8000c1e9b00 */
[----:B------:R-:W4:Y:S04]  /*1820*/  LDG.E.64.CONSTANT R14, desc[UR6][R6.64+0x4000] ;  /* 0x00400006060e7981 */ /* 0x000f28000c1e9b00 */
[----:B------:R-:W4:Y:S04]  /*1830*/  LDG.E.64.CONSTANT R16, desc[UR6][R6.64+0x5000] ;  /* 0x0050000606107981 */ /* 0x000f28000c1e9b00 */
[----:B------:R-:W5:Y:S01]  /*1840*/  LDG.E.64.CONSTANT R18, desc[UR6][R6.64+0x6000] ;  /* 0x0060000606127981 */ /* 0x000f62000c1e9b00 */
[----:B--2---:R-:W-:Y:S01]  /*1850*/  IADD3 R43, P0, P1, R8, R4, R43 ;  /* 0x00000004082b7210 */ /* 0x004fe2000791e02b */
[----:B0-----:R-:W-:-:S03]  /*1860*/  IMAD.MOV.U32 R4, RZ, RZ, R20 ;  /* 0x000000ffff047224 */ /* 0x001fc600078e0014 */
[----:B------:R-:W-:Y:S01]  /*1870*/  IADD3.X R5, PT, PT, R9, R5, R41, P0, P1 ;  /* 0x0000000509057210 */ /* 0x000fe200007e2429 */
[----:B------:R-:W-:Y:S01]  /*1880*/  VIADD R0, R4, -UR4 ;  /* 0x8000000404007c36 */ /* 0x000fe20008000000 */
[----:B---3--:R-:W-:-:S04]  /*1890*/  IADD3 R43, P2, P3, R12, R10, R43 ;  /* 0x0000000a0c2b7210 */ /* 0x008fc80007b5e02b */
[----:B------:R-:W-:Y:S02]  /*18a0*/  ISETP.GE.AND P0, PT, R0, 0xe00, PT ;  /* 0x00000e000000780c */ /* 0x000fe40003f06270 */
[----:B------:R-:W-:Y:S02]  /*18b0*/  IADD3.X R11, PT, PT, R13, R11, R5, P2, P3 ;  /* 0x0000000b0d0b7210 */ /* 0x000fe400017e6405 */
[----:B----4-:R-:W-:-:S04]  /*18c0*/  IADD3 R43, P1, P4, R16, R14, R43 ;  /* 0x0000000e102b7210 */ /* 0x010fc80007c3e02b */
[----:B-----5:R-:W-:Y:S02]  /*18d0*/  IADD3 R43, P2, PT, R18, R43, RZ ;  /* 0x0000002b122b7210 */ /* 0x020fe40007f5e0ff */
[----:B------:R-:W-:-:S05]  /*18e0*/  IADD3.X R15, PT, PT, R17, R15, R11, P1, P4 ;  /* 0x0000000f110f7210 */ /* 0x000fca0000fe840b */
[----:B------:R-:W-:Y:S01]  /*18f0*/  IMAD.X R41, R19, 0x1, R15, P2 ;  /* 0x0000000113297824 */ /* 0x000fe200010e060f */
[----:B------:R-:W-:Y:S06]  /*1900*/  @!P0 BRA `(.L_x_253) ;  /* 0x0000000800248947 */ /* 0x000fec0003800000 */
[----:B------:R-:W-:-:S06]  /*1910*/  UIADD3 UR4, UPT, UPT, UR4, 0xe00, URZ ;  /* 0x00000e0004047890 */ /* 0x000fcc000fffe0ff */
[----:B------:R-:W-:-:S13]  /*1920*/  ISETP.LT.AND P0, PT, R21, UR4, PT ;  /* 0x0000000415007c0c */ /* 0x000fda000bf01270 */
[----:B------:R-:W-:Y:S05]  /*1930*/  @!P0 BRA `(.L_x_254) ;  /* 0xfffffffc00a08947 */ /* 0x000fea000383ffff */
.L_x_252:
[----:B------:R-:W-:-:S13]  /*1940*/  ISETP.LE.AND P0, PT, R4, UR4, PT ;  /* 0x0000000404007c0c */ /* 0x000fda000bf03270 */
[----:B------:R-:W-:Y:S05]  /*1950*/  @P0 BRA `(.L_x_253) ;  /* 0x0000000800100947 */ /* 0x000fea0003800000 */
[----:B------:R-:W-:Y:S01]  /*1960*/  VIADD R0, R4, -UR4 ;  /* 0x8000000404007c36 */ /* 0x000fe20008000000 */
[----:B------:R-:W-:Y:S04]  /*1970*/  BSSY.RECONVERGENT B1, `(.L_x_253) ;  /* 0x0000082000017945 */ /* 0x000fe80003800200 */
[----:B------:R-:W-:-:S13]  /*1980*/  ISETP.GE.AND P0, PT, R39, R0, PT ;  /* 0x000000002700720c */ /* 0x000fda0003f06270 */
[----:B------:R-:W-:Y:S05]  /*1990*/  @P0 BRA `(.L_x_255) ;  /* 0x0000000400fc0947 */ /* 0x000fea0003800000 */
[----:B------:R-:W-:Y:S01]  /*19a0*/  LOP3.LUT R5, RZ, R39, RZ, 0x33, !PT ;  /* 0x00000027ff057212 */ /* 0x000fe200078e33ff */
[----:B------:R-:W-:Y:S01]  /*19b0*/  BSSY.RECONVERGENT B2, `(.L_x_256) ;  /* 0x0000015000027945 */ /* 0x000fe20003800200 */
[----:B------:R-:W-:Y:S02]  /*19c0*/  IMAD.MOV.U32 R45, RZ, RZ, R39 ;  /* 0x000000ffff2d7224 */ /* 0x000fe400078e0027 */
[----:B------:R-:W-:-:S04]  /*19d0*/  IADD3 R4, PT, PT, R4, -UR4, R5 ;  /* 0x8000000404047c10 */ /* 0x000fc8000fffe005 */
[C---:B------:R-:W-:Y:S02]  /*19e0*/  LOP3.LUT R5, R4.reuse, 0x600, RZ, 0xc0, !PT ;  /* 0x0000060004057812 */ /* 0x040fe400078ec0ff */
[----:B------:R-:W-:Y:S02]  /*19f0*/  ISETP.GE.U32.AND P1, PT, R4, 0x600, PT ;  /* 0x000006000400780c */ /* 0x000fe40003f26070 */
[----:B------:R-:W-:-:S13]  /*1a00*/  ISETP.NE.AND P0, PT, R5, 0x600, PT ;  /* 0x000006000500780c */ /* 0x000fda0003f05270 */
[----:B------:R-:W-:Y:S05]  /*1a10*/  @!P0 BRA `(.L_x_257) ;  /* 0x0000000000388947 */ /* 0x000fea0003800000 */
[----:B------:R-:W-:Y:S01]  /*1a20*/  LEA.HI R4, R4, 0x1, RZ, 0x17 ;  /* 0x0000000104047811 */ /* 0x000fe200078fb8ff */
[----:B------:R-:W-:Y:S02]  /*1a30*/  VIADD R7, R39, UR4 ;  /* 0x0000000427077c36 */ /* 0x000fe40008000000 */
[----:B------:R-:W-:Y:S01]  /*1a40*/  IMAD.MOV.U32 R45, RZ, RZ, R39 ;  /* 0x000000ffff2d7224 */ /* 0x000fe200078e0027 */
[----:B------:R-:W-:-:S05]  /*1a50*/  LOP3.LUT R4, R4, 0x3, RZ, 0xc0, !PT ;  /* 0x0000000304047812 */ /* 0x000fca00078ec0ff */
[----:B------:R-:W-:-:S07]  /*1a60*/  IMAD.MOV R6, RZ, RZ, -R4 ;  /* 0x000000ffff067224 */ /* 0x000fce00078e0a04 */
.L_x_258:
[----:B------:R-:W-:-:S06]  /*1a70*/  IMAD.WIDE.U32 R4, R7, 0x8, R2 ;  /* 0x0000000807047825 */ /* 0x000fcc00078e0002 */
[----:B------:R-:W2:Y:S01]  /*1a80*/  LDG.E.64.CONSTANT R4, desc[UR6][R4.64] ;  /* 0x0000000604047981 */ /* 0x000ea2000c1e9b00 */
[----:B------:R-:W-:Y:S02]  /*1a90*/  VIADD R6, R6, 0x1 ;  /* 0x0000000106067836 */ /* 0x000fe40000000000 */
[----:B------:R-:W-:Y:S02]  /*1aa0*/  VIADD R45, R45, 0x200 ;  /* 0x000002002d2d7836 */ /* 0x000fe40000000000 */
[----:B------:R-:W-:Y:S01]  /*1ab0*/  VIADD R7, R7, 0x200 ;  /* 0x0000020007077836 */ /* 0x000fe20000000000 */
[----:B------:R-:W-:Y:S02]  /*1ac0*/  ISETP.NE.AND P0, PT, R6, RZ, PT ;  /* 0x000000ff0600720c */ /* 0x000fe40003f05270 */
[----:B--2---:R-:W-:-:S05]  /*1ad0*/  IADD3 R43, P2, PT, R4, R43, RZ ;  /* 0x0000002b042b7210 */ /* 0x004fca0007f5e0ff */
[----:B------:R-:W-:-:S06]  /*1ae0*/  IMAD.X R41, R5, 0x1, R41, P2 ;  /* 0x0000000105297824 */ /* 0x000fcc00010e0629 */
[----:B------:R-:W-:Y:S05]  /*1af0*/  @P0 BRA `(.L_x_258) ;  /* 0xfffffffc00dc0947 */ /* 0x000fea000383ffff */
.L_x_257:
[----:B------:R-:W-:Y:S05]  /*1b00*/  BSYNC.RECONVERGENT B2 ;  /* 0x0000000000027941 */ /* 0x000fea0003800200 */
.L_x_256:
[----:B------:R-:W-:Y:S05]  /*1b10*/  @!P1 BRA `(.L_x_255) ;  /* 0x00000004009c9947 */ /* 0x000fea0003800000 */
[----:B------:R-:W0:Y:S01]  /*1b20*/  LDCU.64 UR8, c[0x0][0x380] ;  /* 0x00007000ff0877ac */ /* 0x000e220008000a00 */
[----:B------:R-:W-:Y:S01]  /*1b30*/  IMAD.IADD R7, R0, 0x1, -R45 ;  /* 0x0000000100077824 */ /* 0x000fe200078e0a2d */
[C---:B------:R-:W-:Y:S01]  /*1b40*/  IADD3 R4, P0, PT, R45.reuse, UR4, RZ ;  /* 0x000000042d047c10 */ /* 0x040fe2000ff1e0ff */
[----:B------:R-:W-:Y:S01]  /*1b50*/  BSSY.RECONVERGENT B2, `(.L_x_259) ;  /* 0x0000039000027945 */ /* 0x000fe20003800200 */
[----:B------:R-:W-:Y:S02]  /*1b60*/  VIADD R38, R45, UR4 ;  /* 0x000000042d267c36 */ /* 0x000fe40008000000 */
[----:B------:R-:W-:Y:S01]  /*1b70*/  ISETP.GT.AND P1, PT, R7, 0x1800, PT ;  /* 0x000018000700780c */ /* 0x000fe20003f24270 */
[----:B------:R-:W-:Y:S01]  /*1b80*/  IMAD.X R5, RZ, RZ, RZ, P0 ;  /* 0x000000ffff057224 */ /* 0x000fe200000e06ff */
[----:B0-----:R-:W-:-:S04]  /*1b90*/  LEA R6, P0, R4, UR8, 0x3 ;  /* 0x0000000804067c11 */ /* 0x001fc8000f8018ff */
[----:B------:R-:W-:Y:S02]  /*1ba0*/  LEA.HI.X R4, R4, UR9, R5, 0x3, P0 ;  /* 0x0000000904047c11 */ /* 0x000fe400080f1c05 */
[----:B------:R-:W-:-:S05]  /*1bb0*/  IADD3 R6, P0, PT, R6, 0x2000, RZ ;  /* 0x0000200006067810 */ /* 0x000fca0007f1e0ff */
[----:B------:R-:W-:Y:S01]  /*1bc0*/  IMAD.X R7, RZ, RZ, R4, P0 ;  /* 0x000000ffff077224 */ /* 0x000fe200000e0604 */
[----:B------:R-:W-:Y:S01]  /*1bd0*/  PLOP3.LUT P0, PT, PT, PT, PT, 0x80, 0x8 ;  /* 0x000000000008781c */ /* 0x000fe20003f0f070 */
[----:B------:R-:W-:-:S12]  /*1be0*/  @!P1 BRA `(.L_x_260) ;  /* 0x0000000000bc9947 */ /* 0x000fd80003800000 */
[----:B------:R-:W-:Y:S01]  /*1bf0*/  PLOP3.LUT P0, PT, PT, PT, PT, 0x8, 0x80 ;  /* 0x000000000080781c */ /* 0x000fe20003f0e170 */
[----:B------:R-:W-:-:S12]  /*1c00*/  VIADD R40, R0, 0xffffe800 ;  /* 0xffffe80000287836 */ /* 0x000fd80000000000 */
.L_x_261:
[C-C-:B------:R-:W-:Y:S01]  /*1c10*/  IMAD.WIDE.U32 R8, R38.reuse, 0x8, R2.reuse ;  /* 0x0000000826087825 */ /* 0x140fe200078e0002 */
[----:B------:R-:W2:Y:S03]  /*1c20*/  LDG.E.64.CONSTANT R4, desc[UR6][R6.64+-0x1000] ;  /* 0xfff0000606047981 */ /* 0x000ea6000c1e9b00 */
[----:B------:R-:W-:Y:S01]  /*1c30*/  VIADD R25, R38, 0x800 ;  /* 0x0000080026197836 */ /* 0x000fe20000000000 */
[----:B------:R-:W3:Y:S04]  /*1c40*/  LDG.E.64.CONSTANT R10, desc[UR6][R6.64] ;  /* 0x00000006060a7981 */ /* 0x000ee8000c1e9b00 */
[----:B------:R-:W2:Y:S01]  /*1c50*/  LDG.E.64.CONSTANT R8, desc[UR6][R8.64] ;  /* 0x0000000608087981 */ /* 0x000ea2000c1e9b00 */
[----:B------:R-:W-:-:S03]  /*1c60*/  IMAD.WIDE.U32 R24, R25, 0x8, R2 ;  /* 0x0000000819187825 */ /* 0x000fc600078e0002 */
[----:B------:R-:W3:Y:S01]  /*1c70*/  LDG.E.64.CONSTANT R26, desc[UR6][R6.64+0x1000] ;  /* 0x00100006061a7981 */ /* 0x000ee2000c1e9b00 */
[----:B------:R-:W-:-:S03]  /*1c80*/  VIADD R17, R38, 0x1000 ;  /* 0x0000100026117836 */ /* 0x000fc60000000000 */
[----:B------:R-:W4:Y:S01]  /*1c90*/  LDG.E.64.CONSTANT R22, desc[UR6][R6.64+0x3000] ;  /* 0x0030000606167981 */ /* 0x000f22000c1e9b00 */
[----:B------:R-:W-:-:S03]  /*1ca0*/  IMAD.WIDE.U32 R16, R17, 0x8, R2 ;  /* 0x0000000811107825 */ /* 0x000fc600078e0002 */
[----:B------:R-:W4:Y:S04]  /*1cb0*/  LDG.E.64.CONSTANT R24, desc[UR6][R24.64] ;  /* 0x0000000618187981 */ /* 0x000f28000c1e9b00 */
[----:B------:R-:W5:Y:S04]  /*1cc0*/  LDG.E.64.CONSTANT R20, desc[UR6][R6.64+0x4000] ;  /* 0x0040000606147981 */ /* 0x000f68000c1e9b00 */
[----:B------:R-:W5:Y:S04]  /*1cd0*/  LDG.E.64.CONSTANT R18, desc[UR6][R6.64+0x5000] ;  /* 0x0050000606127981 */ /* 0x000f68000c1e9b00 */
[----:B------:R-:W5:Y:S04]  /*1ce0*/  LDG.E.64.CONSTANT R14, desc[UR6][R6.64+0x7000] ;  /* 0x00700006060e7981 */ /* 0x000f68000c1e9b00 */
[----:B------:R-:W5:Y:S01]  /*1cf0*/  LDG.E.64.CONSTANT R16, desc[UR6][R16.64] ;  /* 0x0000000610107981 */ /* 0x000f62000c1e9b00 */
[----:B------:R-:W-:-:S03]  /*1d00*/  VIADD R33, R38, 0x1800 ;  /* 0x0000180026217836 */ /* 0x000fc60000000000 */
[----:B------:R-:W5:Y:S04]  /*1d10*/  LDG.E.64.CONSTANT R12, desc[UR6][R6.64+0x8000] ;  /* 0x00800006060c7981 */ /* 0x000f68000c1e9b00 */
[----:B------:R-:W5:Y:S01]  /*1d20*/  LDG.E.64.CONSTANT R28, desc[UR6][R6.64+0x9000] ;  /* 0x00900006061c7981 */ /* 0x000f62000c1e9b00 */
[----:B------:R-:W-:-:S03]  /*1d30*/  IMAD.WIDE.U32 R32, R33, 0x8, R2 ;  /* 0x0000000821207825 */ /* 0x000fc600078e0002 */
[----:B------:R-:W5:Y:S04]  /*1d40*/  LDG.E.64.CONSTANT R30, desc[UR6][R6.64+0xb000] ;  /* 0x00b00006061e7981 */ /* 0x000f68000c1e9b00 */
[----:B------:R-:W5:Y:S04]  /*1d50*/  LDG.E.64.CONSTANT R32, desc[UR6][R32.64] ;  /* 0x0000000620207981 */ /* 0x000f68000c1e9b00 */
[----:B------:R-:W5:Y:S04]  /*1d60*/  LDG.E.64.CONSTANT R34, desc[UR6][R6.64+0xc000] ;  /* 0x00c0000606227981 */ /* 0x000f68000c1e9b00 */
[----:B------:R0:W5:Y:S01]  /*1d70*/  LDG.E.64.CONSTANT R36, desc[UR6][R6.64+0xd000] ;  /* 0x00d0000606247981 */ /* 0x000162000c1e9b00 */
[----:B------:R-:W-:-:S02]  /*1d80*/  VIADD R45, R45, 0x2000 ;  /* 0x000020002d2d7836 */ /* 0x000fc40000000000 */
[----:B------:R-:W-:Y:S01]  /*1d90*/  VIADD R38, R38, 0x2000 ;  /* 0x0000200026267836 */ /* 0x000fe20000000000 */
[----:B0-----:R-:W-:-:S05]  /*1da0*/  IADD3 R6, P6, PT, R6, 0x10000, RZ ;  /* 0x0001000006067810 */ /* 0x001fca0007fde0ff */
[----:B------:R-:W-:Y:S01]  /*1db0*/  IMAD.X R7, RZ, RZ, R7, P6 ;  /* 0x000000ffff077224 */ /* 0x000fe200030e0607 */
[----:B--2---:R-:W-:-:S04]  /*1dc0*/  IADD3 R43, P1, P2, R4, R8, R43 ;  /* 0x00000008042b7210 */ /* 0x004fc80007a3e02b */
[----:B---3--:R-:W-:Y:S02]  /*1dd0*/  IADD3 R43, P3, P4, R26, R10, R43 ;  /* 0x0000000a1a2b7210 */ /* 0x008fe40007c7e02b */
[----:B------:R-:W-:-:S04]  /*1de0*/  IADD3.X R5, PT, PT, R5, R9, R41, P1, P2 ;  /* 0x0000000905057210 */ /* 0x000fc80000fe4429 */
[----:B------:R-:W-:Y:S02]  /*1df0*/  IADD3.X R11, PT, PT, R27, R11, R5, P3, P4 ;  /* 0x0000000b1b0b7210 */ /* 0x000fe40001fe8405 */
[----:B----4-:R-:W-:-:S04]  /*1e00*/  IADD3 R43, P1, P2, R22, R24, R43 ;  /* 0x00000018162b7210 */ /* 0x010fc80007a3e02b */
[----:B------:R-:W-:Y:S02]  /*1e10*/  IADD3.X R23, PT, PT, R23, R25, R11, P1, P2 ;  /* 0x0000001917177210 */ /* 0x000fe40000fe440b */
[----:B-----5:R-:W-:-:S04]  /*1e20*/  IADD3 R43, P3, P4, R18, R20, R43 ;  /* 0x00000014122b7210 */ /* 0x020fc80007c7e02b */
[----:B------:R-:W-:Y:S02]  /*1e30*/  IADD3.X R19, PT, PT, R19, R21, R23, P3, P4 ;  /* 0x0000001513137210 */ /* 0x000fe40001fe8417 */
[----:B------:R-:W-:-:S04]  /*1e40*/  IADD3 R43, P1, P2, R14, R16, R43 ;  /* 0x000000100e2b7210 */ /* 0x000fc80007a3e02b */
[----:B------:R-:W-:Y:S02]  /*1e50*/  IADD3.X R15, PT, PT, R15, R17, R19, P1, P2 ;  /* 0x000000110f0f7210 */ /* 0x000fe40000fe4413 */
[----:B------:R-:W-:-:S04]  /*1e60*/  IADD3 R43, P3, P4, R28, R12, R43 ;  /* 0x0000000c1c2b7210 */ /* 0x000fc80007c7e02b */
[----:B------:R-:W-:Y:S02]  /*1e70*/  IADD3.X R13, PT, PT, R29, R13, R15, P3, P4 ;  /* 0x0000000d1d0d7210 */ /* 0x000fe40001fe840f */
[----:B------:R-:W-:Y:S02]  /*1e80*/  ISETP.GE.AND P3, PT, R45, R40, PT ;  /* 0x000000282d00720c */ /* 0x000fe40003f66270 */
[----:B------:R-:W-:-:S04]  /*1e90*/  IADD3 R43, P2, P1, R30, R32, R43 ;  /* 0x000000201e2b7210 */ /* 0x000fc8000795e02b */
[----:B------:R-:W-:Y:S02]  /*1ea0*/  IADD3.X R31, PT, PT, R31, R33, R13, P2, P1 ;  /* 0x000000211f1f7210 */ /* 0x000fe400017e240d */
[----:B------:R-:W-:-:S04]  /*1eb0*/  IADD3 R43, P4, P5, R36, R34, R43 ;  /* 0x00000022242b7210 */ /* 0x000fc80007d9e02b */
[----:B------:R-:W-:Y:S01]  /*1ec0*/  IADD3.X R41, PT, PT, R37, R35, R31, P4, P5 ;  /* 0x0000002325297210 */ /* 0x000fe200027ea41f */
[----:B------:R-:W-:Y:S08]  /*1ed0*/  @!P3 BRA `(.L_x_261) ;  /* 0xfffffffc004cb947 */ /* 0x000ff0000383ffff */
.L_x_260:
[----:B------:R-:W-:Y:S05]  /*1ee0*/  BSYNC.RECONVERGENT B2 ;  /* 0x0000000000027941 */ /* 0x000fea0003800200 */
.L_x_259:
[----:B------:R-:W-:Y:S01]  /*1ef0*/  IMAD.IADD R4, R0, 0x1, -R45 ;  /* 0x0000000100047824 */ /* 0x000fe200078e0a2d */
[----:B------:R-:W-:Y:S04]  /*1f00*/  BSSY.RECONVERGENT B2, `(.L_x_262) ;  /* 0x000001d000027945 */ /* 0x000fe80003800200 */
[----:B------:R-:W-:-:S13]  /*1f10*/  ISETP.GT.AND P1, PT, R4, 0x800, PT ;  /* 0x000008000400780c */ /* 0x000fda0003f24270 */
[----:B------:R-:W-:Y:S05]  /*1f20*/  @!P1 BRA `(.L_x_263) ;  /* 0x0000000000689947 */ /* 0x000fea0003800000 */
[C-C-:B------:R-:W-:Y:S01]  /*1f30*/  IMAD.WIDE.U32 R10, R38.reuse, 0x8, R2.reuse ;  /* 0x00000008260a7825 */ /* 0x140fe200078e0002 */
[----:B------:R-:W2:Y:S03]  /*1f40*/  LDG.E.64.CONSTANT R12, desc[UR6][R6.64+-0x1000] ;  /* 0xfff00006060c7981 */ /* 0x000ea6000c1e9b00 */
[----:B------:R-:W-:Y:S01]  /*1f50*/  VIADD R19, R38, 0x800 ;  /* 0x0000080026137836 */ /* 0x000fe20000000000 */
[----:B------:R-:W3:Y:S04]  /*1f60*/  LDG.E.64.CONSTANT R14, desc[UR6][R6.64] ;  /* 0x00000006060e7981 */ /* 0x000ee8000c1e9b00 */
[----:B------:R-:W2:Y:S01]  /*1f70*/  LDG.E.64.CONSTANT R10, desc[UR6][R10.64] ;  /* 0x000000060a0a7981 */ /* 0x000ea2000c1e9b00 */
[----:B------:R-:W-:-:S03]  /*1f80*/  IMAD.WIDE.U32 R18, R19, 0x8, R2 ;  /* 0x0000000813127825 */ /* 0x000fc600078e0002 */
[----:B------:R-:W3:Y:S04]  /*1f90*/  LDG.E.64.CONSTANT R16, desc[UR6][R6.64+0x1000] ;  /* 0x0010000606107981 */ /* 0x000ee8000c1e9b00 */
[----:B------:R-:W4:Y:S04]  /*1fa0*/  LDG.E.64.CONSTANT R20, desc[UR6][R6.64+0x3000] ;  /* 0x0030000606147981 */ /* 0x000f28000c1e9b00 */
[----:B------:R-:W4:Y:S04]  /*1fb0*/  LDG.E.64.CONSTANT R18, desc[UR6][R18.64] ;  /* 0x0000000612127981 */ /* 0x000f28000c1e9b00 */
[----:B------:R-:W5:Y:S04]  /*1fc0*/  LDG.E.64.CONSTANT R4, desc[UR6][R6.64+0x4000] ;  /* 0x0040000606047981 */ /* 0x000f68000c1e9b00 */
[----:B------:R-:W5:Y:S01]  /*1fd0*/  LDG.E.64.CONSTANT R8, desc[UR6][R6.64+0x5000] ;  /* 0x0050000606087981 */ /* 0x000f62000c1e9b00 */
[----:B------:R-:W-:-:S02]  /*1fe0*/  VIADD R45, R45, 0x1000 ;  /* 0x000010002d2d7836 */ /* 0x000fc40000000000 */
[----:B------:R-:W-:Y:S01]  /*1ff0*/  VIADD R38, R38, 0x1000 ;  /* 0x0000100026267836 */ /* 0x000fe20000000000 */
[----:B--2---:R-:W-:-:S04]  /*2000*/  IADD3 R43, P0, P1, R12, R10, R43 ;  /* 0x0000000a0c2b7210 */ /* 0x004fc8000791e02b */
[----:B------:R-:W-:Y:S02]  /*2010*/  IADD3.X R13, PT, PT, R13, R11, R41, P0, P1 ;  /* 0x0000000b0d0d7210 */ /* 0x000fe400007e2429 */
[----:B---3--:R-:W-:Y:S02]  /*2020*/  IADD3 R43, P0, P1, R16, R14, R43 ;  /* 0x0000000e102b7210 */ /* 0x008fe4000791e02b */
[----:B------:R-:W-:Y:S02]  /*2030*/  IADD3 R10, P3, PT, R6, 0x8000, RZ ;  /* 0x00008000060a7810 */ /* 0x000fe40007f7e0ff */
[----:B------:R-:W-:Y:S02]  /*2040*/  IADD3.X R15, PT, PT, R17, R15, R13, P0, P1 ;  /* 0x0000000f110f7210 */ /* 0x000fe400007e240d */
[----:B----4-:R-:W-:Y:S01]  /*2050*/  IADD3 R43, P0, P1, R20, R18, R43 ;  /* 0x00000012142b7210 */ /* 0x010fe2000791e02b */
[----:B------:R-:W-:-:S03]  /*2060*/  IMAD.X R11, RZ, RZ, R7, P3 ;  /* 0x000000ffff0b7224 */ /* 0x000fc600018e0607 */
[----:B------:R-:W-:Y:S02]  /*2070*/  IADD3.X R21, PT, PT, R21, R19, R15, P0, P1 ;  /* 0x0000001315157210 */ /* 0x000fe400007e240f */
[----:B-----5:R-:W-:Y:S01]  /*2080*/  IADD3 R43, P1, P2, R8, R4, R43 ;  /* 0x00000004082b7210 */ /* 0x020fe20007a3e02b */
[----:B------:R-:W-:Y:S01]  /*2090*/  IMAD.MOV.U32 R6, RZ, RZ, R10 ;  /* 0x000000ffff067224 */ /* 0x000fe200078e000a */
[----:B------:R-:W-:Y:S01]  /*20a0*/  PLOP3.LUT P0, PT, PT, PT, PT, 0x8, 0x80 ;  /* 0x000000000080781c */ /* 0x000fe20003f0e170 */
[----:B------:R-:W-:Y:S01]  /*20b0*/  IMAD.MOV.U32 R7, RZ, RZ, R11 ;  /* 0x000000ffff077224 */ /* 0x000fe200078e000b */
[----:B------:R-:W-:-:S11]  /*20c0*/  IADD3.X R41, PT, PT, R9, R5, R21, P1, P2 ;  /* 0x0000000509297210 */ /* 0x000fd60000fe4415 */
.L_x_263:
[----:B------:R-:W-:Y:S05]  /*20d0*/  BSYNC.RECONVERGENT B2 ;  /* 0x0000000000027941 */ /* 0x000fea0003800200 */
.L_x_262:
[----:B------:R-:W-:-:S13]  /*20e0*/  ISETP.LT.OR P0, PT, R45, R0, P0 ;  /* 0x000000002d00720c */ /* 0x000fda0000701670 */
[----:B------:R-:W-:Y:S05]  /*20f0*/  @!P0 BRA `(.L_x_255) ;  /* 0x0000000000248947 */ /* 0x000fea0003800000 */
[----:B------:R-:W-:Y:S01]  /*2100*/  IMAD.WIDE.U32 R2, R38, 0x8, R2 ;  /* 0x0000000826027825 */ /* 0x000fe200078e0002 */
[----:B------:R-:W2:Y:S04]  /*2110*/  LDG.E.64.CONSTANT R4, desc[UR6][R6.64+-0x1000] ;  /* 0xfff0000606047981 */ /* 0x000ea8000c1e9b00 */
[----:B------:R-:W3:Y:S04]  /*2120*/  LDG.E.64.CONSTANT R8, desc[UR6][R6.64] ;  /* 0x0000000606087981 */ /* 0x000ee8000c1e9b00 */
[----:B------:R-:W2:Y:S04]  /*2130*/  LDG.E.64.CONSTANT R2, desc[UR6][R2.64] ;  /* 0x0000000602027981 */ /* 0x000ea8000c1e9b00 */
[----:B------:R-:W3:Y:S01]  /*2140*/  LDG.E.64.CONSTANT R10, desc[UR6][R6.64+0x1000] ;  /* 0x00100006060a7981 */ /* 0x000ee2000c1e9b00 */
[----:B--2---:R-:W-:-:S04]  /*2150*/  IADD3 R43, P0, P1, R4, R2, R43 ;  /* 0x00000002042b7210 */ /* 0x004fc8000791e02b */
[----:B---3--:R-:W-:Y:S02]  /*2160*/  IADD3 R43, P2, P3, R10, R8, R43 ;  /* 0x000000080a2b7210 */ /* 0x008fe40007b5e02b */
[----:B------:R-:W-:-:S04]  /*2170*/  IADD3.X R41, PT, PT, R5, R3, R41, P0, P1 ;  /* 0x0000000305297210 */ /* 0x000fc800007e2429 */
[----:B------:R-:W-:-:S07]  /*2180*/  IADD3.X R41, PT, PT, R11, R9, R41, P2, P3 ;  /* 0x000000090b297210 */ /* 0x000fce00017e6429 */
.L_x_255:
[----:B------:R-:W-:Y:S05]  /*2190*/  BSYNC.RECONVERGENT B1 ;  /* 0x0000000000017941 */ /* 0x000fea0003800200 */
.L_x_253:
[----:B------:R-:W0:Y:S01]  /*21a0*/  S2R R6, SR_LANEID ;  /* 0x0000000000067919 */ /* 0x000e220000000000 */
[----:B------:R-:W1:Y:S04]  /*21b0*/  SHFL.DOWN PT, R0, R43, 0x1, 0x1f ;  /* 0x08201f002b007f89 */ /* 0x000e6800000e0000 */
[----:B------:R-:W2:Y:S01]  /*21c0*/  SHFL.DOWN PT, R2, R41, 0x1, 0x1f ;  /* 0x08201f0029027f89 */ /* 0x000ea200000e0000 */
[C---:B0-----:R-:W-:Y:S02]  /*21d0*/  ISETP.GT.AND P0, PT, R6.reuse, 0x1e, PT ;  /* 0x0000001e0600780c */ /* 0x041fe40003f04270 */
[----:B------:R-:W-:Y:S02]  /*21e0*/  ISETP.GT.AND P1, PT, R6, 0x1d, PT ;  /* 0x0000001d0600780c */ /* 0x000fe40003f24270 */
[----:B-1----:R-:W-:-:S02]  /*21f0*/  SEL R0, R0, RZ, !P0 ;  /* 0x000000ff00007207 */ /* 0x002fc40004000000 */
[----:B--2---:R-:W-:Y:S02]  /*2200*/  SEL R2, R2, RZ, !P0 ;  /* 0x000000ff02027207 */ /* 0x004fe40004000000 */
[----:B------:R-:W-:Y:S02]  /*2210*/  IADD3 R7, P0, PT, R43, R0, RZ ;  /* 0x000000002b077210 */ /* 0x000fe40007f1e0ff */
[----:B------:R-:W-:-:S03]  /*2220*/  ISETP.NE.AND P2, PT, R6, RZ, PT ;  /* 0x000000ff0600720c */ /* 0x000fc60003f45270 */
[----:B------:R-:W-:Y:S01]  /*2230*/  IMAD.X R9, R41, 0x1, R2, P0 ;  /* 0x0000000129097824 */ /* 0x000fe200000e0602 */
[----:B------:R-:W0:Y:S04]  /*2240*/  SHFL.DOWN PT, R0, R7, 0x2, 0x1f ;  /* 0x08401f0007007f89 */ /* 0x000e2800000e0000 */
[----:B------:R-:W1:Y:S05]  /*2250*/  SHFL.DOWN PT, R2, R9, 0x2, 0x1f ;  /* 0x08401f0009027f89 */ /* 0x000e6a00000e0000 */
[----:B------:R-:W2:Y:S01]  /*2260*/  @!P2 S2R R11, SR_CgaCtaId ;  /* 0x00000000000ba919 */ /* 0x000ea20000008800 */
        /* <DEDUP_REMOVED lines=12> */
[----:B------:R-:W-:-:S05]  /*2330*/  IMAD.X R9, R2, 0x1, R5, P0 ;  /* 0x0000000102097824 */ /* 0x000fca00000e0605 */
[----:B------:R-:W1:Y:S01]  /*2340*/  SHFL.DOWN PT, R2, R9, 0x8, 0x1f ;  /* 0x09001f0009027f89 */ /* 0x000e6200000e0000 */
[----:B0-----:R-:W-:-:S04]  /*2350*/  SEL R0, R0, RZ, !P1 ;  /* 0x000000ff00007207 */ /* 0x001fc80004800000 */
[----:B------:R-:W-:Y:S02]  /*2360*/  IADD3 R5, P0, PT, R0, R7, RZ ;  /* 0x0000000700057210 */ /* 0x000fe40007f1e0ff */
[----:B-1----:R-:W-:-:S03]  /*2370*/  SEL R2, R2, RZ, !P1 ;  /* 0x000000ff02027207 */ /* 0x002fc60004800000 */
[----:B------:R-:W0:Y:S01]  /*2380*/  SHFL.DOWN PT, R0, R5, 0x10, 0x1f ;  /* 0x0a001f0005007f89 */ /* 0x000e2200000e0000 */
[----:B------:R-:W-:Y:S02]  /*2390*/  ISETP.GT.AND P1, PT, R6, 0xf, PT ;  /* 0x0000000f0600780c */ /* 0x000fe40003f24270 */
[----:B------:R-:W-:Y:S01]  /*23a0*/  @!P2 SHF.R.U32.HI R6, RZ, 0x2, R39 ;  /* 0x00000002ff06a819 */ /* 0x000fe20000011627 */
[----:B------:R-:W-:Y:S01]  /*23b0*/  IMAD.X R4, R2, 0x1, R9, P0 ;  /* 0x0000000102047824 */ /* 0x000fe200000e0609 */
[----:B------:R-:W-:Y:S02]  /*23c0*/  @!P2 MOV R2, 0x400 ;  /* 0x000004000002a802 */ /* 0x000fe40000000f00 */
[----:B------:R-:W-:Y:S02]  /*23d0*/  @!P2 LOP3.LUT R6, R6, 0xf8, RZ, 0xc0, !PT ;  /* 0x000000f80606a812 */ /* 0x000fe400078ec0ff */
[----:B------:R-:W1:Y:S01]  /*23e0*/  SHFL.DOWN PT, R3, R4, 0x10, 0x1f ;  /* 0x0a001f0004037f89 */ /* 0x000e6200000e0000 */
[----:B--2---:R-:W-:-:S05]  /*23f0*/  @!P2 LEA R11, R11, R2, 0x18 ;  /* 0x000000020b0ba211 */ /* 0x004fca00078ec0ff */
[----:B------:R-:W-:Y:S01]  /*2400*/  @!P2 IMAD.IADD R11, R6, 0x1, R11 ;  /* 0x00000001060ba824 */ /* 0x000fe200078e020b */
[----:B0-----:R-:W-:-:S04]  /*2410*/  SEL R0, R0, RZ, !P1 ;  /* 0x000000ff00007207 */ /* 0x001fc80004800000 */
[----:B------:R-:W-:Y:S02]  /*2420*/  IADD3 R2, P0, PT, R0, R5, RZ ;  /* 0x0000000500027210 */ /* 0x000fe40007f1e0ff */
[----:B-1----:R-:W-:-:S05]  /*2430*/  SEL R3, R3, RZ, !P1 ;  /* 0x000000ff03037207 */ /* 0x002fca0004800000 */
[----:B------:R-:W-:Y:S01]  /*2440*/  IMAD.X R3, R3, 0x1, R4, P0 ;  /* 0x0000000103037824 */ /* 0x000fe200000e0604 */
[----:B------:R-:W-:-:S04]  /*2450*/  ISETP.NE.AND P0, PT, R39, RZ, PT ;  /* 0x000000ff2700720c */ /* 0x000fc80003f05270 */
[----:B------:R0:W-:Y:S01]  /*2460*/  @!P2 STS.64 [R11+0x10], R2 ;  /* 0x000010020b00a388 */ /* 0x0001e20000000a00 */
[----:B------:R-:W-:Y:S08]  /*2470*/  BAR.SYNC.DEFER_BLOCKING 0x0 ;  /* 0x0000000000007b1d */ /* 0x000ff00000010000 */
[----:B------:R-:W-:Y:S05]  /*2480*/  @P0 BRA `(.L_x_251) ;  /* 0x00000000006c0947 */ /* 0x000fea0003800000 */
[----:B------:R-:W1:Y:S01]  /*2490*/  S2UR UR5, SR_CgaCtaId ;  /* 0x00000000000579c3 */ /* 0x000e620000008800 */
[----:B------:R-:W-:Y:S02]  /*24a0*/  UMOV UR4, 0x400 ;  /* 0x0000040000047882 */ /* 0x000fe40000000000 */
[----:B-1----:R-:W-:-:S09]  /*24b0*/  ULEA UR4, UR5, UR4, 0x18 ;  /* 0x0000000405047291 */ /* 0x002fd2000f8ec0ff */
[----:B------:R-:W-:Y:S04]  /*24c0*/  LDS.64 R32, [UR4+0x18] ;  /* 0x00001804ff207984 */ /* 0x000fe80008000a00 */
[----:B------:R-:W1:Y:S04]  /*24d0*/  LDS.128 R28, [UR4+0x20] ;  /* 0x00002004ff1c7984 */ /* 0x000e680008000c00 */
[----:B------:R-:W2:Y:S04]  /*24e0*/  LDS.128 R24, [UR4+0x30] ;  /* 0x00003004ff187984 */ /* 0x000ea80008000c00 */
[----:B------:R-:W3:Y:S04]  /*24f0*/  LDS.128 R20, [UR4+0x40] ;  /* 0x00004004ff147984 */ /* 0x000ee80008000c00 */
[----:B------:R-:W4:Y:S04]  /*2500*/  LDS.128 R16, [UR4+0x50] ;  /* 0x00005004ff107984 */ /* 0x000f280008000c00 */
[----:B------:R-:W5:Y:S04]  /*2510*/  LDS.128 R12, [UR4+0x60] ;  /* 0x00006004ff0c7984 */ /* 0x000f680008000c00 */
[----:B0-----:R-:W0:Y:S04]  /*2520*/  LDS.128 R8, [UR4+0x70] ;  /* 0x00007004ff087984 */ /* 0x001e280008000c00 */
[----:B------:R-:W0:Y:S01]  /*2530*/  LDS.128 R4, [UR4+0x80] ;  /* 0x00008004ff047984 */ /* 0x000e220008000c00 */
[----:B-1----:R-:W-:-:S04]  /*2540*/  IADD3 R35, P1, P2, R28, R32, R2 ;  /* 0x000000201c237210 */ /* 0x002fc80007a3e002 */
[----:B--2---:R-:W-:Y:S02]  /*2550*/  IADD3 R35, P3, P4, R24, R35, R30 ;  /* 0x0000002318237210 */ /* 0x004fe40007c7e01e */
[----:B------:R-:W-:Y:S02]  /*2560*/  IADD3.X R29, PT, PT, R29, R33, R3, P1, P2 ;  /* 0x000000211d1d7210 */ /* 0x000fe40000fe4403 */
[----:B---3--:R-:W-:Y:S02]  /*2570*/  IADD3 R3, P1, P2, R20, R35, R26 ;  /* 0x0000002314037210 */ /* 0x008fe40007a3e01a */
[----:B------:R-:W-:Y:S02]  /*2580*/  IADD3.X R25, PT, PT, R25, R29, R31, P3, P4 ;  /* 0x0000001d19197210 */ /* 0x000fe40001fe841f */
[----:B----4-:R-:W-:Y:S02]  /*2590*/  IADD3 R3, P3, P4, R16, R3, R22 ;  /* 0x0000000310037210 */ /* 0x010fe40007c7e016 */
[----:B------:R-:W-:-:S02]  /*25a0*/  IADD3.X R21, PT, PT, R21, R25, R27, P1, P2 ;  /* 0x0000001915157210 */ /* 0x000fc40000fe441b */
[----:B-----5:R-:W-:Y:S02]  /*25b0*/  IADD3 R3, P1, P2, R12, R3, R18 ;  /* 0x000000030c037210 */ /* 0x020fe40007a3e012 */
[----:B------:R-:W-:Y:S02]  /*25c0*/  IADD3.X R17, PT, PT, R17, R21, R23, P3, P4 ;  /* 0x0000001511117210 */ /* 0x000fe40001fe8417 */
[----:B0-----:R-:W-:Y:S02]  /*25d0*/  IADD3 R3, P3, P4, R8, R3, R14 ;  /* 0x0000000308037210 */ /* 0x001fe40007c7e00e */
[----:B------:R-:W-:Y:S02]  /*25e0*/  IADD3.X R13, PT, PT, R13, R17, R19, P1, P2 ;  /* 0x000000110d0d7210 */ /* 0x000fe40000fe4413 */
[----:B------:R-:W-:Y:S02]  /*25f0*/  IADD3 R3, P1, P2, R4, R3, R10 ;  /* 0x0000000304037210 */ /* 0x000fe40007a3e00a */
[----:B------:R-:W-:-:S02]  /*2600*/  IADD3.X R9, PT, PT, R9, R13, R15, P3, P4 ;  /* 0x0000000d09097210 */ /* 0x000fc40001fe840f */
[----:B------:R-:W-:Y:S02]  /*2610*/  IADD3 R2, P3, PT, R3, R6, RZ ;  /* 0x0000000603027210 */ /* 0x000fe40007f7e0ff */
[----:B------:R-:W-:-:S05]  /*2620*/  IADD3.X R3, PT, PT, R5, R9, R11, P1, P2 ;  /* 0x0000000905037210 */ /* 0x000fca0000fe440b */
[----:B------:R-:W-:-:S07]  /*2630*/  IMAD.X R3, R3, 0x1, R7, P3 ;  /* 0x0000000103037824 */ /* 0x000fce00018e0607 */
.L_x_251:
[----:B------:R-:W-:Y:S05]  /*2640*/  BSYNC.RECONVERGENT B0 ;  /* 0x0000000000007941 */ /* 0x000fea0003800200 */
.L_x_236:
[----:B------:R-:W-:Y:S05]  /*2650*/  @P0 EXIT ;  /* 0x000000000000094d */ /* 0x000fea0003800000 */
[----:B------:R-:W0:Y:S01]  /*2660*/  LDCU.64 UR4, c[0x0][0x398] ;  /* 0x00007300ff0477ac */ /* 0x000e220008000a00 */
[----:B------:R-:W3:Y:S01]  /*2670*/  LDC.64 R4, c[0x0][0x388] ;  /* 0x0000e200ff047b82 */ /* 0x000ee20000000a00 */
[----:B012---:R-:W-:-:S04]  /*2680*/  IADD3 R2, P0, PT, R2, UR4, RZ ;  /* 0x0000000402027c10 */ /* 0x007fc8000ff1e0ff */
[----:B------:R-:W-:-:S05]  /*2690*/  IADD3.X R3, PT, PT, R3, UR5, RZ, P0, !PT ;  /* 0x0000000503037c10 */ /* 0x000fca00087fe4ff */
[----:B---3--:R-:W-:Y:S01]  /*26a0*/  STG.E.64 desc[UR6][R4.64], R2 ;  /* 0x0000000204007986 */ /* 0x008fe2000c101b06 */
[----:B------:R-:W-:Y:S05]  /*26b0*/  EXIT ;  /* 0x000000000000794d */ /* 0x000fea0003800000 */
.L_x_264:
        /* <DEDUP_REMOVED lines=12> */
.L_x_477:


//--------------------- .text._ZN3cub18CUB_300001_SM_10006detail6reduce18DeviceReduceKernelINS2_10policy_hubIlyN4cuda3std3__44plusIlEEE10Policy1000EN6thrust24THRUST_300001_SM_1000_NS18transform_iteratorI16is_positive_gainNSD_6detail15normal_iteratorINSD_10device_ptrIfEEEEllEEyS9_lNS7_10__identityEEEvT0_PT3_T1_NS0_13GridEvenShareISQ_EET2_T4_ --------------------------
	.section	.text._ZN3cub18CUB_300001_SM_10006detail6reduce18DeviceReduceKernelINS2_10policy_hubIlyN4cuda3std3__44plusIlEEE10Policy1000EN6thrust24THRUST_300001_SM_1000_NS18transform_iteratorI16is_positive_gainNSD_6detail15normal_iteratorINSD_10device_ptrIfEEEEllEEyS9_lNS7_10__identityEEEvT0_PT3_T1_NS0_13GridEvenShareISQ_EET2_T4_,"ax",@progbits
	.align	128
        .global         _ZN3cub18CUB_300001_SM_10006detail6reduce18DeviceReduceKernelINS2_10policy_hubIlyN4cuda3std3__44plusIlEEE10Policy1000EN6thrust24THRUST_300001_SM_1000_NS18transform_iteratorI16is_positive_gainNSD_6detail15normal_iteratorINSD_10device_ptrIfEEEEllEEyS9_lNS7_10__identityEEEvT0_PT3_T1_NS0_13GridEvenShareISQ_EET2_T4_
        .type           _ZN3cub18CUB_300001_SM_10006detail6reduce18DeviceReduceKernelINS2_10policy_hubIlyN4cuda3std3__44plusIlEEE10Policy1000EN6thrust24THRUST_300001_SM_1000_NS18transform_iteratorI16is_positive_gainNSD_6detail15normal_iteratorINSD_10device_ptrIfEEEEllEEyS9_lNS7_10__identityEEEvT0_PT3_T1_NS0_13GridEvenShareISQ_EET2_T4_,@function
        .size           _ZN3cub18CUB_300001_SM_10006detail6reduce18DeviceReduceKernelINS2_10policy_hubIlyN4cuda3std3__44plusIlEEE10Policy1000EN6thrust24THRUST_300001_SM_1000_NS18transform_iteratorI16is_positive_gainNSD_6detail15normal_iteratorINSD_10device_ptrIfEEEEllEEyS9_lNS7_10__identityEEEvT0_PT3_T1_NS0_13GridEvenShareISQ_EET2_T4_,(.L_x_478 - _ZN3cub18CUB_300001_SM_10006detail6reduce18DeviceReduceKernelINS2_10policy_hubIlyN4cuda3std3__44plusIlEEE10Policy1000EN6thrust24THRUST_300001_SM_1000_NS18transform_iteratorI16is_positive_gainNSD_6detail15normal_iteratorINSD_10device_ptrIfEEEEllEEyS9_lNS7_10__identityEEEvT0_PT3_T1_NS0_13GridEvenShareISQ_EET2_T4_)
        .other          _ZN3cub18CUB_300001_SM_10006detail6reduce18DeviceReduceKernelINS2_10policy_hubIlyN4cuda3std3__44plusIlEEE10Policy1000EN6thrust24THRUST_300001_SM_1000_NS18transform_iteratorI16is_positive_gainNSD_6detail15normal_iteratorINSD_10device_ptrIfEEEEllEEyS9_lNS7_10__identityEEEvT0_PT3_T1_NS0_13GridEvenShareISQ_EET2_T4_,@"STO_CUDA_ENTRY STV_DEFAULT"
_ZN3cub18CUB_300001_SM_10006detail6reduce18DeviceReduceKernelINS2_10policy_hubIlyN4cuda3std3__44plusIlEEE10Policy1000EN6thrust24THRUST_300001_SM_1000_NS18transform_iteratorI16is_positive_gainNSD_6detail15normal_iteratorINSD_10device_ptrIfEEEEllEEyS9_lNS7_10__identityEEEvT0_PT3_T1_NS0_13GridEvenShareISQ_EET2_T4_:
.text._ZN3cub18CUB_300001_SM_10006detail6reduce18DeviceReduceKernelINS2_10policy_hubIlyN4cuda3std3__44plusIlEEE10Policy1000EN6thrust24THRUST_300001_SM_1000_NS18transform_iteratorI16is_positive_gainNSD_6detail15normal_iteratorINSD_10device_ptrIfEEEEllEEyS9_lNS7_10__identityEEEvT0_PT3_T1_NS0_13GridEvenShareISQ_EET2_T4_:
[----:B------:R-:W-:Y:S01]  /*0000*/  LDC R1, c[0x0][0x37c] ;  /* 0x0000df00ff017b82 */ /* 0x000fe20000000800 */
[----:B------:R-:W0:Y:S01]  /*0010*/  S2R R0, SR_CTAID.X ;  /* 0x0000000000007919 */ /* 0x000e220000002500 */
[----:B------:R-:W1:Y:S01]  /*0020*/  LDCU.64 UR6, c[0x0][0x3c0] ;  /* 0x00007800ff0677ac */ /* 0x000e620008000a00 */
[----:B------:R-:W-:Y:S01]  /*0030*/  BSSY.RECONVERGENT B0, `(.L_x_265) ;  /* 0x000031b000007945 */ /* 0x000fe20003800200 */
[----:B------:R-:W2:Y:S01]  /*0040*/  LDCU UR4, c[0x0][0x3c8] ;  /* 0x00007900ff0477ac */ /* 0x000ea20008000800 */
[----:B------:R-:W3:Y:S01]  /*0050*/  LDCU.64 UR8, c[0x0][0x358] ;  /* 0x00006b00ff0877ac */ /* 0x000ee20008000a00 */
[----:B-1----:R-:W-:Y:S02]  /*0060*/  IMAD.U32 R2, RZ, RZ, UR6 ;  /* 0x00000006ff027e24 */ /* 0x002fe4000f8e00ff */
[----:B------:R-:W-:Y:S02]  /*0070*/  IMAD.U32 R3, RZ, RZ, UR7 ;  /* 0x00000007ff037e24 */ /* 0x000fe4000f8e00ff */
[----:B--2---:R-:W-:-:S04]  /*0080*/  IMAD.U32 R16, RZ, RZ, UR4 ;  /* 0x00000004ff107e24 */ /* 0x004fc8000f8e00ff */
[----:B------:R-:W-:Y:S02]  /*0090*/  IMAD R11, R16, 0xe00, RZ ;  /* 0x00000e00100b7824 */ /* 0x000fe400078e02ff */
[----:B0-----:R-:W-:-:S03]  /*00a0*/  IMAD R9, R0, 0xe00, RZ ;  /* 0x00000e0000097824 */ /* 0x001fc600078e02ff */
[----:B------:R-:W-:Y:S02]  /*00b0*/  SHF.R.S32.HI R8, RZ, 0x1f, R11 ;  /* 0x0000001fff087819 */ /* 0x000fe4000001140b */
[----:B------:R-:W-:-:S04]  /*00c0*/  IADD3 R18, P1, PT, -R9, R2, RZ ;  /* 0x0000000209127210 */ /* 0x000fc80007f3e1ff */
[----:B------:R-:W-:Y:S02]  /*00d0*/  ISETP.GT.U32.AND P0, PT, R18, 0xdff, PT ;  /* 0x00000dff1200780c */ /* 0x000fe40003f04070 */
[----:B------:R-:W-:-:S04]  /*00e0*/  IADD3.X R7, PT, PT, R3, -0x1, RZ, P1, !PT ;  /* 0xffffffff03077810 */ /* 0x000fc80000ffe4ff */
[----:B------:R-:W-:-:S13]  /*00f0*/  ISETP.GT.U32.AND.EX P0, PT, R7, RZ, PT, P0 ;  /* 0x000000ff0700720c */ /* 0x000fda0003f04100 */
[----:B---3--:R-:W-:Y:S05]  /*0100*/  @P0 BRA `(.L_x_266) ;  /* 0x00000018004c0947 */ /* 0x008fea0003800000 */
[----:B------:R-:W0:Y:S01]  /*0110*/  S2R R4, SR_TID.X ;  /* 0x0000000000047919 */ /* 0x000e220000002100 */
[----:B------:R-:W-:Y:S01]  /*0120*/  IMAD.IADD R28, R2, 0x1, -R9 ;  /* 0x00000001021c7824 */ /* 0x000fe200078e0a09 */
[----:B------:R-:W-:Y:S01]  /*0130*/  BSSY.RECONVERGENT B1, `(.L_x_267) ;  /* 0x000000e000017945 */ /* 0x000fe20003800200 */
[----:B------:R-:W-:Y:S02]  /*0140*/  IMAD.MOV.U32 R6, RZ, RZ, RZ ;  /* 0x000000ffff067224 */ /* 0x000fe400078e00ff */
[----:B------:R-:W-:Y:S01]  /*0150*/  IMAD.MOV.U32 R5, RZ, RZ, RZ ;  /* 0x000000ffff057224 */ /* 0x000fe200078e00ff */
[----:B0-----:R-:W-:Y:S01]  /*0160*/  ISETP.GE.AND P0, PT, R4, R28, PT ;  /* 0x0000001c0400720c */ /* 0x001fe20003f06270 */
[----:B------:R-:W-:-:S12]  /*0170*/  IMAD.MOV.U32 R8, RZ, RZ, R4 ;  /* 0x000000ffff087224 */ /* 0x000fd800078e0004 */
[----:B------:R-:W-:Y:S05]  /*0180*/  @P0 BRA `(.L_x_268) ;  /* 0x0000000000200947 */ /* 0x000fea0003800000 */
[----:B------:R-:W0:Y:S01]  /*0190*/  LDC.64 R10, c[0x0][0x380] ;  /* 0x0000e000ff0a7b82 */ /* 0x000e220000000a00 */
[----:B------:R-:W-:-:S04]  /*01a0*/  IMAD.IADD R3, R9, 0x1, R4 ;  /* 0x0000000109037824 */ /* 0x000fc800078e0204 */
[----:B0-----:R-:W-:-:S06]  /*01b0*/  IMAD.WIDE.U32 R10, R3, 0x4, R10 ;  /* 0x00000004030a7825 */ /* 0x001fcc00078e000a */
[----:B------:R-:W2:Y:S01]  /*01c0*/  LDG.E R10, desc[UR8][R10.64] ;  /* 0x000000080a0a7981 */ /* 0x000ea2000c1e1900 */
[----:B------:R-:W-:Y:S02]  /*01d0*/  VIADD R8, R4, 0x200 ;  /* 0x0000020004087836 */ /* 0x000fe40000000000 */
[----:B------:R-:W-:Y:S01]  /*01e0*/  IMAD.MOV.U32 R5, RZ, RZ, RZ ;  /* 0x000000ffff057224 */ /* 0x000fe200078e00ff */
[----:B--2---:R-:W-:-:S04]  /*01f0*/  FSETP.GT.AND P0, PT, R10, RZ, PT ;  /* 0x000000ff0a00720b */ /* 0x004fc80003f04000 */
[----:B------:R-:W-:-:S09]  /*0200*/  SEL R6, RZ, 0x1, !P0 ;  /* 0x00000001ff067807 */ /* 0x000fd20004000000 */
.L_x_268:
[----:B------:R-:W-:Y:S05]  /*0210*/  BSYNC.RECONVERGENT B1 ;  /* 0x0000000000017941 */ /* 0x000fea0003800200 */
.L_x_267:
[----:B------:R-:W-:Y:S01]  /*0220*/  ISETP.GE.AND P0, PT, R8, R28, PT ;  /* 0x0000001c0800720c */ /* 0x000fe20003f06270 */
[----:B------:R-:W-:-:S12]  /*0230*/  BSSY.RECONVERGENT B1, `(.L_x_269) ;  /* 0x00000b1000017945 */ /* 0x000fd80003800200 */
[----:B------:R-:W-:Y:S05]  /*0240*/  @P0 BRA `(.L_x_270) ;  /* 0x0000000800bc0947 */ /* 0x000fea0003800000 */
[----:B------:R-:W-:Y:S01]  /*0250*/  LOP3.LUT R3, RZ, R8, RZ, 0x33, !PT ;  /* 0x00000008ff037212 */ /* 0x000fe200078e33ff */
[----:B------:R-:W-:Y:S03]  /*0260*/  BSSY.RECONVERGENT B2, `(.L_x_271) ;  /* 0x0000055000027945 */ /* 0x000fe60003800200 */
[----:B------:R-:W-:-:S04]  /*0270*/  IADD3 R3, PT, PT, -R9, R2, R3 ;  /* 0x0000000209037210 */ /* 0x000fc80007ffe103 */
[C---:B------:R-:W-:Y:S02]  /*0280*/  ISETP.GE.U32.AND P1, PT, R3.reuse, 0x1e00, PT ;  /* 0x00001e000300780c */ /* 0x040fe40003f26070 */
[----:B------:R-:W-:-:S04]  /*0290*/  LEA.HI R7, R3, 0x1, RZ, 0x17 ;  /* 0x0000000103077811 */ /* 0x000fc800078fb8ff */
[----:B------:R-:W-:-:S04]  /*02a0*/  LOP3.LUT R24, R7, 0xf, RZ, 0xc0, !PT ;  /* 0x0000000f07187812 */ /* 0x000fc800078ec0ff */
[----:B------:R-:W-:-:S03]  /*02b0*/  ISETP.NE.AND P0, PT, R24, RZ, PT ;  /* 0x000000ff1800720c */ /* 0x000fc60003f05270 */
[----:B------:R-:W-:Y:S10]  /*02c0*/  @!P1 BRA `(.L_x_272) ;  /* 0x0000000400389947 */ /* 0x000ff40003800000 */
[----:B------:R-:W0:Y:S01]  /*02d0*/  LDCU.64 UR4, c[0x0][0x380] ;  /* 0x00007000ff0477ac */ /* 0x000e220008000a00 */
[----:B------:R-:W-:Y:S01]  /*02e0*/  IMAD.WIDE.U32 R2, R8, 0x4, RZ ;  /* 0x0000000408027825 */ /* 0x000fe200078e00ff */
[----:B------:R-:W-:-:S03]  /*02f0*/  LOP3.LUT R10, R7, 0xfffff0, RZ, 0xc0, !PT ;  /* 0x00fffff0070a7812 */ /* 0x000fc600078ec0ff */
[----:B------:R-:W-:-:S04]  /*0300*/  IMAD.WIDE.U32 R2, R0, 0x3800, R2 ;  /* 0x0000380000027825 */ /* 0x000fc800078e0002 */
[----:B------:R-:W-:Y:S01]  /*0310*/  IMAD.MOV R10, RZ, RZ, -R10 ;  /* 0x000000ffff0a7224 */ /* 0x000fe200078e0a0a */
[----:B0-----:R-:W-:-:S04]  /*0320*/  IADD3 R2, P1, PT, R2, UR4, RZ ;  /* 0x0000000402027c10 */ /* 0x001fc8000ff3e0ff */
[----:B------:R-:W-:-:S04]  /*0330*/  IADD3 R2, P2, PT, R2, 0x4000, RZ ;  /* 0x0000400002027810 */ /* 0x000fc80007f5e0ff */
[----:B------:R-:W-:-:S09]  /*0340*/  IADD3.X R3, PT, PT, RZ, UR5, R3, P2, P1 ;  /* 0x00000005ff037c10 */ /* 0x000fd200097e2403 */
.L_x_273:
        /* <DEDUP_REMOVED lines=13> */
[----:B--2---:R-:W-:-:S03]  /*0420*/  FSETP.GT.AND P1, PT, R12, RZ, PT ;  /* 0x000000ff0c00720b */ /* 0x004fc60003f24000 */
[----:B------:R-:W2:Y:S01]  /*0430*/  LDG.E R12, desc[UR8][R2.64+0x2800] ;  /* 0x00280008020c7981 */ /* 0x000ea2000c1e1900 */
[----:B---3--:R-:W-:Y:S02]  /*0440*/  FSETP.GT.AND P2, PT, R11, RZ, PT ;  /* 0x000000ff0b00720b */ /* 0x008fe40003f44000 */
[----:B------:R-:W-:Y:S02]  /*0450*/  SEL R11, RZ, 0x1, !P1 ;  /* 0x00000001ff0b7807 */ /* 0x000fe40004800000 */
[----:B------:R-:W-:-:S04]  /*0460*/  SEL R25, RZ, 0x1, !P2 ;  /* 0x00000001ff197807 */ /* 0x000fc80005000000 */
[----:B------:R-:W-:Y:S02]  /*0470*/  IADD3 R25, P5, P6, R25, R6, R11 ;  /* 0x0000000619197210 */ /* 0x000fe40007ebe00b */
[----:B------:R-:W3:Y:S04]  /*0480*/  LDG.E R6, desc[UR8][R2.64+0x3800] ;  /* 0x0038000802067981 */ /* 0x000ee8000c1e1900 */
[----:B------:R-:W3:Y:S01]  /*0490*/  LDG.E R11, desc[UR8][R2.64+0x3000] ;  /* 0x00300008020b7981 */ /* 0x000ee2000c1e1900 */
[----:B----4-:R-:W-:Y:S02]  /*04a0*/  FSETP.GT.AND P1, PT, R21, RZ, PT ;  /* 0x000000ff1500720b */ /* 0x010fe40003f24000 */
[----:B-----5:R-:W-:Y:S02]  /*04b0*/  FSETP.GT.AND P2, PT, R22, RZ, PT ;  /* 0x000000ff1600720b */ /* 0x020fe40003f44000 */
[----:B------:R-:W-:-:S02]  /*04c0*/  SEL R21, RZ, 0x1, !P1 ;  /* 0x00000001ff157807 */ /* 0x000fc40004800000 */
[----:B------:R-:W-:Y:S02]  /*04d0*/  SEL R22, RZ, 0x1, !P2 ;  /* 0x00000001ff167807 */ /* 0x000fe40005000000 */
[----:B------:R-:W-:Y:S02]  /*04e0*/  FSETP.GT.AND P3, PT, R23, RZ, PT ;  /* 0x000000ff1700720b */ /* 0x000fe40003f64000 */
[----:B------:R-:W-:Y:S02]  /*04f0*/  FSETP.GT.AND P4, PT, R20, RZ, PT ;  /* 0x000000ff1400720b */ /* 0x000fe40003f84000 */
[----:B------:R-:W-:Y:S02]  /*0500*/  IADD3 R22, P2, P1, R22, R25, R21 ;  /* 0x0000001916167210 */ /* 0x000fe4000795e015 */
[----:B------:R-:W-:Y:S02]  /*0510*/  SEL R21, RZ, 0x1, !P3 ;  /* 0x00000001ff157807 */ /* 0x000fe40005800000 */
[----:B------:R-:W-:-:S02]  /*0520*/  SEL R20, RZ, 0x1, !P4 ;  /* 0x00000001ff147807 */ /* 0x000fc40006000000 */
[----:B------:R-:W-:Y:S02]  /*0530*/  FSETP.GT.AND P3, PT, R19, RZ, PT ;  /* 0x000000ff1300720b */ /* 0x000fe40003f64000 */
[----:B------:R-:W-:Y:S02]  /*0540*/  FSETP.GT.AND P4, PT, R18, RZ, PT ;  /* 0x000000ff1200720b */ /* 0x000fe40003f84000 */
[----:B------:R-:W-:Y:S02]  /*0550*/  IADD3.X R23, PT, PT, RZ, R5, RZ, P5, P6 ;  /* 0x00000005ff177210 */ /* 0x000fe40002fec4ff */
        /* <DEDUP_REMOVED lines=14> */
[----:B------:R-:W-:-:S02]  /*0640*/  FSETP.GT.AND P3, PT, R13, RZ, PT ;  /* 0x000000ff0d00720b */ /* 0x000fc40003f64000 */
[----:B------:R-:W-:Y:S01]  /*0650*/  SEL R14, RZ, 0x1, !P4 ;  /* 0x00000001ff0e7807 */ /* 0x000fe20006000000 */
[----:B------:R-:W-:Y:S01]  /*0660*/  VIADD R10, R10, 0x10 ;  /* 0x000000100a0a7836 */ /* 0x000fe20000000000 */
[----:B------:R-:W-:Y:S02]  /*0670*/  IADD3.X R16, PT, PT, RZ, R18, RZ, P2, P1 ;  /* 0x00000012ff107210 */ /* 0x000fe400017e24ff */
[----:B------:R-:W-:Y:S02]  /*0680*/  IADD3 R13, P2, P1, R5, R15, R14 ;  /* 0x0000000f050d7210 */ /* 0x000fe4000795e00e */
[----:B------:R-:W-:Y:S01]  /*0690*/  IADD3.X R14, PT, PT, RZ, R16, RZ, P5, P6 ;  /* 0x00000010ff0e7210 */ /* 0x000fe20002fec4ff */
[----:B------:R-:W-:Y:S01]  /*06a0*/  VIADD R8, R8, 0x2000 ;  /* 0x0000200008087836 */ /* 0x000fe20000000000 */
[----:B--2---:R-:W-:Y:S02]  /*06b0*/  FSETP.GT.AND P4, PT, R12, RZ, PT ;  /* 0x000000ff0c00720b */ /* 0x004fe40003f84000 */
[----:B------:R-:W-:-:S02]  /*06c0*/  SEL R12, RZ, 0x1, !P3 ;  /* 0x00000001ff0c7807 */ /* 0x000fc40005800000 */
[----:B------:R-:W-:Y:S02]  /*06d0*/  SEL R5, RZ, 0x1, !P4 ;  /* 0x00000001ff057807 */ /* 0x000fe40006000000 */
[----:B---3--:R-:W-:-:S04]  /*06e0*/  FSETP.GT.AND P3, PT, R6, RZ, PT ;  /* 0x000000ff0600720b */ /* 0x008fc80003f64000 */
[----:B------:R-:W-:Y:S02]  /*06f0*/  SEL R6, RZ, 0x1, !P3 ;  /* 0x00000001ff067807 */ /* 0x000fe40005800000 */
[----:B------:R-:W-:Y:S02]  /*0700*/  ISETP.NE.AND P3, PT, R10, RZ, PT ;  /* 0x000000ff0a00720c */ /* 0x000fe40003f65270 */
[----:B------:R-:W-:Y:S02]  /*0710*/  FSETP.GT.AND P4, PT, R11, RZ, PT ;  /* 0x000000ff0b00720b */ /* 0x000fe40003f84000 */
[----:B------:R-:W-:Y:S02]  /*0720*/  IADD3 R11, P5, P6, R5, R13, R12 ;  /* 0x0000000d050b7210 */ /* 0x000fe40007ebe00c */
[----:B------:R-:W-:Y:S02]  /*0730*/  SEL R5, RZ, 0x1, !P4 ;  /* 0x00000001ff057807 */ /* 0x000fe40006000000 */
[----:B------:R-:W-:-:S02]  /*0740*/  IADD3.X R12, PT, PT, RZ, R14, RZ, P2, P1 ;  /* 0x0000000eff0c7210 */ /* 0x000fc400017e24ff */
[----:B------:R-:W-:Y:S02]  /*0750*/  IADD3 R6, P1, P2, R6, R11, R5 ;  /* 0x0000000b06067210 */ /* 0x000fe40007a3e005 */
[----:B------:R-:W-:Y:S02]  /*0760*/  IADD3 R2, P4, PT, R2, 0x8000, RZ ;  /* 0x0000800002027810 */ /* 0x000fe40007f9e0ff */
[----:B------:R-:W-:-:S03]  /*0770*/  IADD3.X R5, PT, PT, RZ, R12, RZ, P5, P6 ;  /* 0x0000000cff057210 */ /* 0x000fc60002fec4ff */
[----:B------:R-:W-:Y:S01]  /*0780*/  IMAD.X R3, RZ, RZ, R3, P4 ;  /* 0x000000ffff037224 */ /* 0x000fe200020e0603 */
[----:B------:R-:W-:Y:S01]  /*0790*/  IADD3.X R5, PT, PT, RZ, R5, RZ, P1, P2 ;  /* 0x00000005ff057210 */ /* 0x000fe20000fe44ff */
[----:B------:R-:W-:Y:S06]  /*07a0*/  @P3 BRA `(.L_x_273) ;  /* 0xfffffff800e83947 */ /* 0x000fec000383ffff */
.L_x_272:
[----:B------:R-:W-:Y:S05]  /*07b0*/  BSYNC.RECONVERGENT B2 ;  /* 0x0000000000027941 */ /* 0x000fea0003800200 */
.L_x_271:
        /* <DEDUP_REMOVED lines=8> */
[----:B------:R-:W-:Y:S02]  /*0840*/  LEA.HI.X.SX32 R10, R8, RZ, 0x1, P1 ;  /* 0x000000ff080a7211 */ /* 0x000fe400008f0eff */
        /* <DEDUP_REMOVED lines=9> */
[----:B------:R0:W5:Y:S01]  /*08e0*/  LDG.E R16, desc[UR8][R2.64+0x3800] ;  /* 0x0038000802107981 */ /* 0x000162000c1e1900 */
[----:B------:R-:W-:Y:S01]  /*08f0*/  VIADD R8, R8, 0x1000 ;  /* 0x0000100008087836 */ /* 0x000fe20000000000 */
[----:B--2---:R-:W-:-:S02]  /*0900*/  FSETP.GT.AND P1, PT, R18, RZ, PT ;  /* 0x000000ff1200720b */ /* 0x004fc40003f24000 */
[----:B---3--:R-:W-:Y:S02]  /*0910*/  FSETP.GT.AND P2, PT, R10, RZ, PT ;  /* 0x000000ff0a00720b */ /* 0x008fe40003f44000 */
[----:B------:R-:W-:Y:S02]  /*0920*/  SEL R10, RZ, 0x1, !P1 ;  /* 0x00000001ff0a7807 */ /* 0x000fe40004800000 */
[----:B------:R-:W-:Y:S02]  /*0930*/  SEL R19, RZ, 0x1, !P2 ;  /* 0x00000001ff137807 */ /* 0x000fe40005000000 */
[----:B----4-:R-:W-:Y:S02]  /*0940*/  FSETP.GT.AND P1, PT, R11, RZ, PT ;  /* 0x000000ff0b00720b */ /* 0x010fe40003f24000 */
[----:B-----5:R-:W-:Y:S02]  /*0950*/  FSETP.GT.AND P2, PT, R12, RZ, PT ;  /* 0x000000ff0c00720b */ /* 0x020fe40003f44000 */
[----:B------:R-:W-:-:S02]  /*0960*/  IADD3 R10, P5, P6, R19, R6, R10 ;  /* 0x00000006130a7210 */ /* 0x000fc40007ebe00a */
[----:B------:R-:W-:Y:S02]  /*0970*/  SEL R11, RZ, 0x1, !P1 ;  /* 0x00000001ff0b7807 */ /* 0x000fe40004800000 */
[----:B------:R-:W-:Y:S02]  /*0980*/  SEL R6, RZ, 0x1, !P2 ;  /* 0x00000001ff067807 */ /* 0x000fe40005000000 */
[----:B------:R-:W-:Y:S02]  /*0990*/  FSETP.GT.AND P3, PT, R13, RZ, PT ;  /* 0x000000ff0d00720b */ /* 0x000fe40003f64000 */
[----:B------:R-:W-:Y:S02]  /*09a0*/  FSETP.GT.AND P4, PT, R14, RZ, PT ;  /* 0x000000ff0e00720b */ /* 0x000fe40003f84000 */
[----:B------:R-:W-:Y:S02]  /*09b0*/  IADD3 R6, P1, P2, R6, R10, R11 ;  /* 0x0000000a06067210 */ /* 0x000fe40007a3e00b */
[----:B0-----:R-:W-:-:S02]  /*09c0*/  SEL R3, RZ, 0x1, !P3 ;  /* 0x00000001ff037807 */ /* 0x001fc40005800000 */
[----:B------:R-:W-:Y:S02]  /*09d0*/  SEL R2, RZ, 0x1, !P4 ;  /* 0x00000001ff027807 */ /* 0x000fe40006000000 */
[----:B------:R-:W-:Y:S02]  /*09e0*/  FSETP.GT.AND P4, PT, R15, RZ, PT ;  /* 0x000000ff0f00720b */ /* 0x000fe40003f84000 */
[----:B------:R-:W-:Y:S02]  /*09f0*/  FSETP.GT.AND P3, PT, R16, RZ, PT ;  /* 0x000000ff1000720b */ /* 0x000fe40003f64000 */
[----:B------:R-:W-:Y:S02]  /*0a00*/  IADD3.X R5, PT, PT, RZ, R5, RZ, P5, P6 ;  /* 0x00000005ff057210 */ /* 0x000fe40002fec4ff */
[----:B------:R-:W-:Y:S02]  /*0a10*/  IADD3 R2, P5, P6, R2, R6, R3 ;  /* 0x0000000602027210 */ /* 0x000fe40007ebe003 */
[----:B------:R-:W-:-:S02]  /*0a20*/  SEL R3, RZ, 0x1, !P4 ;  /* 0x00000001ff037807 */ /* 0x000fc40006000000 */
[----:B------:R-:W-:Y:S02]  /*0a30*/  SEL R6, RZ, 0x1, !P3 ;  /* 0x00000001ff067807 */ /* 0x000fe40005800000 */
[----:B------:R-:W-:Y:S02]  /*0a40*/  IADD3.X R5, PT, PT, RZ, R5, RZ, P1, P2 ;  /* 0x00000005ff057210 */ /* 0x000fe40000fe44ff */
[----:B------:R-:W-:Y:S02]  /*0a50*/  IADD3 R6, P1, P2, R6, R2, R3 ;  /* 0x0000000206067210 */ /* 0x000fe40007a3e003 */
[----:B------:R-:W-:-:S04]  /*0a60*/  IADD3.X R5, PT, PT, RZ, R5, RZ, P5, P6 ;  /* 0x00000005ff057210 */ /* 0x000fc80002fec4ff */
[----:B------:R-:W-:-:S07]  /*0a70*/  IADD3.X R5, PT, PT, RZ, R5, RZ, P1, P2 ;  /* 0x00000005ff057210 */ /* 0x000fce0000fe44ff */
.L_x_275:
[----:B------:R-:W-:Y:S05]  /*0a80*/  BSYNC.RECONVERGENT B2 ;  /* 0x0000000000027941 */ /* 0x000fea0003800200 */
.L_x_274:
        /* <DEDUP_REMOVED lines=14> */
[----:B------:R-:W5:Y:S01]  /*0b70*/  LDG.E R11, desc[UR8][R2.64+0x1800] ;  /* 0x00180008020b7981 */ /* 0x000f62000c1e1900 */
[----:B------:R-:W-:Y:S01]  /*0b80*/  VIADD R8, R8, 0x800 ;  /* 0x0000080008087836 */ /* 0x000fe20000000000 */
[----:B--2---:R-:W-:-:S02]  /*0b90*/  FSETP.GT.AND P1, PT, R12, RZ, PT ;  /* 0x000000ff0c00720b */ /* 0x004fc40003f24000 */
[----:B---3--:R-:W-:Y:S02]  /*0ba0*/  FSETP.GT.AND P2, PT, R9, RZ, PT ;  /* 0x000000ff0900720b */ /* 0x008fe40003f44000 */
[----:B------:R-:W-:Y:S02]  /*0bb0*/  SEL R9, RZ, 0x1, !P1 ;  /* 0x00000001ff097807 */ /* 0x000fe40004800000 */
[----:B----4-:R-:W-:Y:S02]  /*0bc0*/  FSETP.GT.AND P3, PT, R10, RZ, PT ;  /* 0x000000ff0a00720b */ /* 0x010fe40003f64000 */
[----:B------:R-:W-:Y:S02]  /*0bd0*/  SEL R10, RZ, 0x1, !P2 ;  /* 0x00000001ff0a7807 */ /* 0x000fe40005000000 */
[----:B-----5:R-:W-:Y:S02]  /*0be0*/  FSETP.GT.AND P4, PT, R11, RZ, PT ;  /* 0x000000ff0b00720b */ /* 0x020fe40003f84000 */
[----:B------:R-:W-:-:S02]  /*0bf0*/  SEL R11, RZ, 0x1, !P3 ;  /* 0x00000001ff0b7807 */ /* 0x000fc40005800000 */
[----:B------:R-:W-:Y:S02]  /*0c00*/  SEL R12, RZ, 0x1, !P4 ;  /* 0x00000001ff0c7807 */ /* 0x000fe40006000000 */
[----:B------:R-:W-:-:S04]  /*0c10*/  IADD3 R6, P1, P2, R10, R6, R9 ;  /* 0x000000060a067210 */ /* 0x000fc80007a3e009 */
[----:B------:R-:W-:Y:S02]  /*0c20*/  IADD3 R6, P3, P4, R12, R6, R11 ;  /* 0x000000060c067210 */ /* 0x000fe40007c7e00b */
[----:B------:R-:W-:-:S04]  /*0c30*/  IADD3.X R5, PT, PT, RZ, R5, RZ, P1, P2 ;  /* 0x00000005ff057210 */ /* 0x000fc80000fe44ff */
[----:B------:R-:W-:-:S07]  /*0c40*/  IADD3.X R5, PT, PT, RZ, R5, RZ, P3, P4 ;  /* 0x00000005ff057210 */ /* 0x000fce0001fe84ff */
.L_x_277:
[----:B------:R-:W-:Y:S05]  /*0c50*/  BSYNC.RECONVERGENT B2 ;  /* 0x0000000000027941 */ /* 0x000fea0003800200 */
.L_x_276:
[----:B------:R-:W-:Y:S05]  /*0c60*/  @!P0 BRA `(.L_x_270) ;  /* 0x0000000000348947 */ /* 0x000fea0003800000 */
[----:B------:R-:W0:Y:S01]  /*0c70*/  LDC.64 R2, c[0x0][0x380] ;  /* 0x0000e000ff027b82 */ /* 0x000e220000000a00 */
[----:B------:R-:W-:Y:S02]  /*0c80*/  IMAD.MOV R7, RZ, RZ, -R7 ;  /* 0x000000ffff077224 */ /* 0x000fe400078e0a07 */
[----:B0-----:R-:W-:-:S07]  /*0c90*/  IMAD.WIDE.U32 R2, R0, 0x3800, R2 ;  /* 0x0000380000027825 */ /* 0x001fce00078e0002 */
.L_x_278:
[----:B------:R-:W-:-:S06]  /*0ca0*/  IMAD.WIDE R10, R8, 0x4, R2 ;  /* 0x00000004080a7825 */ /* 0x000fcc00078e0202 */
[----:B------:R-:W2:Y:S01]  /*0cb0*/  LDG.E R10, desc[UR8][R10.64] ;  /* 0x000000080a0a7981 */ /* 0x000ea2000c1e1900 */
[----:B------:R-:W-:Y:S02]  /*0cc0*/  VIADD R7, R7, 0x1 ;  /* 0x0000000107077836 */ /* 0x000fe40000000000 */
[----:B------:R-:W-:Y:S01]  /*0cd0*/  VIADD R8, R8, 0x200 ;  /* 0x0000020008087836 */ /* 0x000fe20000000000 */
[----:B--2---:R-:W-:-:S04]  /*0ce0*/  FSETP.GT.AND P0, PT, R10, RZ, PT ;  /* 0x000000ff0a00720b */ /* 0x004fc80003f04000 */
[----:B------:R-:W-:Y:S02]  /*0cf0*/  SEL R9, RZ, 0x1, !P0 ;  /* 0x00000001ff097807 */ /* 0x000fe40004000000 */
[----:B------:R-:W-:Y:S02]  /*0d00*/  ISETP.NE.AND P0, PT, R7, RZ, PT ;  /* 0x000000ff0700720c */ /* 0x000fe40003f05270 */
[----:B------:R-:W-:-:S05]  /*0d10*/  IADD3 R6, P1, PT, R6, R9, RZ ;  /* 0x0000000906067210 */ /* 0x000fca0007f3e0ff */
[----:B------:R-:W-:-:S06]  /*0d20*/  IMAD.X R5, RZ, RZ, R5, P1 ;  /* 0x000000ffff057224 */ /* 0x000fcc00008e0605 */
[----:B------:R-:W-:Y:S05]  /*0d30*/  @P0 BRA `(.L_x_278) ;  /* 0xfffffffc00d80947 */ /* 0x000fea000383ffff */
.L_x_270:
[----:B------:R-:W-:Y:S05]  /*0d40*/  BSYNC.RECONVERGENT B1 ;  /* 0x0000000000017941 */ /* 0x000fea0003800200 */
.L_x_269:
[----:B------:R-:W-:-:S13]  /*0d50*/  ISETP.GE.AND P0, PT, R28, 0x200, PT ;  /* 0x000002001c00780c */ /* 0x000fda0003f06270 */
[----:B------:R-:W-:Y:S05]  /*0d60*/  @!P0 BRA `(.L_x_279) ;  /* 0x00000004002c8947 */ /* 0x000fea0003800000 */
[----:B------:R-:W0:Y:S01]  /*0d70*/  S2R R10, SR_LANEID ;  /* 0x00000000000a7919 */ /* 0x000e220000000000 */
[----:B------:R-:W1:Y:S04]  /*0d80*/  SHFL.DOWN PT, R2, R6, 0x1, 0x1f ;  /* 0x08201f0006027f89 */ /* 0x000e6800000e0000 */
        /* <DEDUP_REMOVED lines=20> */
[C---:B------:R-:W-:Y:S01]  /*0ed0*/  ISETP.GT.AND P0, PT, R10.reuse, 0x17, PT ;  /* 0x000000170a00780c */ /* 0x040fe20003f04270 */
[----:B------:R-:W-:Y:S01]  /*0ee0*/  IMAD.X R6, R3, 0x1, R8, P1 ;  /* 0x0000000103067824 */ /* 0x000fe200008e0608 */
[----:B------:R-:W-:-:S04]  /*0ef0*/  ISETP.NE.AND P1, PT, R10, RZ, PT ;  /* 0x000000ff0a00720c */ /* 0x000fc80003f25270 */
[----:B------:R-:W1:Y:S09]  /*0f00*/  SHFL.DOWN PT, R3, R6, 0x8, 0x1f ;  /* 0x09001f0006037f89 */ /* 0x000e7200000e0000 */
[----:B------:R-:W2:Y:S01]  /*0f10*/  @!P1 S2R R7, SR_CgaCtaId ;  /* 0x0000000000079919 */ /* 0x000ea20000008800 */
[----:B0-----:R-:W-:-:S04]  /*0f20*/  SEL R2, R2, RZ, !P0 ;  /* 0x000000ff02027207 */ /* 0x001fc80004000000 */
[----:B------:R-:W-:Y:S02]  /*0f30*/  IADD3 R9, P2, PT, R2, R5, RZ ;  /* 0x0000000502097210 */ /* 0x000fe40007f5e0ff */
[----:B------:R-:W-:Y:S02]  /*0f40*/  @!P1 SHF.R.U32.HI R5, RZ, 0x2, R4 ;  /* 0x00000002ff059819 */ /* 0x000fe40000011604 */
[----:B-1----:R-:W-:Y:S01]  /*0f50*/  SEL R3, R3, RZ, !P0 ;  /* 0x000000ff03037207 */ /* 0x002fe20004000000 */
[----:B------:R-:W0:Y:S01]  /*0f60*/  SHFL.DOWN PT, R2, R9, 0x10, 0x1f ;  /* 0x0a001f0009027f89 */ /* 0x000e2200000e0000 */
[----:B------:R-:W-:Y:S02]  /*0f70*/  ISETP.GT.AND P0, PT, R10, 0xf, PT ;  /* 0x0000000f0a00780c */ /* 0x000fe40003f04270 */
[----:B------:R-:W-:Y:S01]  /*0f80*/  @!P1 LOP3.LUT R5, R5, 0xf8, RZ, 0xc0, !PT ;  /* 0x000000f805059812 */ /* 0x000fe200078ec0ff */
[----:B------:R-:W-:Y:S01]  /*0f90*/  IMAD.X R8, R3, 0x1, R6, P2 ;  /* 0x0000000103087824 */ /* 0x000fe200010e0606 */
[----:B------:R-:W-:-:S04]  /*0fa0*/  @!P1 MOV R6, 0x400 ;  /* 0x0000040000069802 */ /* 0x000fc80000000f00 */
[----:B------:R-:W1:Y:S01]  /*0fb0*/  SHFL.DOWN PT, R3, R8, 0x10, 0x1f ;  /* 0x0a001f0008037f89 */ /* 0x000e6200000e0000 */
[----:B--2---:R-:W-:-:S05]  /*0fc0*/  @!P1 LEA R6, R7, R6, 0x18 ;  /* 0x0000000607069211 */ /* 0x004fca00078ec0ff */
[----:B------:R-:W-:Y:S01]  /*0fd0*/  @!P1 IMAD.IADD R5, R5, 0x1, R6 ;  /* 0x0000000105059824 */ /* 0x000fe200078e0206 */
[----:B0-----:R-:W-:-:S04]  /*0fe0*/  SEL R2, R2, RZ, !P0 ;  /* 0x000000ff02027207 */ /* 0x001fc80004000000 */
[----:B------:R-:W-:Y:S02]  /*0ff0*/  IADD3 R2, P2, PT, R2, R9, RZ ;  /* 0x0000000902027210 */ /* 0x000fe40007f5e0ff */
[----:B-1----:R-:W-:Y:S02]  /*1000*/  SEL R3, R3, RZ, !P0 ;  /* 0x000000ff03037207 */ /* 0x002fe40004000000 */
[----:B------:R-:W-:-:S03]  /*1010*/  ISETP.NE.AND P0, PT, R4, RZ, PT ;  /* 0x000000ff0400720c */ /* 0x000fc60003f05270 */
        /* <DEDUP_REMOVED lines=9> */
[----:B--2---:R-:W1:Y:S04]  /*10b0*/  LDS.128 R4, [UR4+0x30] ;  /* 0x00003004ff047984 */ /* 0x004e680008000c00 */
[----:B------:R-:W2:Y:S04]  /*10c0*/  LDS.128 R20, [UR4+0x40] ;  /* 0x00004004ff147984 */ /* 0x000ea80008000c00 */
[----:B------:R-:W3:Y:S04]  /*10d0*/  LDS.128 R16, [UR4+0x50] ;  /* 0x00005004ff107984 */ /* 0x000ee80008000c00 */
[----:B------:R-:W4:Y:S01]  /*10e0*/  LDS.128 R12, [UR4+0x60] ;  /* 0x00006004ff0c7984 */ /* 0x000f220008000c00 */
[----:B0-----:R-:W-:-:S04]  /*10f0*/  IADD3 R11, P1, P2, R24, R8, R2 ;  /* 0x00000008180b7210 */ /* 0x001fc80007a3e002 */
[----:B------:R-:W-:Y:S02]  /*1100*/  IADD3.X R25, PT, PT, R25, R9, R3, P1, P2 ;  /* 0x0000000919197210 */ /* 0x000fe40000fe4403 */
[----:B-1----:R-:W-:Y:S02]  /*1110*/  IADD3 R3, P1, P2, R4, R11, R26 ;  /* 0x0000000b04037210 */ /* 0x002fe40007a3e01a */
[----:B------:R-:W0:Y:S02]  /*1120*/  LDS.128 R8, [UR4+0x70] ;  /* 0x00007004ff087984 */ /* 0x000e240008000c00 */
[----:B------:R-:W-:Y:S02]  /*1130*/  IADD3.X R5, PT, PT, R5, R25, R27, P1, P2 ;  /* 0x0000001905057210 */ /* 0x000fe40000fe441b */
[----:B------:R-:W1:Y:S01]  /*1140*/  LDS.128 R24, [UR4+0x80] ;  /* 0x00008004ff187984 */ /* 0x000e620008000c00 */
[----:B--2---:R-:W-:-:S04]  /*1150*/  IADD3 R3, P1, P2, R20, R3, R6 ;  /* 0x0000000314037210 */ /* 0x004fc80007a3e006 */
[----:B---3--:R-:W-:Y:S02]  /*1160*/  IADD3 R3, P3, P4, R16, R3, R22 ;  /* 0x0000000310037210 */ /* 0x008fe40007c7e016 */
[----:B------:R-:W-:Y:S02]  /*1170*/  IADD3.X R7, PT, PT, R21, R5, R7, P1, P2 ;  /* 0x0000000515077210 */ /* 0x000fe40000fe4407 */
[----:B----4-:R-:W-:Y:S02]  /*1180*/  IADD3 R3, P1, P2, R12, R3, R18 ;  /* 0x000000030c037210 */ /* 0x010fe40007a3e012 */
[----:B------:R-:W-:-:S04]  /*1190*/  IADD3.X R17, PT, PT, R17, R7, R23, P3, P4 ;  /* 0x0000000711117210 */ /* 0x000fc80001fe8417 */
[----:B------:R-:W-:Y:S02]  /*11a0*/  IADD3.X R13, PT, PT, R13, R17, R19, P1, P2 ;  /* 0x000000110d0d7210 */ /* 0x000fe40000fe4413 */
[----:B0-----:R-:W-:-:S04]  /*11b0*/  IADD3 R3, P3, P4, R8, R3, R14 ;  /* 0x0000000308037210 */ /* 0x001fc80007c7e00e */
[----:B-1----:R-:W-:Y:S02]  /*11c0*/  IADD3 R3, P1, P2, R24, R3, R10 ;  /* 0x0000000318037210 */ /* 0x002fe40007a3e00a */
[----:B------:R-:W-:Y:S02]  /*11d0*/  IADD3.X R9, PT, PT, R9, R13, R15, P3, P4 ;  /* 0x0000000d09097210 */ /* 0x000fe40001fe840f */
[----:B------:R-:W-:Y:S02]  /*11e0*/  IADD3 R2, P3, PT, R3, R26, RZ ;  /* 0x0000001a03027210 */ /* 0x000fe40007f7e0ff */
[----:B------:R-:W-:-:S05]  /*11f0*/  IADD3.X R3, PT, PT, R25, R9, R11, P1, P2 ;  /* 0x0000000919037210 */ /* 0x000fca0000fe440b */
[----:B------:R-:W-:Y:S01]  /*1200*/  IMAD.X R3, R3, 0x1, R27, P3 ;  /* 0x0000000103037824 */ /* 0x000fe200018e061b */
[----:B------:R-:W-:Y:S06]  /*1210*/  BRA `(.L_x_280) ;  /* 0x0000001c00f07947 */ /* 0x000fec0003800000 */
.L_x_279:
[----:B------:R-:W-:-:S04]  /*1220*/  LOP3.LUT R2, R4, 0x3e0, RZ, 0xc0, !PT ;  /* 0x000003e004027812 */ /* 0x000fc800078ec0ff */
[----:B------:R-:W-:Y:S01]  /*1230*/  LOP3.LUT R7, RZ, R2, RZ, 0x33, !PT ;  /* 0x00000002ff077212 */ /* 0x000fe200078e33ff */
[----:B------:R-:W-:Y:S02]  /*1240*/  VIADD R3, R2, 0x20 ;  /* 0x0000002002037836 */ /* 0x000fe40000000000 */
[----:B------:R-:W0:Y:S02]  /*1250*/  S2R R2, SR_LANEID ;  /* 0x0000000000027919 */ /* 0x000e240000000000 */
[----:B------:R-:W-:Y:S01]  /*1260*/  IMAD.IADD R7, R28, 0x1, R7 ;  /* 0x000000011c077824 */ /* 0x000fe200078e0207 */
[----:B------:R-:W-:-:S04]  /*1270*/  ISETP.GT.AND P0, PT, R3, R28, PT ;  /* 0x0000001c0300720c */ /* 0x000fc80003f04270 */
[----:B------:R-:W-:-:S05]  /*1280*/  SEL R7, R7, 0x1f, P0 ;  /* 0x0000001f07077807 */ /* 0x000fca0000000000 */
[----:B------:R-:W1:Y:S04]  /*1290*/  SHFL.DOWN PT, R3, R6, 0x1, R7 ;  /* 0x0820000006037989 */ /* 0x000e6800000e0007 */
[----:B------:R-:W2:Y:S01]  /*12a0*/  SHFL.DOWN PT, R8, R5, 0x1, R7 ;  /* 0x0820000005087989 */ /* 0x000ea200000e0007 */
[C---:B0-----:R-:W-:Y:S01]  /*12b0*/  ISETP.GE.AND P0, PT, R2.reuse, R7, PT ;  /* 0x000000070200720c */ /* 0x041fe20003f06270 */
[C---:B------:R-:W-:Y:S01]  /*12c0*/  VIADD R10, R2.reuse, 0x2 ;  /* 0x00000002020a7836 */ /* 0x040fe20000000000 */
[----:B------:R-:W-:Y:S02]  /*12d0*/  ISETP.NE.AND P2, PT, R2, RZ, PT ;  /* 0x000000ff0200720c */ /* 0x000fe40003f45270 */
[----:B-1----:R-:W-:Y:S02]  /*12e0*/  SEL R3, R3, RZ, !P0 ;  /* 0x000000ff03037207 */ /* 0x002fe40004000000 */
[----:B--2---:R-:W-:-:S02]  /*12f0*/  SEL R8, R8, RZ, !P0 ;  /* 0x000000ff08087207 */ /* 0x004fc40004000000 */
[----:B------:R-:W-:Y:S01]  /*1300*/  IADD3 R12, P0, PT, R6, R3, RZ ;  /* 0x00000003060c7210 */ /* 0x000fe20007f1e0ff */
[----:B------:R-:W-:-:S04]  /*1310*/  VIADD R6, R2, 0x4 ;  /* 0x0000000402067836 */ /* 0x000fc80000000000 */
[----:B------:R-:W-:Y:S01]  /*1320*/  IMAD.X R9, R5, 0x1, R8, P0 ;  /* 0x0000000105097824 */ /* 0x000fe200000e0608 */
[----:B------:R-:W0:Y:S01]  /*1330*/  SHFL.DOWN PT, R3, R12, 0x2, R7 ;  /* 0x084000000c037989 */ /* 0x000e2200000e0007 */
[----:B------:R-:W-:-:S03]  /*1340*/  ISETP.GT.AND P0, PT, R10, R7, PT ;  /* 0x000000070a00720c */ /* 0x000fc60003f04270 */
[----:B------:R-:W1:Y:S01]  /*1350*/  SHFL.DOWN PT, R8, R9, 0x2, R7 ;  /* 0x0840000009087989 */ /* 0x000e6200000e0007 */
[----:B------:R-:W2:Y:S01]  /*1360*/  @!P2 S2R R11, SR_CgaCtaId ;  /* 0x00000000000ba919 */ /* 0x000ea20000008800 */
[----:B0-----:R-:W-:-:S04]  /*1370*/  SEL R3, R3, RZ, !P0 ;  /* 0x000000ff03037207 */ /* 0x001fc80004000000 */
[----:B------:R-:W-:Y:S02]  /*1380*/  IADD3 R14, P1, PT, R3, R12, RZ ;  /* 0x0000000c030e7210 */ /* 0x000fe40007f3e0ff */
[----:B-1----:R-:W-:Y:S02]  /*1390*/  SEL R8, R8, RZ, !P0 ;  /* 0x000000ff08087207 */ /* 0x002fe40004000000 */
[----:B------:R-:W-:Y:S01]  /*13a0*/  ISETP.GT.AND P0, PT, R6, R7, PT ;  /* 0x000000070600720c */ /* 0x000fe20003f04270 */
[----:B------:R-:W0:Y:S01]  /*13b0*/  SHFL.DOWN PT, R3, R14, 0x4, R7 ;  /* 0x088000000e037989 */ /* 0x000e2200000e0007 */
[----:B------:R-:W-:Y:S02]  /*13c0*/  VIADD R6, R2, 0x8 ;  /* 0x0000000802067836 */ /* 0x000fe40000000000 */
[----:B------:R-:W-:Y:S01]  /*13d0*/  IMAD.X R8, R8, 0x1, R9, P1 ;  /* 0x0000000108087824 */ /* 0x000fe200008e0609 */
[----:B------:R-:W-:Y:S01]  /*13e0*/  @!P2 SHF.R.U32.HI R9, RZ, 0x2, R4 ;  /* 0x00000002ff09a819 */ /* 0x000fe20000011604 */
[----:B------:R-:W-:-:S03]  /*13f0*/  VIADD R2, R2, 0x10 ;  /* 0x0000001002027836 */ /* 0x000fc60000000000 */
[----:B------:R-:W1:Y:S01]  /*1400*/  SHFL.DOWN PT, R5, R8, 0x4, R7 ;  /* 0x0880000008057989 */ /* 0x000e6200000e0007 */
[----:B------:R-:W-:Y:S02]  /*1410*/  @!P2 LOP3.LUT R9, R9, 0xf8, RZ, 0xc0, !PT ;  /* 0x000000f80909a812 */ /* 0x000fe400078ec0ff */
[----:B0-----:R-:W-:-:S04]  /*1420*/  SEL R3, R3, RZ, !P0 ;  /* 0x000000ff03037207 */ /* 0x001fc80004000000 */
[----:B------:R-:W-:Y:S02]  /*1430*/  IADD3 R10, P1, PT, R3, R14, RZ ;  /* 0x0000000e030a7210 */ /* 0x000fe40007f3e0ff */
[----:B-1----:R-:W-:-:S03]  /*1440*/  SEL R5, R5, RZ, !P0 ;  /* 0x000000ff05057207 */ /* 0x002fc60004000000 */
[----:B------:R-:W0:Y:S01]  /*1450*/  SHFL.DOWN PT, R3, R10, 0x8, R7 ;  /* 0x090000000a037989 */ /* 0x000e2200000e0007 */
[----:B------:R-:W-:Y:S01]  /*1460*/  ISETP.GT.AND P0, PT, R6, R7, PT ;  /* 0x000000070600720c */ /* 0x000fe20003f04270 */
[----:B------:R-:W-:-:S05]  /*1470*/  IMAD.X R12, R5, 0x1, R8, P1 ;  /* 0x00000001050c7824 */ /* 0x000fca00008e0608 */
[----:B------:R-:W1:Y:S01]  /*1480*/  SHFL.DOWN PT, R5, R12, 0x8, R7 ;  /* 0x090000000c057989 */ /* 0x000e6200000e0007 */
[----:B0-----:R-:W-:-:S04]  /*1490*/  SEL R3, R3, RZ, !P0 ;  /* 0x000000ff03037207 */ /* 0x001fc80004000000 */
[----:B------:R-:W-:Y:S02]  /*14a0*/  IADD3 R6, P1, PT, R3, R10, RZ ;  /* 0x0000000a03067210 */ /* 0x000fe40007f3e0ff */
[----:B-1----:R-:W-:-:S03]  /*14b0*/  SEL R5, R5, RZ, !P0 ;  /* 0x000000ff05057207 */ /* 0x002fc60004000000 */
[----:B------:R-:W0:Y:S01]  /*14c0*/  SHFL.DOWN PT, R3, R6, 0x10, R7 ;  /* 0x0a00000006037989 */ /* 0x000e2200000e0007 */
[----:B------:R-:W-:Y:S02]  /*14d0*/  ISETP.GT.AND P0, PT, R2, R7, PT ;  /* 0x000000070200720c */ /* 0x000fe40003f04270 */
[----:B------:R-:W-:Y:S01]  /*14e0*/  @!P2 MOV R2, 0x400 ;  /* 0x000004000002a802 */ /* 0x000fe20000000f00 */
[----:B------:R-:W-:-:S03]  /*14f0*/  IMAD.X R8, R5, 0x1, R12, P1 ;  /* 0x0000000105087824 */ /* 0x000fc600008e060c */
[----:B--2---:R-:W-:Y:S02]  /*1500*/  @!P2 LEA R10, R11, R2, 0x18 ;  /* 0x000000020b0aa211 */ /* 0x004fe400078ec0ff */
[----:B------:R-:W1:Y:S03]  /*1510*/  SHFL.DOWN PT, R5, R8, 0x10, R7 ;  /* 0x0a00000008057989 */ /* 0x000e6600000e0007 */
        /* <DEDUP_REMOVED lines=14> */
[C---:B------:R-:W-:Y:S02]  /*1600*/  ISETP.GT.AND P5, PT, R28.reuse, 0x180, PT ;  /* 0x000001801c00780c */ /* 0x040fe40003fa4270 */
[----:B------:R-:W-:Y:S01]  /*1610*/  ISETP.GT.AND P6, PT, R28, 0x1a0, PT ;  /* 0x000001a01c00780c */ /* 0x000fe20003fc4270 */
[----:B0-----:R-:W-:-:S09]  /*1620*/  ULEA UR4, UR5, UR4, 0x18 ;  /* 0x0000000405047291 */ /* 0x001fd2000f8ec0ff */
[----:B------:R-:W0:Y:S04]  /*1630*/  LDS.64 R12, [UR4+0x18] ;  /* 0x00001804ff0c7984 */ /* 0x000e280008000a00 */
[----:B------:R-:W2:Y:S04]  /*1640*/  LDS.128 R16, [UR4+0x20] ;  /* 0x00002004ff107984 */ /* 0x000ea80008000c00 */
[----:B------:R-:W3:Y:S04]  /*1650*/  LDS.128 R4, [UR4+0x30] ;  /* 0x00003004ff047984 */ /* 0x000ee80008000c00 */
[----:B-1----:R-:W1:Y:S04]  /*1660*/  LDS.128 R8, [UR4+0x40] ;  /* 0x00004004ff087984 */ /* 0x002e680008000c00 */
[----:B------:R-:W-:Y:S01]  /*1670*/  LDS.128 R24, [UR4+0x80] ;  /* 0x00008004ff187984 */ /* 0x000fe20008000c00 */
[----:B0-----:R-:W-:-:S02]  /*1680*/  SEL R22, R12, RZ, P1 ;  /* 0x000000ff0c167207 */ /* 0x001fc40000800000 */
[----:B------:R-:W-:Y:S02]  /*1690*/  SEL R23, R13, RZ, P1 ;  /* 0x000000ff0d177207 */ /* 0x000fe40000800000 */
[----:B--2---:R-:W-:Y:S01]  /*16a0*/  SEL R21, R16, RZ, P2 ;  /* 0x000000ff10157207 */ /* 0x004fe20001000000 */
[----:B------:R-:W0:Y:S01]  /*16b0*/  LDS.128 R12, [UR4+0x50] ;  /* 0x00005004ff0c7984 */ /* 0x000e220008000c00 */
[----:B------:R-:W-:Y:S02]  /*16c0*/  ISETP.GT.AND P1, PT, R28, 0x60, PT ;  /* 0x000000601c00780c */ /* 0x000fe40003f24270 */
[----:B------:R-:W-:Y:S02]  /*16d0*/  SEL R20, R17, RZ, P2 ;  /* 0x000000ff11147207 */ /* 0x000fe40001000000 */
[----:B------:R-:W-:Y:S02]  /*16e0*/  IADD3 R16, P2, P4, R21, R22, R2 ;  /* 0x0000001615107210 */ /* 0x000fe40007c5e002 */
[----:B------:R-:W-:-:S02]  /*16f0*/  SEL R17, R18, RZ, P1 ;  /* 0x000000ff12117207 */ /* 0x000fc40000800000 */
[----:B---3--:R-:W-:Y:S02]  /*1700*/  SEL R4, R4, RZ, P3 ;  /* 0x000000ff04047207 */ /* 0x008fe40001800000 */
[----:B------:R-:W-:Y:S02]  /*1710*/  IADD3.X R20, PT, PT, R20, R23, R3, P2, P4 ;  /* 0x0000001714147210 */ /* 0x000fe400017e8403 */
[----:B------:R-:W-:Y:S02]  /*1720*/  SEL R3, R5, RZ, P3 ;  /* 0x000000ff05037207 */ /* 0x000fe40001800000 */
[----:B------:R-:W-:Y:S02]  /*1730*/  SEL R2, R19, RZ, P1 ;  /* 0x000000ff13027207 */ /* 0x000fe40000800000 */
[----:B------:R-:W-:Y:S02]  /*1740*/  IADD3 R4, P3, P4, R4, R16, R17 ;  /* 0x0000001004047210 */ /* 0x000fe40007c7e011 */
[----:B------:R-:W2:Y:S01]  /*1750*/  LDS.128 R16, [UR4+0x60] ;  /* 0x00006004ff107984 */ /* 0x000ea20008000c00 */
[----:B------:R-:W-:-:S02]  /*1760*/  ISETP.GT.AND P1, PT, R28, 0xa0, PT ;  /* 0x000000a01c00780c */ /* 0x000fc40003f24270 */
[----:B------:R-:W-:Y:S02]  /*1770*/  IADD3.X R3, PT, PT, R3, R20, R2, P3, P4 ;  /* 0x0000001403037210 */ /* 0x000fe40001fe8402 */
[----:B------:R-:W3:Y:S01]  /*1780*/  LDS.128 R20, [UR4+0x70] ;  /* 0x00007004ff147984 */ /* 0x000ee20008000c00 */
[----:B------:R-:W-:Y:S02]  /*1790*/  ISETP.GT.AND P2, PT, R28, 0xc0, PT ;  /* 0x000000c01c00780c */ /* 0x000fe40003f44270 */
[----:B------:R-:W-:Y:S02]  /*17a0*/  SEL R5, R6, RZ, P1 ;  /* 0x000000ff06057207 */ /* 0x000fe40000800000 */
[----:B-1----:R-:W-:Y:S02]  /*17b0*/  SEL R2, R8, RZ, P2 ;  /* 0x000000ff08027207 */ /* 0x002fe40001000000 */
[----:B------:R-:W-:Y:S02]  /*17c0*/  SEL R7, R7, RZ, P1 ;  /* 0x000000ff07077207 */ /* 0x000fe40000800000 */
[----:B------:R-:W-:-:S02]  /*17d0*/  ISETP.GT.AND P1, PT, R28, 0xe0, PT ;  /* 0x000000e01c00780c */ /* 0x000fc40003f24270 */
[----:B------:R-:W-:Y:S02]  /*17e0*/  IADD3 R2, P3, P4, R2, R4, R5 ;  /* 0x0000000402027210 */ /* 0x000fe40007c7e005 */
[----:B------:R-:W-:Y:S02]  /*17f0*/  SEL R6, R9, RZ, P2 ;  /* 0x000000ff09067207 */ /* 0x000fe40001000000 */
[----:B------:R-:W-:Y:S02]  /*1800*/  ISETP.GT.AND P2, PT, R28, 0x100, PT ;  /* 0x000001001c00780c */ /* 0x000fe40003f44270 */
[----:B------:R-:W-:Y:S02]  /*1810*/  SEL R4, R10, RZ, P1 ;  /* 0x000000ff0a047207 */ /* 0x000fe40000800000 */
[----:B------:R-:W-:Y:S02]  /*1820*/  SEL R10, R11, RZ, P1 ;  /* 0x000000ff0b0a7207 */ /* 0x000fe40000800000 */
[----:B------:R-:W-:-:S02]  /*1830*/  ISETP.GT.AND P1, PT, R28, 0x120, PT ;  /* 0x000001201c00780c */ /* 0x000fc40003f24270 */
[----:B------:R-:W-:Y:S02]  /*1840*/  IADD3.X R6, PT, PT, R6, R3, R7, P3, P4 ;  /* 0x0000000306067210 */ /* 0x000fe40001fe8407 */
[----:B0-----:R-:W-:Y:S02]  /*1850*/  SEL R3, R12, RZ, P2 ;  /* 0x000000ff0c037207 */ /* 0x001fe40001000000 */
[----:B------:R-:W-:Y:S02]  /*1860*/  SEL R7, R13, RZ, P2 ;  /* 0x000000ff0d077207 */ /* 0x000fe40001000000 */
[----:B------:R-:W-:Y:S02]  /*1870*/  ISETP.GT.AND P2, PT, R28, 0x140, PT ;  /* 0x000001401c00780c */ /* 0x000fe40003f44270 */
[----:B------:R-:W-:Y:S02]  /*1880*/  SEL R5, R14, RZ, P1 ;  /* 0x000000ff0e057207 */ /* 0x000fe40000800000 */
[----:B------:R-:W-:-:S02]  /*1890*/  SEL R15, R15, RZ, P1 ;  /* 0x000000ff0f0f7207 */ /* 0x000fc40000800000 */
[----:B------:R-:W-:Y:S02]  /*18a0*/  ISETP.GT.AND P1, PT, R28, 0x160, PT ;  /* 0x000001601c00780c */ /* 0x000fe40003f24270 */
[----:B------:R-:W-:Y:S02]  /*18b0*/  IADD3 R4, P3, P4, R3, R2, R4 ;  /* 0x0000000203047210 */ /* 0x000fe40007c7e004 */
[----:B--2---:R-:W-:Y:S02]  /*18c0*/  SEL R2, R16, RZ, P2 ;  /* 0x000000ff10027207 */ /* 0x004fe40001000000 */
[----:B------:R-:W-:Y:S02]  /*18d0*/  SEL R3, R18, RZ, P1 ;  /* 0x000000ff12037207 */ /* 0x000fe40000800000 */
[----:B------:R-:W-:Y:S02]  /*18e0*/  IADD3.X R7, PT, PT, R7, R6, R10, P3, P4 ;  /* 0x0000000607077210 */ /* 0x000fe40001fe840a */
[----:B------:R-:W-:-:S02]  /*18f0*/  SEL R18, R19, RZ, P1 ;  /* 0x000000ff13127207 */ /* 0x000fc40000800000 */
[----:B------:R-:W-:Y:S02]  /*1900*/  SEL R6, R17, RZ, P2 ;  /* 0x000000ff11067207 */ /* 0x000fe40001000000 */
[----:B------:R-:W-:Y:S02]  /*1910*/  IADD3 R2, P1, P3, R2, R4, R5 ;  /* 0x0000000402027210 */ /* 0x000fe40007b3e005 */
[----:B---3--:R-:W-:Y:S02]  /*1920*/  SEL R4, R20, RZ, P5 ;  /* 0x000000ff14047207 */ /* 0x008fe40002800000 */
[----:B------:R-:W-:Y:S02]  /*1930*/  ISETP.GT.AND P2, PT, R28, 0x1c0, PT ;  /* 0x000001c01c00780c */ /* 0x000fe40003f44270 */
[----:B------:R-:W-:Y:S02]  /*1940*/  IADD3.X R6, PT, PT, R6, R7, R15, P1, P3 ;  /* 0x0000000706067210 */ /* 0x000fe40000fe640f */
[----:B------:R-:W-:-:S02]  /*1950*/  IADD3 R4, P3, P4, R4, R2, R3 ;  /* 0x0000000204047210 */ /* 0x000fc40007c7e003 */
[----:B------:R-:W-:Y:S02]  /*1960*/  SEL R2, R22, RZ, P6 ;  /* 0x000000ff16027207 */ /* 0x000fe40003000000 */
[----:B------:R-:W-:Y:S02]  /*1970*/  SEL R3, R24, RZ, P2 ;  /* 0x000000ff18037207 */ /* 0x000fe40001000000 */
[----:B------:R-:W-:Y:S02]  /*1980*/  ISETP.GT.AND P1, PT, R28, 0x1e0, PT ;  /* 0x000001e01c00780c */ /* 0x000fe40003f24270 */
[----:B------:R-:W-:Y:S02]  /*1990*/  SEL R5, R21, RZ, P5 ;  /* 0x000000ff15057207 */ /* 0x000fe40002800000 */
[----:B------:R-:W-:Y:S02]  /*19a0*/  SEL R23, R23, RZ, P6 ;  /* 0x000000ff17177207 */ /* 0x000fe40003000000 */
[----:B------:R-:W-:-:S02]  /*19b0*/  IADD3 R3, P5, P6, R3, R4, R2 ;  /* 0x0000000403037210 */ /* 0x000fc40007ebe002 */
[----:B------:R-:W-:Y:S02]  /*19c0*/  SEL R2, R26, RZ, P1 ;  /* 0x000000ff1a027207 */ /* 0x000fe40000800000 */
[----:B------:R-:W-:Y:S02]  /*19d0*/  IADD3.X R5, PT, PT, R5, R6, R18, P3, P4 ;  /* 0x0000000605057210 */ /* 0x000fe40001fe8412 */
[----:B------:R-:W-:Y:S02]  /*19e0*/  SEL R4, R25, RZ, P2 ;  /* 0x000000ff19047207 */ /* 0x000fe40001000000 */
[----:B------:R-:W-:Y:S02]  /*19f0*/  IADD3 R2, P2, PT, R2, R3, RZ ;  /* 0x0000000302027210 */ /* 0x000fe40007f5e0ff */
[----:B------:R-:W-:Y:S02]  /*1a00*/  SEL R3, R27, RZ, P1 ;  /* 0x000000ff1b037207 */ /* 0x000fe40000800000 */
[----:B------:R-:W-:-:S05]  /*1a10*/  IADD3.X R4, PT, PT, R4, R5, R23, P5, P6 ;  /* 0x0000000504047210 */ /* 0x000fca0002fec417 */
[----:B------:R-:W-:Y:S01]  /*1a20*/  IMAD.X R3, R3, 0x1, R4, P2 ;  /* 0x0000000103037824 */ /* 0x000fe200010e0604 */
[----:B------:R-:W-:Y:S06]  /*1a30*/  BRA `(.L_x_280) ;  /* 0x0000001400e87947 */ /* 0x000fec0003800000 */
.L_x_266:
[----:B------:R-:W0:Y:S01]  /*1a40*/  S2R R12, SR_TID.X ;  /* 0x00000000000c7919 */ /* 0x000e220000002100 */
[----:B------:R-:W1:Y:S01]  /*1a50*/  LDC.64 R4, c[0x0][0x380] ;  /* 0x0000e000ff047b82 */ /* 0x000e620000000a00 */
[----:B0-----:R-:W-:-:S04]  /*1a60*/  IMAD.IADD R13, R9, 0x1, R12 ;  /* 0x00000001090d7824 */ /* 0x001fc800078e020c */
[----:B-1----:R-:W-:-:S05]  /*1a70*/  IMAD.WIDE.U32 R4, R13, 0x4, R4 ;  /* 0x000000040d047825 */ /* 0x002fca00078e0004 */
[----:B------:R-:W2:Y:S04]  /*1a80*/  LDG.E R19, desc[UR8][R4.64] ;  /* 0x0000000804137981 */ /* 0x000ea8000c1e1900 */
[----:B------:R-:W3:Y:S04]  /*1a90*/  LDG.E R6, desc[UR8][R4.64+0x800] ;  /* 0x0008000804067981 */ /* 0x000ee8000c1e1900 */
[----:B------:R-:W4:Y:S04]  /*1aa0*/  LDG.E R10, desc[UR8][R4.64+0x1000] ;  /* 0x00100008040a7981 */ /* 0x000f28000c1e1900 */
[----:B------:R-:W5:Y:S04]  /*1ab0*/  LDG.E R13, desc[UR8][R4.64+0x1800] ;  /* 0x00180008040d7981 */ /* 0x000f68000c1e1900 */
[----:B------:R-:W5:Y:S04]  /*1ac0*/  LDG.E R14, desc[UR8][R4.64+0x2000] ;  /* 0x00200008040e7981 */ /* 0x000f68000c1e1900 */
[----:B------:R-:W5:Y:S04]  /*1ad0*/  LDG.E R15, desc[UR8][R4.64+0x2800] ;  /* 0x00280008040f7981 */ /* 0x000f68000c1e1900 */
[----:B------:R0:W5:Y:S01]  /*1ae0*/  LDG.E R17, desc[UR8][R4.64+0x3000] ;  /* 0x0030000804117981 */ /* 0x000162000c1e1900 */
[----:B--2---:R-:W-:-:S02]  /*1af0*/  FSETP.GT.AND P0, PT, R19, RZ, PT ;  /* 0x000000ff1300720b */ /* 0x004fc40003f04000 */
[----:B---3--:R-:W-:Y:S02]  /*1b00*/  FSETP.GT.AND P1, PT, R6, RZ, PT ;  /* 0x000000ff0600720b */ /* 0x008fe40003f24000 */
[----:B----4-:R-:W-:Y:S02]  /*1b10*/  FSETP.GT.AND P2, PT, R10, RZ, PT ;  /* 0x000000ff0a00720b */ /* 0x010fe40003f44000 */
[----:B------:R-:W-:Y:S02]  /*1b20*/  SEL R10, RZ, 0x1, !P0 ;  /* 0x00000001ff0a7807 */ /* 0x000fe40004000000 */
[----:B------:R-:W-:Y:S02]  /*1b30*/  SEL R19, RZ, 0x1, !P1 ;  /* 0x00000001ff137807 */ /* 0x000fe40004800000 */
[----:B------:R-:W-:Y:S02]  /*1b40*/  SEL R6, RZ, 0x1, !P2 ;  /* 0x00000001ff067807 */ /* 0x000fe40005000000 */
[----:B-----5:R-:W-:-:S02]  /*1b50*/  FSETP.GT.AND P0, PT, R13, RZ, PT ;  /* 0x000000ff0d00720b */ /* 0x020fc40003f04000 */
[----:B------:R-:W-:Y:S02]  /*1b60*/  IADD3 R6, P1, P2, R6, R19, R10 ;  /* 0x0000001306067210 */ /* 0x000fe40007a3e00a */
[----:B------:R-:W-:Y:S02]  /*1b70*/  SEL R10, RZ, 0x1, !P0 ;  /* 0x00000001ff0a7807 */ /* 0x000fe40004000000 */
[----:B------:R-:W-:Y:S02]  /*1b80*/  ISETP.GE.U32.AND P0, PT, R18, R11, PT ;  /* 0x0000000b1200720c */ /* 0x000fe40003f06070 */
[----:B------:R-:W-:Y:S02]  /*1b90*/  FSETP.GT.AND P3, PT, R14, RZ, PT ;  /* 0x000000ff0e00720b */ /* 0x000fe40003f64000 */
[----:B------:R-:W-:Y:S02]  /*1ba0*/  ISETP.GE.U32.AND.EX P0, PT, R7, R8, PT, P0 ;  /* 0x000000080700720c */ /* 0x000fe40003f06100 */
[----:B0-----:R-:W-:-:S02]  /*1bb0*/  SEL R5, RZ, 0x1, !P3 ;  /* 0x00000001ff057807 */ /* 0x001fc40005800000 */
[----:B------:R-:W-:Y:S02]  /*1bc0*/  FSETP.GT.AND P5, PT, R15, RZ, PT ;  /* 0x000000ff0f00720b */ /* 0x000fe40003fa4000 */
[----:B------:R-:W-:Y:S02]  /*1bd0*/  FSETP.GT.AND P6, PT, R17, RZ, PT ;  /* 0x000000ff1100720b */ /* 0x000fe40003fc4000 */
[----:B------:R-:W-:Y:S02]  /*1be0*/  IADD3 R6, P3, P4, R5, R6, R10 ;  /* 0x0000000605067210 */ /* 0x000fe40007c7e00a */
[----:B------:R-:W-:Y:S02]  /*1bf0*/  SEL R4, RZ, 0x1, !P5 ;  /* 0x00000001ff047807 */ /* 0x000fe40006800000 */
[----:B------:R-:W-:Y:S02]  /*1c00*/  SEL R5, RZ, 0x1, !P6 ;  /* 0x00000001ff057807 */ /* 0x000fe40007000000 */
[----:B------:R-:W-:-:S02]  /*1c10*/  IADD3.X R10, PT, PT, RZ, RZ, RZ, P1, P2 ;  /* 0x000000ffff0a7210 */ /* 0x000fc40000fe44ff */
[----:B------:R-:W-:Y:S02]  /*1c20*/  IADD3 R6, P1, P2, R5, R6, R4 ;  /* 0x0000000605067210 */ /* 0x000fe40007a3e004 */
[----:B------:R-:W-:-:S04]  /*1c30*/  IADD3.X R10, PT, PT, RZ, R10, RZ, P3, P4 ;  /* 0x0000000aff0a7210 */ /* 0x000fc80001fe84ff */
[----:B------:R-:W-:Y:S01]  /*1c40*/  IADD3.X R10, PT, PT, RZ, R10, RZ, P1, P2 ;  /* 0x0000000aff0a7210 */ /* 0x000fe20000fe44ff */
[----:B------:R-:W-:Y:S06]  /*1c50*/  @!P0 BRA `(.L_x_281) ;  /* 0x0000001000348947 */ /* 0x000fec0003800000 */
[----:B------:R-:W0:Y:S01]  /*1c60*/  LDCU.64 UR6, c[0x0][0x380] ;  /* 0x00007000ff0677ac */ /* 0x000e220008000a00 */
[----:B------:R-:W-:Y:S01]  /*1c70*/  IADD3 R7, P0, PT, R11, R9, RZ ;  /* 0x000000090b077210 */ /* 0x000fe20007f1e0ff */
[----:B------:R-:W-:Y:S01]  /*1c80*/  IMAD.MOV.U32 R20, RZ, RZ, R11 ;  /* 0x000000ffff147224 */ /* 0x000fe200078e000b */
[----:B------:R-:W-:Y:S01]  /*1c90*/  IADD3 R14, P2, PT, R2, -0xe00, RZ ;  /* 0xfffff200020e7810 */ /* 0x000fe20007f5e0ff */
[----:B------:R-:W-:Y:S01]  /*1ca0*/  UMOV UR4, URZ ;  /* 0x000000ff00047c82 */ /* 0x000fe20008000000 */
[----:B------:R-:W-:Y:S01]  /*1cb0*/  LOP3.LUT R4, RZ, R12, RZ, 0x33, !PT ;  /* 0x0000000cff047212 */ /* 0x000fe200078e33ff */
[----:B------:R-:W-:Y:S01]  /*1cc0*/  IMAD.X R8, RZ, RZ, R8, P0 ;  /* 0x000000ffff087224 */ /* 0x000fe200000e0608 */
[----:B------:R-:W-:Y:S02]  /*1cd0*/  ISETP.GT.U32.AND P0, PT, R7, R14, PT ;  /* 0x0000000e0700720c */ /* 0x000fe40003f04070 */
[----:B------:R-:W-:Y:S02]  /*1ce0*/  IADD3.X R15, PT, PT, R3, -0x1, RZ, P2, !PT ;  /* 0xffffffff030f7810 */ /* 0x000fe400017fe4ff */
[----:B------:R-:W-:-:S02]  /*1cf0*/  IADD3 R12, P1, PT, R12, R7, RZ ;  /* 0x000000070c0c7210 */ /* 0x000fc40007f3e0ff */
[----:B------:R-:W-:Y:S02]  /*1d00*/  ISETP.GT.U32.AND.EX P0, PT, R8, R15, PT, P0 ;  /* 0x0000000f0800720c */ /* 0x000fe40003f04100 */
[----:B------:R-:W-:Y:S01]  /*1d10*/  IADD3 R4, PT, PT, -R11, R2, R4 ;  /* 0x000000020b047210 */ /* 0x000fe20007ffe104 */
[--C-:B------:R-:W-:Y:S01]  /*1d20*/  IMAD.X R5, RZ, RZ, R8.reuse, P1 ;  /* 0x000000ffff057224 */ /* 0x100fe200008e0608 */
[----:B0-----:R-:W-:Y:S01]  /*1d30*/  LEA R13, P2, R12, UR6, 0x2 ;  /* 0x000000060c0d7c11 */ /* 0x001fe2000f8410ff */
[----:B------:R-:W-:Y:S02]  /*1d40*/  IMAD.MOV.U32 R11, RZ, RZ, R7 ;  /* 0x000000ffff0b7224 */ /* 0x000fe400078e0007 */
[----:B------:R-:W-:Y:S01]  /*1d50*/  IMAD.IADD R9, R4, 0x1, -R9 ;  /* 0x0000000104097824 */ /* 0x000fe200078e0a09 */
[----:B------:R-:W-:Y:S02]  /*1d60*/  IADD3 R13, P1, PT, R13, 0x4000, RZ ;  /* 0x000040000d0d7810 */ /* 0x000fe40007f3e0ff */
[----:B------:R-:W-:Y:S01]  /*1d70*/  LEA.HI.X R18, R12, UR7, R5, 0x2, P2 ;  /* 0x000000070c127c11 */ /* 0x000fe200090f1405 */
[----:B------:R-:W-:-:S04]  /*1d80*/  IMAD.MOV.U32 R12, RZ, RZ, R8 ;  /* 0x000000ffff0c7224 */ /* 0x000fc800078e0008 */
[----:B------:R-:W-:Y:S01]  /*1d90*/  IMAD.X R18, RZ, RZ, R18, P1 ;  /* 0x000000ffff127224 */ /* 0x000fe200008e0612 */
[----:B------:R-:W-:Y:S06]  /*1da0*/  @P0 BRA `(.L_x_282) ;  /* 0x0000000000e80947 */ /* 0x000fec0003800000 */
[----:B------:R-:W0:Y:S01]  /*1db0*/  LDC R16, c[0x0][0x3c8] ;  /* 0x0000f200ff107b82 */ /* 0x000e220000000800 */
[----:B------:R-:W1:Y:S07]  /*1dc0*/  LDCU.64 UR6, c[0x0][0x380] ;  /* 0x00007000ff0677ac */ /* 0x000e6e0008000a00 */
[----:B------:R-:W2:Y:S02]  /*1dd0*/  LDC.64 R2, c[0x0][0x3c0] ;  /* 0x0000f000ff027b82 */ /* 0x000ea40000000a00 */
.L_x_283:
[----:B------:R-:W3:Y:S02]  /*1de0*/  S2R R4, SR_TID.X ;  /* 0x0000000000047919 */ /* 0x000ee40000002100 */
[----:B---3--:R-:W-:-:S05]  /*1df0*/  IADD3 R5, P0, PT, R4, R7, RZ ;  /* 0x0000000704057210 */ /* 0x008fca0007f1e0ff */
[----:B------:R-:W-:Y:S01]  /*1e00*/  IMAD.X R20, RZ, RZ, R8, P0 ;  /* 0x000000ffff147224 */ /* 0x000fe200000e0608 */
[----:B-1----:R-:W-:-:S04]  /*1e10*/  LEA R4, P0, R5, UR6, 0x2 ;  /* 0x0000000605047c11 */ /* 0x002fc8000f8010ff */
[----:B------:R-:W-:-:S05]  /*1e20*/  LEA.HI.X R5, R5, UR7, R20, 0x2, P0 ;  /* 0x0000000705057c11 */ /* 0x000fca00080f1414 */
[----:B------:R-:W3:Y:S04]  /*1e30*/  LDG.E R24, desc[UR8][R4.64] ;  /* 0x0000000804187981 */ /* 0x000ee8000c1e1900 */
[----:B------:R-:W4:Y:S04]  /*1e40*/  LDG.E R20, desc[UR8][R4.64+0x800] ;  /* 0x0008000804147981 */ /* 0x000f28000c1e1900 */
[----:B------:R-:W5:Y:S04]  /*1e50*/  LDG.E R23, desc[UR8][R4.64+0x1000] ;  /* 0x0010000804177981 */ /* 0x000f68000c1e1900 */
[----:B------:R-:W2:Y:S04]  /*1e60*/  LDG.E R22, desc[UR8][R4.64+0x1800] ;  /* 0x0018000804167981 */ /* 0x000ea8000c1e1900 */
[----:B------:R-:W2:Y:S04]  /*1e70*/  LDG.E R21, desc[UR8][R4.64+0x2000] ;  /* 0x0020000804157981 */ /* 0x000ea8000c1e1900 */
[----:B------:R-:W2:Y:S04]  /*1e80*/  LDG.E R19, desc[UR8][R4.64+0x2800] ;  /* 0x0028000804137981 */ /* 0x000ea8000c1e1900 */
[----:B------:R1:W2:Y:S01]  /*1e90*/  LDG.E R17, desc[UR8][R4.64+0x3000] ;  /* 0x0030000804117981 */ /* 0x0002a2000c1e1900 */
[----:B---3--:R-:W-:-:S02]  /*1ea0*/  FSETP.GT.AND P0, PT, R24, RZ, PT ;  /* 0x000000ff1800720b */ /* 0x008fc40003f04000 */
[----:B----4-:R-:W-:Y:S01]  /*1eb0*/  FSETP.GT.AND P2, PT, R20, RZ, PT ;  /* 0x000000ff1400720b */ /* 0x010fe20003f44000 */
[----:B0-----:R-:W-:Y:S01]  /*1ec0*/  IMAD R20, R16, 0xe00, RZ ;  /* 0x00000e0010147824 */ /* 0x001fe200078e02ff */
[----:B------:R-:W-:Y:S02]  /*1ed0*/  SEL R24, RZ, 0x1, !P0 ;  /* 0x00000001ff187807 */ /* 0x000fe40004000000 */
[----:B-----5:R-:W-:Y:S02]  /*1ee0*/  FSETP.GT.AND P1, PT, R23, RZ, PT ;  /* 0x000000ff1700720b */ /* 0x020fe40003f24000 */
[----:B------:R-:W-:Y:S02]  /*1ef0*/  SEL R25, RZ, 0x1, !P2 ;  /* 0x00000001ff197807 */ /* 0x000fe40005000000 */
[----:B--2---:R-:W-:Y:S02]  /*1f00*/  FSETP.GT.AND P6, PT, R22, RZ, PT ;  /* 0x000000ff1600720b */ /* 0x004fe40003fc4000 */
[----:B------:R-:W-:-:S02]  /*1f10*/  IADD3 R6, P3, P4, R25, R6, R24 ;  /* 0x0000000619067210 */ /* 0x000fc40007c7e018 */
[----:B------:R-:W-:Y:S02]  /*1f20*/  FSETP.GT.AND P2, PT, R21, RZ, PT ;  /* 0x000000ff1500720b */ /* 0x000fe40003f44000 */
[----:B-1----:R-:W-:Y:S02]  /*1f30*/  SEL R4, RZ, 0x1, !P1 ;  /* 0x00000001ff047807 */ /* 0x002fe40004800000 */
[----:B------:R-:W-:Y:S02]  /*1f40*/  SEL R5, RZ, 0x1, !P6 ;  /* 0x00000001ff057807 */ /* 0x000fe40007000000 */
[----:B------:R-:W-:Y:S02]  /*1f50*/  IADD3 R23, P5, PT, -R7, R2, RZ ;  /* 0x0000000207177210 */ /* 0x000fe40007fbe1ff */
[----:B------:R-:W-:Y:S02]  /*1f60*/  FSETP.GT.AND P6, PT, R19, RZ, PT ;  /* 0x000000ff1300720b */ /* 0x000fe40003fc4000 */
[----:B------:R-:W-:-:S02]  /*1f70*/  SEL R19, RZ, 0x1, !P2 ;  /* 0x00000001ff137807 */ /* 0x000fc40005000000 */
[----:B------:R-:W-:Y:S01]  /*1f80*/  IADD3 R6, P1, P2, R5, R6, R4 ;  /* 0x0000000605067210 */ /* 0x000fe20007a3e004 */
[----:B------:R-:W-:Y:S01]  /*1f90*/  IMAD.X R4, R3, 0x1, ~R8, P5 ;  /* 0x0000000103047824 */ /* 0x000fe200028e0e08 */
[----:B------:R-:W-:Y:S02]  /*1fa0*/  SEL R5, RZ, 0x1, !P6 ;  /* 0x00000001ff057807 */ /* 0x000fe40007000000 */
[----:B------:R-:W-:Y:S02]  /*1fb0*/  FSETP.GT.AND P6, PT, R17, RZ, PT ;  /* 0x000000ff1100720b */ /* 0x000fe40003fc4000 */
[----:B------:R-:W-:Y:S02]  /*1fc0*/  ISETP.GE.U32.AND P0, PT, R23, R20, PT ;  /* 0x000000141700720c */ /* 0x000fe40003f06070 */
[----:B------:R-:W-:Y:S02]  /*1fd0*/  SHF.R.S32.HI R17, RZ, 0x1f, R20 ;  /* 0x0000001fff117819 */ /* 0x000fe40000011414 */
[----:B------:R-:W-:-:S02]  /*1fe0*/  IADD3.X R10, PT, PT, RZ, R10, RZ, P3, P4 ;  /* 0x0000000aff0a7210 */ /* 0x000fc40001fe84ff */
[----:B------:R-:W-:Y:S02]  /*1ff0*/  ISETP.GE.U32.AND.EX P0, PT, R4, R17, PT, P0 ;  /* 0x000000110400720c */ /* 0x000fe40003f06100 */
[----:B------:R-:W-:Y:S02]  /*2000*/  IADD3 R6, P4, P3, R5, R6, R19 ;  /* 0x0000000605067210 */ /* 0x000fe40007b9e013 */
[----:B------:R-:W-:Y:S02]  /*2010*/  SEL R5, RZ, 0x1, !P6 ;  /* 0x00000001ff057807 */ /* 0x000fe40007000000 */
[----:B------:R-:W-:Y:S02]  /*2020*/  IADD3.X R10, PT, PT, RZ, R10, RZ, P1, P2 ;  /* 0x0000000aff0a7210 */ /* 0x000fe40000fe44ff */
[----:B------:R-:W-:Y:S02]  /*2030*/  IADD3 R6, P1, PT, R6, R5, RZ ;  /* 0x0000000506067210 */ /* 0x000fe40007f3e0ff */
[----:B------:R-:W-:-:S02]  /*2040*/  IADD3 R11, P2, PT, R20, R11, RZ ;  /* 0x0000000b140b7210 */ /* 0x000fc40007f5e0ff */
[----:B------:R-:W-:-:S03]  /*2050*/  IADD3.X R10, PT, PT, RZ, R10, RZ, P4, P3 ;  /* 0x0000000aff0a7210 */ /* 0x000fc600027e64ff */
[----:B------:R-:W-:Y:S02]  /*2060*/  IMAD.X R12, R17, 0x1, R12, P2 ;  /* 0x00000001110c7824 */ /* 0x000fe400010e060c */
[----:B------:R-:W-:Y:S01]  /*2070*/  IMAD.X R10, RZ, RZ, R10, P1 ;  /* 0x000000ffff0a7224 */ /* 0x000fe200008e060a */
[----:B------:R-:W-:Y:S06]  /*2080*/  @!P0 BRA `(.L_x_281) ;  /* 0x0000000c00288947 */ /* 0x000fec0003800000 */
[C---:B------:R-:W-:Y:S01]  /*2090*/  IADD3 R7, P0, PT, R20.reuse, R7, RZ ;  /* 0x0000000714077210 */ /* 0x040fe20007f1e0ff */
[----:B------:R-:W-:Y:S01]  /*20a0*/  IMAD.MOV.U32 R4, RZ, RZ, R13 ;  /* 0x000000ffff047224 */ /* 0x000fe200078e000d */
[----:B------:R-:W-:Y:S01]  /*20b0*/  UIADD3 UR4, UPT, UPT, UR4, 0x1, URZ ;  /* 0x0000000104047890 */ /* 0x000fe2000fffe0ff */
[----:B------:R-:W-:Y:S02]  /*20c0*/  IMAD.MOV.U32 R5, RZ, RZ, R18 ;  /* 0x000000ffff057224 */ /* 0x000fe400078e0012 */
[----:B------:R-:W-:Y:S01]  /*20d0*/  IMAD.X R8, R17, 0x1, R8, P0 ;  /* 0x0000000111087824 */ /* 0x000fe200000e0608 */
[----:B------:R-:W-:Y:S01]  /*20e0*/  ISETP.GT.U32.AND P0, PT, R7, R14, PT ;  /* 0x0000000e0700720c */ /* 0x000fe20003f04070 */
[----:B------:R-:W-:-:S03]  /*20f0*/  IMAD.WIDE R4, R20, 0x4, R4 ;  /* 0x0000000414047825 */ /* 0x000fc600078e0204 */
[----:B------:R-:W-:Y:S01]  /*2100*/  ISETP.GT.U32.AND.EX P0, PT, R8, R15, PT, P0 ;  /* 0x0000000f0800720c */ /* 0x000fe20003f04100 */
[----:B------:R-:W-:Y:S02]  /*2110*/  IMAD.MOV.U32 R13, RZ, RZ, R4 ;  /* 0x000000ffff0d7224 */ /* 0x000fe400078e0004 */
[----:B------:R-:W-:Y:S02]  /*2120*/  IMAD.MOV.U32 R18, RZ, RZ, R5 ;  /* 0x000000ffff127224 */ /* 0x000fe400078e0005 */
[----:B------:R-:W-:-:S08]  /*2130*/  IMAD.IADD R9, R9, 0x1, -R20 ;  /* 0x0000000109097824 */ /* 0x000fd000078e0a14 */
[----:B------:R-:W-:Y:S05]  /*2140*/  @!P0 BRA `(.L_x_283) ;  /* 0xfffffffc00248947 */ /* 0x000fea000383ffff */
.L_x_282:
[----:B------:R-:W0:Y:S01]  /*2150*/  S2R R5, SR_TID.X ;  /* 0x0000000000057919 */ /* 0x000e220000002100 */
[----:B------:R-:W-:Y:S01]  /*2160*/  IMAD.IADD R4, R2, 0x1, -R7 ;  /* 0x0000000102047824 */ /* 0x000fe200078e0a07 */
[----:B------:R-:W-:Y:S01]  /*2170*/  ISETP.GE.U32.AND P1, PT, R7, R2, PT ;  /* 0x000000020700720c */ /* 0x000fe20003f26070 */
[----:B------:R-:W-:Y:S03]  /*2180*/  BSSY.RECONVERGENT B1, `(.L_x_281) ;  /* 0x00000ba000017945 */ /* 0x000fe60003800200 */
[----:B0-----:R-:W-:-:S04]  /*2190*/  ISETP.GE.AND P0, PT, R5, R4, PT ;  /* 0x000000040500720c */ /* 0x001fc80003f06270 */
[----:B------:R-:W-:-:S13]  /*21a0*/  ISETP.GE.U32.OR.EX P0, PT, R8, R3, P0, P1 ;  /* 0x000000030800720c */ /* 0x000fda0000706510 */
[----:B------:R-:W-:Y:S05]  /*21b0*/  @P0 BRA `(.L_x_284) ;  /* 0x0000000800d80947 */ /* 0x000fea0003800000 */
[----:B------:R-:W-:Y:S01]  /*21c0*/  IMAD R3, R0, 0xe00, RZ ;  /* 0x00000e0000037824 */ /* 0x000fe200078e02ff */
[----:B------:R-:W-:Y:S01]  /*21d0*/  LOP3.LUT R4, RZ, R5, RZ, 0x33, !PT ;  /* 0x00000005ff047212 */ /* 0x000fe200078e33ff */
[----:B------:R-:W-:Y:S01]  /*21e0*/  IMAD R16, R16, UR4, RZ ;  /* 0x0000000410107c24 */ /* 0x000fe2000f8e02ff */
[----:B------:R-:W-:Y:S01]  /*21f0*/  BSSY.RECONVERGENT B2, `(.L_x_285) ;  /* 0x0000056000027945 */ /* 0x000fe20003800200 */
[----:B------:R-:W-:-:S05]  /*2200*/  IMAD.IADD R3, R3, 0x1, R20 ;  /* 0x0000000103037824 */ /* 0x000fca00078e0214 */
[----:B------:R-:W-:Y:S01]  /*2210*/  IADD3 R3, PT, PT, -R3, R2, R4 ;  /* 0x0000000203037210 */ /* 0x000fe20007ffe104 */
[----:B------:R-:W-:-:S04]  /*2220*/  IMAD.MOV.U32 R4, RZ, RZ, R5 ;  /* 0x000000ffff047224 */ /* 0x000fc800078e0005 */
        /* <DEDUP_REMOVED lines=8> */
[----:B------:R-:W-:-:S05]  /*22b0*/  LOP3.LUT R2, R2, 0xfffff0, RZ, 0xc0, !PT ;  /* 0x00fffff002027812 */ /* 0x000fca00078ec0ff */
[----:B------:R-:W-:-:S07]  /*22c0*/  IMAD.MOV R5, RZ, RZ, -R2 ;  /* 0x000000ffff057224 */ /* 0x000fce00078e0a02 */
.L_x_287:
[----:B------:R-:W-:Y:S02]  /*22d0*/  IMAD.MOV.U32 R2, RZ, RZ, R13 ;  /* 0x000000ffff027224 */ /* 0x000fe400078e000d */
[----:B------:R-:W-:-:S05]  /*22e0*/  IMAD.MOV.U32 R3, RZ, RZ, R18 ;  /* 0x000000ffff037224 */ /* 0x000fca00078e0012 */
        /* <DEDUP_REMOVED lines=11> */
[----:B--2---:R-:W-:-:S02]  /*23a0*/  FSETP.GT.AND P1, PT, R16, RZ, PT ;  /* 0x000000ff1000720b */ /* 0x004fc40003f24000 */
[----:B---3--:R-:W-:Y:S02]  /*23b0*/  FSETP.GT.AND P2, PT, R13, RZ, PT ;  /* 0x000000ff0d00720b */ /* 0x008fe40003f44000 */
[----:B------:R-:W-:Y:S02]  /*23c0*/  SEL R16, RZ, 0x1, !P1 ;  /* 0x00000001ff107807 */ /* 0x000fe40004800000 */
[----:B------:R-:W-:Y:S02]  /*23d0*/  SEL R13, RZ, 0x1, !P2 ;  /* 0x00000001ff0d7807 */ /* 0x000fe40005000000 */
[----:B----4-:R-:W-:Y:S02]  /*23e0*/  FSETP.GT.AND P1, PT, R14, RZ, PT ;  /* 0x000000ff0e00720b */ /* 0x010fe40003f24000 */
[----:B------:R-:W-:Y:S01]  /*23f0*/  IADD3 R6, P6, P5, R13, R6, R16 ;  /* 0x000000060d067210 */ /* 0x000fe20007dde010 */
[----:B------:R-:W2:Y:S01]  /*2400*/  LDG.E R14, desc[UR8][R2.64+0x2800] ;  /* 0x00280008020e7981 */ /* 0x000ea2000c1e1900 */
[----:B-----5:R-:W-:-:S03]  /*2410*/  FSETP.GT.AND P2, PT, R15, RZ, PT ;  /* 0x000000ff0f00720b */ /* 0x020fc60003f44000 */
[----:B------:R-:W3:Y:S01]  /*2420*/  LDG.E R16, desc[UR8][R2.64+0x1800] ;  /* 0x0018000802107981 */ /* 0x000ee2000c1e1900 */
[----:B------:R-:W-:Y:S02]  /*2430*/  SEL R13, RZ, 0x1, !P1 ;  /* 0x00000001ff0d7807 */ /* 0x000fe40004800000 */
[----:B------:R-:W-:Y:S01]  /*2440*/  SEL R26, RZ, 0x1, !P2 ;  /* 0x00000001ff1a7807 */ /* 0x000fe20005000000 */
[----:B------:R-:W4:Y:S03]  /*2450*/  LDG.E R15, desc[UR8][R2.64+0x2000] ;  /* 0x00200008020f7981 */ /* 0x000f26000c1e1900 */
[----:B------:R-:W-:Y:S02]  /*2460*/  IADD3 R26, P2, P1, R26, R6, R13 ;  /* 0x000000061a1a7210 */ /* 0x000fe4000795e00d */
[----:B------:R-:W5:Y:S04]  /*2470*/  LDG.E R6, desc[UR8][R2.64+0x3800] ;  /* 0x0038000802067981 */ /* 0x000f68000c1e1900 */
[----:B------:R-:W5:Y:S01]  /*2480*/  LDG.E R13, desc[UR8][R2.64+0x3000] ;  /* 0x00300008020d7981 */ /* 0x000f62000c1e1900 */
[----:B------:R-:W-:-:S02]  /*2490*/  FSETP.GT.AND P3, PT, R22, RZ, PT ;  /* 0x000000ff1600720b */ /* 0x000fc40003f64000 */
[----:B------:R-:W-:Y:S02]  /*24a0*/  FSETP.GT.AND P4, PT, R23, RZ, PT ;  /* 0x000000ff1700720b */ /* 0x000fe40003f84000 */
[----:B------:R-:W-:Y:S02]  /*24b0*/  SEL R22, RZ, 0x1, !P3 ;  /* 0x00000001ff167807 */ /* 0x000fe40005800000 */
[----:B------:R-:W-:Y:S02]  /*24c0*/  FSETP.GT.AND P3, PT, R21, RZ, PT ;  /* 0x000000ff1500720b */ /* 0x000fe40003f64000 */
[----:B------:R-:W-:Y:S02]  /*24d0*/  SEL R21, RZ, 0x1, !P4 ;  /* 0x00000001ff157807 */ /* 0x000fe40006000000 */
[----:B------:R-:W-:Y:S02]  /*24e0*/  FSETP.GT.AND P4, PT, R20, RZ, PT ;  /* 0x000000ff1400720b */ /* 0x000fe40003f84000 */
[----:B------:R-:W-:-:S02]  /*24f0*/  IADD3.X R23, PT, PT, RZ, R10, RZ, P6, P5 ;  /* 0x0000000aff177210 */ /* 0x000fc400037ea4ff */
[----:B------:R-:W-:Y:S02]  /*2500*/  IADD3 R20, P5, P6, R21, R26, R22 ;  /* 0x0000001a15147210 */ /* 0x000fe40007ebe016 */
[----:B------:R-:W-:Y:S02]  /*2510*/  SEL R21, RZ, 0x1, !P3 ;  /* 0x00000001ff157807 */ /* 0x000fe40005800000 */
[----:B------:R-:W-:Y:S02]  /*2520*/  SEL R10, RZ, 0x1, !P4 ;  /* 0x00000001ff0a7807 */ /* 0x000fe40006000000 */
[----:B------:R-:W-:Y:S02]  /*2530*/  FSETP.GT.AND P3, PT, R18, RZ, PT ;  /* 0x000000ff1200720b */ /* 0x000fe40003f64000 */
[----:B------:R-:W-:Y:S02]  /*2540*/  FSETP.GT.AND P4, PT, R19, RZ, PT ;  /* 0x000000ff1300720b */ /* 0x000fe40003f84000 */
[----:B------:R-:W-:-:S02]  /*2550*/  IADD3.X R22, PT, PT, RZ, R23, RZ, P2, P1 ;  /* 0x00000017ff167210 */ /* 0x000fc400017e24ff */
[----:B------:R-:W-:Y:S02]  /*2560*/  IADD3 R18, P2, P1, R10, R20, R21 ;  /* 0x000000140a127210 */ /* 0x000fe4000795e015 */
[----:B------:R-:W-:Y:S02]  /*2570*/  SEL R19, RZ, 0x1, !P3 ;  /* 0x00000001ff137807 */ /* 0x000fe40005800000 */
[----:B------:R-:W-:Y:S02]  /*2580*/  SEL R10, RZ, 0x1, !P4 ;  /* 0x00000001ff0a7807 */ /* 0x000fe40006000000 */
[----:B------:R-:W-:Y:S02]  /*2590*/  IADD3.X R20, PT, PT, RZ, R22, RZ, P5, P6 ;  /* 0x00000016ff147210 */ /* 0x000fe40002fec4ff */
[----:B------:R-:W-:Y:S01]  /*25a0*/  FSETP.GT.AND P4, PT, R17, RZ, PT ;  /* 0x000000ff1100720b */ /* 0x000fe20003f84000 */
[----:B------:R-:W-:-:S03]  /*25b0*/  VIADD R5, R5, 0x10 ;  /* 0x0000001005057836 */ /* 0x000fc60000000000 */
[----:B------:R-:W-:Y:S01]  /*25c0*/  SEL R17, RZ, 0x1, !P4 ;  /* 0x00000001ff117807 */ /* 0x000fe20006000000 */
[----:B------:R-:W-:Y:S01]  /*25d0*/  VIADD R4, R4, 0x2000 ;  /* 0x0000200004047836 */ /* 0x000fe20000000000 */
[----:B---3--:R-:W-:Y:S02]  /*25e0*/  FSETP.GT.AND P3, PT, R16, RZ, PT ;  /* 0x000000ff1000720b */ /* 0x008fe40003f64000 */
[----:B------:R-:W-:Y:S02]  /*25f0*/  IADD3 R16, P5, P6, R10, R18, R19 ;  /* 0x000000120a107210 */ /* 0x000fe40007ebe013 */
[----:B------:R-:W-:Y:S02]  /*2600*/  SEL R10, RZ, 0x1, !P3 ;  /* 0x00000001ff0a7807 */ /* 0x000fe40005800000 */
[----:B----4-:R-:W-:Y:S02]  /*2610*/  FSETP.GT.AND P3, PT, R15, RZ, PT ;  /* 0x000000ff0f00720b */ /* 0x010fe40003f64000 */
[----:B--2---:R-:W-:-:S02]  /*2620*/  FSETP.GT.AND P4, PT, R14, RZ, PT ;  /* 0x000000ff0e00720b */ /* 0x004fc40003f84000 */
[----:B------:R-:W-:Y:S02]  /*2630*/  SEL R15, RZ, 0x1, !P3 ;  /* 0x00000001ff0f7807 */ /* 0x000fe40005800000 */
[----:B-----5:R-:W-:Y:S02]  /*2640*/  FSETP.GT.AND P3, PT, R6, RZ, PT ;  /* 0x000000ff0600720b */ /* 0x020fe40003f64000 */
[----:B------:R-:W-:Y:S02]  /*2650*/  IADD3.X R18, PT, PT, RZ, R20, RZ, P2, P1 ;  /* 0x00000014ff127210 */ /* 0x000fe400017e24ff */
[----:B------:R-:W-:Y:S02]  /*2660*/  IADD3 R14, P2, P1, R10, R16, R17 ;  /* 0x000000100a0e7210 */ /* 0x000fe4000795e011 */
[----:B------:R-:W-:Y:S02]  /*2670*/  SEL R6, RZ, 0x1, !P3 ;  /* 0x00000001ff067807 */ /* 0x000fe40005800000 */
[----:B------:R-:W-:-:S02]  /*2680*/  SEL R10, RZ, 0x1, !P4 ;  /* 0x00000001ff0a7807 */ /* 0x000fc40006000000 */
[----:B------:R-:W-:Y:S02]  /*2690*/  ISETP.NE.AND P3, PT, R5, RZ, PT ;  /* 0x000000ff0500720c */ /* 0x000fe40003f65270 */
[----:B------:R-:W-:Y:S02]  /*26a0*/  FSETP.GT.AND P4, PT, R13, RZ, PT ;  /* 0x000000ff0d00720b */ /* 0x000fe40003f84000 */
[----:B------:R-:W-:Y:S02]  /*26b0*/  IADD3.X R16, PT, PT, RZ, R18, RZ, P5, P6 ;  /* 0x00000012ff107210 */ /* 0x000fe40002fec4ff */
        /* <DEDUP_REMOVED lines=9> */
.L_x_286:
[----:B------:R-:W-:Y:S05]  /*2750*/  BSYNC.RECONVERGENT B2 ;  /* 0x0000000000027941 */ /* 0x000fea0003800200 */
.L_x_285:
[----:B------:R-:W-:Y:S05]  /*2760*/  @!P0 BRA `(.L_x_284) ;  /* 0x00000004006c8947 */ /* 0x000fea0003800000 */
[----:B------:R-:W-:Y:S01]  /*2770*/  ISETP.GE.U32.AND P1, PT, R25, 0x8, PT ;  /* 0x000000081900780c */ /* 0x000fe20003f26070 */
[----:B------:R-:W-:Y:S01]  /*2780*/  BSSY.RECONVERGENT B2, `(.L_x_288) ;  /* 0x0000029000027945 */ /* 0x000fe20003800200 */
[----:B------:R-:W-:-:S04]  /*2790*/  LOP3.LUT R19, R24, 0x7, RZ, 0xc0, !PT ;  /* 0x0000000718137812 */ /* 0x000fc800078ec0ff */
[----:B------:R-:W-:-:S07]  /*27a0*/  ISETP.NE.AND P0, PT, R19, RZ, PT ;  /* 0x000000ff1300720c */ /* 0x000fce0003f05270 */
[----:B------:R-:W-:Y:S06]  /*27b0*/  @!P1 BRA `(.L_x_289) ;  /* 0x0000000000949947 */ /* 0x000fec0003800000 */
[----:B------:R-:W-:-:S05]  /*27c0*/  IADD3 R3, P1, PT, R4, R7, RZ ;  /* 0x0000000704037210 */ /* 0x000fca0007f3e0ff */
[----:B------:R-:W-:Y:S01]  /*27d0*/  IMAD.X R14, RZ, RZ, R8, P1 ;  /* 0x000000ffff0e7224 */ /* 0x000fe200008e0608 */
        /* <DEDUP_REMOVED lines=35> */
.L_x_289:
[----:B------:R-:W-:Y:S05]  /*2a10*/  BSYNC.RECONVERGENT B2 ;  /* 0x0000000000027941 */ /* 0x000fea0003800200 */
.L_x_288:
[----:B------:R-:W-:Y:S05]  /*2a20*/  @!P0 BRA `(.L_x_284) ;  /* 0x0000000000bc8947 */ /* 0x000fea0003800000 */
[----:B------:R-:W-:Y:S01]  /*2a30*/  ISETP.GE.U32.AND P1, PT, R19, 0x4, PT ;  /* 0x000000041300780c */ /* 0x000fe20003f26070 */
[----:B------:R-:W-:Y:S01]  /*2a40*/  BSSY.RECONVERGENT B2, `(.L_x_290) ;  /* 0x0000018000027945 */ /* 0x000fe20003800200 */
[----:B------:R-:W-:-:S11]  /*2a50*/  LOP3.LUT P0, RZ, R24, 0x3, RZ, 0xc0, !PT ;  /* 0x0000000318ff7812 */ /* 0x000fd6000780c0ff */
[----:B------:R-:W-:Y:S05]  /*2a60*/  @!P1 BRA `(.L_x_291) ;  /* 0x0000000000549947 */ /* 0x000fea0003800000 */
[----:B------:R-:W-:-:S05]  /*2a70*/  IADD3 R3, P1, PT, R4, R7, RZ ;  /* 0x0000000704037210 */ /* 0x000fca0007f3e0ff */
[----:B------:R-:W-:Y:S01]  /*2a80*/  IMAD.X R8, RZ, RZ, R8, P1 ;  /* 0x000000ffff087224 */ /* 0x000fe200008e0608 */
[----:B------:R-:W-:-:S04]  /*2a90*/  LEA R2, P1, R3, UR6, 0x2 ;  /* 0x0000000603027c11 */ /* 0x000fc8000f8210ff */
        /* <DEDUP_REMOVED lines=18> */
.L_x_291:
[----:B------:R-:W-:Y:S05]  /*2bc0*/  BSYNC.RECONVERGENT B2 ;  /* 0x0000000000027941 */ /* 0x000fea0003800200 */
.L_x_290:
[----:B------:R-:W-:Y:S05]  /*2bd0*/  @!P0 BRA `(.L_x_284) ;  /* 0x0000000000508947 */ /* 0x000fea0003800000 */
[----:B------:R-:W-:Y:S02]  /*2be0*/  LOP3.LUT R2, R9, 0xffff, RZ, 0xc0, !PT ;  /* 0x0000ffff09027812 */ /* 0x000fe400078ec0ff */
[----:B------:R-:W-:Y:S02]  /*2bf0*/  IADD3 R4, P0, PT, R4, R11, RZ ;  /* 0x0000000b04047210 */ /* 0x000fe40007f1e0ff */
[----:B------:R-:W-:Y:S02]  /*2c00*/  LEA.HI R2, R2, 0x1, RZ, 0x17 ;  /* 0x0000000102027811 */ /* 0x000fe400078fb8ff */
[----:B------:R-:W-:Y:S01]  /*2c10*/  LEA R7, P1, R4, UR6, 0x2 ;  /* 0x0000000604077c11 */ /* 0x000fe2000f8210ff */
[----:B------:R-:W-:Y:S01]  /*2c20*/  IMAD.X R3, RZ, RZ, R12, P0 ;  /* 0x000000ffff037224 */ /* 0x000fe200000e060c */
[----:B------:R-:W-:-:S04]  /*2c30*/  LOP3.LUT R2, R2, 0x3, RZ, 0xc0, !PT ;  /* 0x0000000302027812 */ /* 0x000fc800078ec0ff */
[----:B------:R-:W-:Y:S01]  /*2c40*/  LEA.HI.X R8, R4, UR7, R3, 0x2, P1 ;  /* 0x0000000704087c11 */ /* 0x000fe200088f1403 */
[----:B------:R-:W-:-:S07]  /*2c50*/  IMAD.MOV R4, RZ, RZ, -R2 ;  /* 0x000000ffff047224 */ /* 0x000fce00078e0a02 */
.L_x_292:
[----:B------:R-:W-:Y:S02]  /*2c60*/  IMAD.MOV.U32 R2, RZ, RZ, R7 ;  /* 0x000000ffff027224 */ /* 0x000fe400078e0007 */
[----:B------:R-:W-:-:S05]  /*2c70*/  IMAD.MOV.U32 R3, RZ, RZ, R8 ;  /* 0x000000ffff037224 */ /* 0x000fca00078e0008 */
[----:B------:R-:W2:Y:S01]  /*2c80*/  LDG.E R2, desc[UR8][R2.64] ;  /* 0x0000000802027981 */ /* 0x000ea2000c1e1900 */
[----:B------:R-:W-:Y:S01]  /*2c90*/  VIADD R4, R4, 0x1 ;  /* 0x0000000104047836 */ /* 0x000fe20000000000 */
[----:B------:R-:W-:-:S05]  /*2ca0*/  IADD3 R7, P2, PT, R7, 0x800, RZ ;  /* 0x0000080007077810 */ /* 0x000fca0007f5e0ff */
[----:B------:R-:W-:Y:S01]  /*2cb0*/  IMAD.X R8, RZ, RZ, R8, P2 ;  /* 0x000000ffff087224 */ /* 0x000fe200010e0608 */
[----:B--2---:R-:W-:-:S04]  /*2cc0*/  FSETP.GT.AND P0, PT, R2, RZ, PT ;  /* 0x000000ff0200720b */ /* 0x004fc80003f04000 */
[----:B------:R-:W-:Y:S02]  /*2cd0*/  SEL R5, RZ, 0x1, !P0 ;  /* 0x00000001ff057807 */ /* 0x000fe40004000000 */
[----:B------:R-:W-:Y:S02]  /*2ce0*/  ISETP.NE.AND P0, PT, R4, RZ, PT ;  /* 0x000000ff0400720c */ /* 0x000fe40003f05270 */
[----:B------:R-:W-:-:S05]  /*2cf0*/  IADD3 R6, P1, PT, R6, R5, RZ ;  /* 0x0000000506067210 */ /* 0x000fca0007f3e0ff */
[----:B------:R-:W-:-:S06]  /*2d00*/  IMAD.X R10, RZ, RZ, R10, P1 ;  /* 0x000000ffff0a7224 */ /* 0x000fcc00008e060a */
[----:B------:R-:W-:Y:S05]  /*2d10*/  @P0 BRA `(.L_x_292) ;  /* 0xfffffffc00d00947 */ /* 0x000fea000383ffff */
.L_x_284:
[----:B------:R-:W-:Y:S05]  /*2d20*/  BSYNC.RECONVERGENT B1 ;  /* 0x0000000000017941 */ /* 0x000fea0003800200 */
.L_x_281:
[----:B------:R-:W0:Y:S01]  /*2d30*/  S2R R9, SR_LANEID ;  /* 0x0000000000097919 */ /* 0x000e220000000000 */
[----:B------:R-:W1:Y:S04]  /*2d40*/  SHFL.DOWN PT, R2, R6, 0x1, 0x1f ;  /* 0x08201f0006027f89 */ /* 0x000e6800000e0000 */
[----:B------:R-:W2:Y:S01]  /*2d50*/  SHFL.DOWN PT, R3, R10, 0x1, 0x1f ;  /* 0x08201f000a037f89 */ /* 0x000ea200000e0000 */
[C---:B0-----:R-:W-:Y:S02]  /*2d60*/  ISETP.GT.AND P1, PT, R9.reuse, 0x1e, PT ;  /* 0x0000001e0900780c */ /* 0x041fe40003f24270 */
[----:B------:R-:W-:Y:S02]  /*2d70*/  ISETP.NE.AND P2, PT, R9, RZ, PT ;  /* 0x000000ff0900720c */ /* 0x000fe40003f45270 */
[----:B-1----:R-:W-:-:S02]  /*2d80*/  SEL R7, R2, RZ, !P1 ;  /* 0x000000ff02077207 */ /* 0x002fc40004800000 */
[----:B--2---:R-:W-:Y:S02]  /*2d90*/  SEL R3, R3, RZ, !P1 ;  /* 0x000000ff03037207 */ /* 0x004fe40004800000 */
[----:B------:R-:W-:Y:S02]  /*2da0*/  IADD3 R7, P0, PT, R6, R7, RZ ;  /* 0x0000000706077210 */ /* 0x000fe40007f1e0ff */
[----:B------:R-:W-:-:S03]  /*2db0*/  ISETP.GT.AND P1, PT, R9, 0x1d, PT ;  /* 0x0000001d0900780c */ /* 0x000fc60003f24270 */
[----:B------:R-:W-:Y:S01]  /*2dc0*/  IMAD.X R8, R10, 0x1, R3, P0 ;  /* 0x000000010a087824 */ /* 0x000fe200000e0603 */
[----:B------:R-:W0:Y:S04]  /*2dd0*/  SHFL.DOWN PT, R2, R7, 0x2, 0x1f ;  /* 0x08401f0007027f89 */ /* 0x000e2800000e0000 */
[----:B------:R-:W1:Y:S01]  /*2de0*/  SHFL.DOWN PT, R3, R8, 0x2, 0x1f ;  /* 0x08401f0008037f89 */ /* 0x000e6200000e0000 */
[----:B------:R-:W2:Y:S01]  /*2df0*/  S2R R10, SR_TID.X ;  /* 0x00000000000a7919 */ /* 0x000ea20000002100 */
[----:B0-----:R-:W-:-:S04]  /*2e00*/  SEL R2, R2, RZ, !P1 ;  /* 0x000000ff02027207 */ /* 0x001fc80004800000 */
[----:B------:R-:W-:Y:S02]  /*2e10*/  IADD3 R5, P0, PT, R2, R7, RZ ;  /* 0x0000000702057210 */ /* 0x000fe40007f1e0ff */
[----:B-1----:R-:W-:Y:S02]  /*2e20*/  SEL R3, R3, RZ, !P1 ;  /* 0x000000ff03037207 */ /* 0x002fe40004800000 */
[----:B------:R-:W-:Y:S01]  /*2e30*/  ISETP.GT.AND P1, PT, R9, 0x1b, PT ;  /* 0x0000001b0900780c */ /* 0x000fe20003f24270 */
[----:B------:R-:W0:Y:S02]  /*2e40*/  SHFL.DOWN PT, R2, R5, 0x4, 0x1f ;  /* 0x08801f0005027f89 */ /* 0x000e2400000e0000 */
[----:B------:R-:W-:Y:S02]  /*2e50*/  IMAD.X R4, R3, 0x1, R8, P0 ;  /* 0x0000000103047824 */ /* 0x000fe400000e0608 */
[----:B------:R-:W1:Y:S03]  /*2e60*/  @!P2 S2R R8, SR_CgaCtaId ;  /* 0x000000000008a919 */ /* 0x000e660000008800 */
[----:B------:R-:W3:Y:S01]  /*2e70*/  SHFL.DOWN PT, R3, R4, 0x4, 0x1f ;  /* 0x08801f0004037f89 */ /* 0x000ee200000e0000 */
[----:B0-----:R-:W-:-:S04]  /*2e80*/  SEL R2, R2, RZ, !P1 ;  /* 0x000000ff02027207 */ /* 0x001fc80004800000 */
[----:B------:R-:W-:Y:S02]  /*2e90*/  IADD3 R7, P0, PT, R2, R5, RZ ;  /* 0x0000000502077210 */ /* 0x000fe40007f1e0ff */
[----:B---3--:R-:W-:-:S03]  /*2ea0*/  SEL R3, R3, RZ, !P1 ;  /* 0x000000ff03037207 */ /* 0x008fc60004800000 */
[----:B------:R-:W0:Y:S01]  /*2eb0*/  SHFL.DOWN PT, R2, R7, 0x8, 0x1f ;  /* 0x09001f0007027f89 */ /* 0x000e2200000e0000 */
[----:B------:R-:W-:Y:S01]  /*2ec0*/  ISETP.GT.AND P1, PT, R9, 0x17, PT ;  /* 0x000000170900780c */ /* 0x000fe20003f24270 */
[----:B------:R-:W-:-:S05]  /*2ed0*/  IMAD.X R6, R3, 0x1, R4, P0 ;  /* 0x0000000103067824 */ /* 0x000fca00000e0604 */
[----:B------:R-:W3:Y:S01]  /*2ee0*/  SHFL.DOWN PT, R3, R6, 0x8, 0x1f ;  /* 0x09001f0006037f89 */ /* 0x000ee200000e0000 */
[----:B0-----:R-:W-:-:S04]  /*2ef0*/  SEL R2, R2, RZ, !P1 ;  /* 0x000000ff02027207 */ /* 0x001fc80004800000 */
[----:B------:R-:W-:Y:S02]  /*2f00*/  IADD3 R5, P0, PT, R2, R7, RZ ;  /* 0x0000000702057210 */ /* 0x000fe40007f1e0ff */
[----:B------:R-:W-:Y:S02]  /*2f10*/  @!P2 MOV R7, 0x400 ;  /* 0x000004000007a802 */ /* 0x000fe40000000f00 */
[----:B---3--:R-:W-:Y:S01]  /*2f20*/  SEL R3, R3, RZ, !P1 ;  /* 0x000000ff03037207 */ /* 0x008fe20004800000 */
[----:B------:R-:W0:Y:S01]  /*2f30*/  SHFL.DOWN PT, R2, R5, 0x10, 0x1f ;  /* 0x0a001f0005027f89 */ /* 0x000e2200000e0000 */
[----:B------:R-:W-:Y:S02]  /*2f40*/  ISETP.GT.AND P1, PT, R9, 0xf, PT ;  /* 0x0000000f0900780c */ /* 0x000fe40003f24270 */
[----:B-1----:R-:W-:Y:S01]  /*2f50*/  @!P2 LEA R7, R8, R7, 0x18 ;  /* 0x000000070807a211 */ /* 0x002fe200078ec0ff */
[----:B------:R-:W-:Y:S01]  /*2f60*/  IMAD.X R4, R3, 0x1, R6, P0 ;  /* 0x0000000103047824 */ /* 0x000fe200000e0606 */
[----:B--2---:R-:W-:-:S04]  /*2f70*/  @!P2 SHF.R.U32.HI R6, RZ, 0x2, R10 ;  /* 0x00000002ff06a819 */ /* 0x004fc8000001160a */
[----:B------:R-:W1:Y:S01]  /*2f80*/  SHFL.DOWN PT, R3, R4, 0x10, 0x1f ;  /* 0x0a001f0004037f89 */ /* 0x000e6200000e0000 */
[----:B------:R-:W-:-:S05]  /*2f90*/  @!P2 LOP3.LUT R6, R6, 0xf8, RZ, 0xc0, !PT ;  /* 0x000000f80606a812 */ /* 0x000fca00078ec0ff */
        /* <DEDUP_REMOVED lines=14> */
[----:B0-----:R-:W0:Y:S04]  /*3080*/  LDS.128 R4, [UR4+0x30] ;  /* 0x00003004ff047984 */ /* 0x001e280008000c00 */
[----:B------:R-:W2:Y:S04]  /*3090*/  LDS.128 R20, [UR4+0x40] ;  /* 0x00004004ff147984 */ /* 0x000ea80008000c00 */
[----:B------:R-:W3:Y:S04]  /*30a0*/  LDS.128 R16, [UR4+0x50] ;  /* 0x00005004ff107984 */ /* 0x000ee80008000c00 */
[----:B------:R-:W4:Y:S01]  /*30b0*/  LDS.128 R12, [UR4+0x60] ;  /* 0x00006004ff0c7984 */ /* 0x000f220008000c00 */
[----:B-1----:R-:W-:-:S04]  /*30c0*/  IADD3 R11, P1, P2, R24, R8, R2 ;  /* 0x00000008180b7210 */ /* 0x002fc80007a3e002 */
[----:B------:R-:W-:Y:S02]  /*30d0*/  IADD3.X R25, PT, PT, R25, R9, R3, P1, P2 ;  /* 0x0000000919197210 */ /* 0x000fe40000fe4403 */
[----:B0-----:R-:W-:Y:S02]  /*30e0*/  IADD3 R3, P1, P2, R4, R11, R26 ;  /* 0x0000000b04037210 */ /* 0x001fe40007a3e01a */
        /* <DEDUP_REMOVED lines=14> */
[----:B------:R-:W-:-:S07]  /*31d0*/  IMAD.X R3, R3, 0x1, R27, P3 ;  /* 0x0000000103037824 */ /* 0x000fce00018e061b */
.L_x_280:
[----:B------:R-:W-:Y:S05]  /*31e0*/  BSYNC.RECONVERGENT B0 ;  /* 0x0000000000007941 */ /* 0x000fea0003800200 */
.L_x_265:
[----:B------:R-:W-:Y:S05]  /*31f0*/  @P0 EXIT ;  /* 0x000000000000094d */ /* 0x000fea0003800000 */
[----:B--2---:R-:W2:Y:S02]  /*3200*/  LDC.64 R4, c[0x0][0x390] ;  /* 0x0000e400ff047b82 */ /* 0x004ea40000000a00 */
[----:B--2---:R-:W-:-:S05]  /*3210*/  IMAD.WIDE.U32 R4, R0, 0x8, R4 ;  /* 0x0000000800047825 */ /* 0x004fca00078e0004 */
[----:B------:R-:W-:Y:S01]  /*3220*/  STG.E.64 desc[UR8][R4.64], R2 ;  /* 0x0000000204007986 */ /* 0x000fe2000c101b08 */
[----:B------:R-:W-:Y:S05]  /*3230*/  EXIT ;  /* 0x000000000000794d */ /* 0x000fea0003800000 */
.L_x_293:
        /* <DEDUP_REMOVED lines=12> */
.L_x_478:


//--------------------- .text._ZN3cub18CUB_300001_SM_10006detail6reduce28DeviceReduceSingleTileKernelINS2_10policy_hubIlyN4cuda3std3__44plusIlEEE10Policy1000EN6thrust24THRUST_300001_SM_1000_NS18transform_iteratorI16is_positive_gainNSD_6detail15normal_iteratorINSD_10device_ptrIfEEEEllEEPlyS9_llNS7_10__identityEEEvT0_T1_T2_T3_T4_T6_ --------------------------
	.section	.text._ZN3cub18CUB_300001_SM_10006detail6reduce28DeviceReduceSingleTileKernelINS2_10policy_hubIlyN4cuda3std3__44plusIlEEE10Policy1000EN6thrust24THRUST_300001_SM_1000_NS18transform_iteratorI16is_positive_gainNSD_6detail15normal_iteratorINSD_10device_ptrIfEEEEllEEPlyS9_llNS7_10__identityEEEvT0_T1_T2_T3_T4_T6_,"ax",@progbits
	.align	128
        .global         _ZN3cub18CUB_300001_SM_10006detail6reduce28DeviceReduceSingleTileKernelINS2_10policy_hubIlyN4cuda3std3__44plusIlEEE10Policy1000EN6thrust24THRUST_300001_SM_1000_NS18transform_iteratorI16is_positive_gainNSD_6detail15normal_iteratorINSD_10device_ptrIfEEEEllEEPlyS9_llNS7_10__identityEEEvT0_T1_T2_T3_T4_T6_
        .type           _ZN3cub18CUB_300001_SM_10006detail6reduce28DeviceReduceSingleTileKernelINS2_10policy_hubIlyN4cuda3std3__44plusIlEEE10Policy1000EN6thrust24THRUST_300001_SM_1000_NS18transform_iteratorI16is_positive_gainNSD_6detail15normal_iteratorINSD_10device_ptrIfEEEEllEEPlyS9_llNS7_10__identityEEEvT0_T1_T2_T3_T4_T6_,@function
        .size           _ZN3cub18CUB_300001_SM_10006detail6reduce28DeviceReduceSingleTileKernelINS2_10policy_hubIlyN4cuda3std3__44plusIlEEE10Policy1000EN6thrust24THRUST_300001_SM_1000_NS18transform_iteratorI16is_positive_gainNSD_6detail15normal_iteratorINSD_10device_ptrIfEEEEllEEPlyS9_llNS7_10__identityEEEvT0_T1_T2_T3_T4_T6_,(.L_x_479 - _ZN3cub18CUB_300001_SM_10006detail6reduce28DeviceReduceSingleTileKernelINS2_10policy_hubIlyN4cuda3std3__44plusIlEEE10Policy1000EN6thrust24THRUST_300001_SM_1000_NS18transform_iteratorI16is_positive_gainNSD_6detail15normal_iteratorINSD_10device_ptrIfEEEEllEEPlyS9_llNS7_10__identityEEEvT0_T1_T2_T3_T4_T6_)
        .other          _ZN3cub18CUB_300001_SM_10006detail6reduce28DeviceReduceSingleTileKernelINS2_10policy_hubIlyN4cuda3std3__44plusIlEEE10Policy1000EN6thrust24THRUST_300001_SM_1000_NS18transform_iteratorI16is_positive_gainNSD_6detail15normal_iteratorINSD_10device_ptrIfEEEEllEEPlyS9_llNS7_10__identityEEEvT0_T1_T2_T3_T4_T6_,@"STO_CUDA_ENTRY STV_DEFAULT"
_ZN3cub18CUB_300001_SM_10006detail6reduce28DeviceReduceSingleTileKernelINS2_10policy_hubIlyN4cuda3std3__44plusIlEEE10Policy1000EN6thrust24THRUST_300001_SM_1000_NS18transform_iteratorI16is_positive_gainNSD_6detail15normal_iteratorINSD_10device_ptrIfEEEEllEEPlyS9_llNS7_10__identityEEEvT0_T1_T2_T3_T4_T6_:
.text._ZN3cub18CUB_300001_SM_10006detail6reduce28DeviceReduceSingleTileKernelINS2_10policy_hubIlyN4cuda3std3__44plusIlEEE10Policy1000EN6thrust24THRUST_300001_SM_1000_NS18transform_iteratorI16is_positive_gainNSD_6detail15normal_iteratorINSD_10device_ptrIfEEEEllEEPlyS9_llNS7_10__identityEEEvT0_T1_T2_T3_T4_T6_:
[----:B------:R-:W-:Y:S01]  /*0000*/  LDC R1, c[0x0][0x37c] ;  /* 0x0000df00ff017b82 */ /* 0x000fe20000000800 */
[----:B------:R-:W0:Y:S01]  /*0010*/  LDCU.64 UR4, c[0x0][0x398] ;  /* 0x00007300ff0477ac */ /* 0x000e220008000a00 */
[----:B------:R-:W1:Y:S01]  /*0020*/  LDCU.64 UR6, c[0x0][0x358] ;  /* 0x00006b00ff0677ac */ /* 0x000e620008000a00 */
[----:B0-----:R-:W-:Y:S02]  /*0030*/  IMAD.U32 R16, RZ, RZ, UR4 ;  /* 0x00000004ff107e24 */ /* 0x001fe4000f8e00ff */
[----:B------:R-:W-:-:S03]  /*0040*/  IMAD.U32 R0, RZ, RZ, UR5 ;  /* 0x00000005ff007e24 */ /* 0x000fc6000f8e00ff */
[----:B------:R-:W-:-:S04]  /*0050*/  ISETP.NE.U32.AND P0, PT, R16, RZ, PT ;  /* 0x000000ff1000720c */ /* 0x000fc80003f05070 */
[----:B------:R-:W-:-:S13]  /*0060*/  ISETP.NE.AND.EX P0, PT, R0, RZ, PT, P0 ;  /* 0x000000ff0000720c */ /* 0x000fda0003f05300 */
        /* <DEDUP_REMOVED lines=8> */
.L_x_294:
[----:B------:R-:W-:Y:S01]  /*00f0*/  ISETP.GT.U32.AND P0, PT, R16, 0xdff, PT ;  /* 0x00000dff1000780c */ /* 0x000fe20003f04070 */
[----:B------:R-:W-:Y:S03]  /*0100*/  BSSY.RECONVERGENT B0, `(.L_x_295) ;  /* 0x00002f2000007945 */ /* 0x000fe60003800200 */
[----:B------:R-:W-:-:S13]  /*0110*/  ISETP.GT.U32.AND.EX P0, PT, R0, RZ, PT, P0 ;  /* 0x000000ff0000720c */ /* 0x000fda0003f04100 */
[----:B------:R-:W-:Y:S05]  /*0120*/  @P0 BRA `(.L_x_296) ;  /* 0x00000018005c0947 */ /* 0x000fea0003800000 */
[----:B------:R-:W0:Y:S01]  /*0130*/  S2R R5, SR_TID.X ;  /* 0x0000000000057919 */ /* 0x000e220000002100 */
[----:B------:R-:W-:Y:S01]  /*0140*/  BSSY.RECONVERGENT B1, `(.L_x_297) ;  /* 0x000000c000017945 */ /* 0x000fe20003800200 */
[----:B------:R-:W-:Y:S02]  /*0150*/  CS2R R2, SRZ ;  /* 0x0000000000027805 */ /* 0x000fe4000001ff00 */
[----:B0-----:R-:W-:Y:S01]  /*0160*/  ISETP.GE.U32.AND P0, PT, R5, R16, PT ;  /* 0x000000100500720c */ /* 0x001fe20003f06070 */
[----:B------:R-:W-:-:S12]  /*0170*/  IMAD.MOV.U32 R7, RZ, RZ, R5 ;  /* 0x000000ffff077224 */ /* 0x000fd800078e0005 */
[----:B------:R-:W-:Y:S05]  /*0180*/  @P0 BRA `(.L_x_298) ;  /* 0x00000000001c0947 */ /* 0x000fea0003800000 */
[----:B------:R-:W0:Y:S02]  /*0190*/  LDC.64 R8, c[0x0][0x380] ;  /* 0x0000e000ff087b82 */ /* 0x000e240000000a00 */
[----:B0-----:R-:W-:-:S06]  /*01a0*/  IMAD.WIDE.U32 R8, R5, 0x4, R8 ;  /* 0x0000000405087825 */ /* 0x001fcc00078e0008 */
[----:B------:R-:W2:Y:S01]  /*01b0*/  LDG.E R8, desc[UR6][R8.64] ;  /* 0x0000000608087981 */ /* 0x000ea2000c1e1900 */
[----:B------:R-:W-:Y:S02]  /*01c0*/  VIADD R7, R5, 0x200 ;  /* 0x0000020005077836 */ /* 0x000fe40000000000 */
[----:B------:R-:W-:Y:S01]  /*01d0*/  IMAD.MOV.U32 R3, RZ, RZ, RZ ;  /* 0x000000ffff037224 */ /* 0x000fe200078e00ff */
[----:B--2---:R-:W-:-:S04]  /*01e0*/  FSETP.GT.AND P0, PT, R8, RZ, PT ;  /* 0x000000ff0800720b */ /* 0x004fc80003f04000 */
[----:B------:R-:W-:-:S09]  /*01f0*/  SEL R2, RZ, 0x1, !P0 ;  /* 0x00000001ff027807 */ /* 0x000fd20004000000 */
.L_x_298:
[----:B------:R-:W-:Y:S05]  /*0200*/  BSYNC.RECONVERGENT B1 ;  /* 0x0000000000017941 */ /* 0x000fea0003800200 */
.L_x_297:
[----:B------:R-:W-:Y:S01]  /*0210*/  ISETP.GE.U32.AND P0, PT, R7, R16, PT ;  /* 0x000000100700720c */ /* 0x000fe20003f06070 */
[----:B------:R-:W-:-:S12]  /*0220*/  BSSY.RECONVERGENT B1, `(.L_x_299) ;  /* 0x00000a8000017945 */ /* 0x000fd80003800200 */
[----:B------:R-:W-:Y:S05]  /*0230*/  @P0 BRA `(.L_x_300) ;  /* 0x0000000800980947 */ /* 0x000fea0003800000 */
[----:B------:R-:W-:Y:S01]  /*0240*/  LOP3.LUT R9, RZ, R7, RZ, 0x33, !PT ;  /* 0x00000007ff097212 */ /* 0x000fe200078e33ff */
        /* <DEDUP_REMOVED lines=8> */
[----:B------:R-:W-:-:S05]  /*02d0*/  LOP3.LUT R6, R4, 0xfffff0, RZ, 0xc0, !PT ;  /* 0x00fffff004067812 */ /* 0x000fca00078ec0ff */
[----:B------:R-:W-:Y:S02]  /*02e0*/  IMAD.MOV R6, RZ, RZ, -R6 ;  /* 0x000000ffff067224 */ /* 0x000fe400078e0a06 */
[----:B0-----:R-:W-:-:S03]  /*02f0*/  IMAD.WIDE.U32 R8, R7, 0x4, R8 ;  /* 0x0000000407087825 */ /* 0x001fc600078e0008 */
[----:B------:R-:W-:-:S05]  /*0300*/  IADD3 R8, P1, PT, R8, 0x4000, RZ ;  /* 0x0000400008087810 */ /* 0x000fca0007f3e0ff */
[----:B------:R-:W-:-:S08]  /*0310*/  IMAD.X R9, RZ, RZ, R9, P1 ;  /* 0x000000ffff097224 */ /* 0x000fd000008e0609 */
.L_x_303:
        /* <DEDUP_REMOVED lines=17> */
[----:B------:R-:W-:Y:S01]  /*0430*/  VIADD R7, R7, 0x2000 ;  /* 0x0000200007077836 */ /* 0x000fe20000000000 */
[----:B--2---:R-:W-:Y:S02]  /*0440*/  FSETP.GT.AND P1, PT, R27, RZ, PT ;  /* 0x000000ff1b00720b */ /* 0x004fe40003f24000 */
[----:B---3--:R-:W-:Y:S02]  /*0450*/  FSETP.GT.AND P2, PT, R19, RZ, PT ;  /* 0x000000ff1300720b */ /* 0x008fe40003f44000 */
[----:B------:R-:W-:Y:S02]  /*0460*/  SEL R27, RZ, 0x1, !P1 ;  /* 0x00000001ff1b7807 */ /* 0x000fe40004800000 */
[----:B------:R-:W-:Y:S02]  /*0470*/  SEL R19, RZ, 0x1, !P2 ;  /* 0x00000001ff137807 */ /* 0x000fe40005000000 */
[----:B----4-:R-:W-:Y:S02]  /*0480*/  FSETP.GT.AND P1, PT, R20, RZ, PT ;  /* 0x000000ff1400720b */ /* 0x010fe40003f24000 */
[----:B-----5:R-:W-:-:S02]  /*0490*/  FSETP.GT.AND P2, PT, R21, RZ, PT ;  /* 0x000000ff1500720b */ /* 0x020fc40003f44000 */
[----:B------:R-:W-:Y:S02]  /*04a0*/  IADD3 R2, P5, P6, R19, R2, R27 ;  /* 0x0000000213027210 */ /* 0x000fe40007ebe01b */
[----:B------:R-:W-:Y:S02]  /*04b0*/  SEL R19, RZ, 0x1, !P1 ;  /* 0x00000001ff137807 */ /* 0x000fe40004800000 */
[----:B------:R-:W-:Y:S02]  /*04c0*/  SEL R20, RZ, 0x1, !P2 ;  /* 0x00000001ff147807 */ /* 0x000fe40005000000 */
[----:B------:R-:W-:Y:S02]  /*04d0*/  FSETP.GT.AND P3, PT, R22, RZ, PT ;  /* 0x000000ff1600720b */ /* 0x000fe40003f64000 */
[----:B------:R-:W-:Y:S02]  /*04e0*/  FSETP.GT.AND P4, PT, R23, RZ, PT ;  /* 0x000000ff1700720b */ /* 0x000fe40003f84000 */
[----:B------:R-:W-:-:S02]  /*04f0*/  IADD3 R20, P2, P1, R20, R2, R19 ;  /* 0x0000000214147210 */ /* 0x000fc4000795e013 */
[----:B------:R-:W-:Y:S02]  /*0500*/  SEL R2, RZ, 0x1, !P3 ;  /* 0x00000001ff027807 */ /* 0x000fe40005800000 */
[----:B------:R-:W-:Y:S02]  /*0510*/  SEL R19, RZ, 0x1, !P4 ;  /* 0x00000001ff137807 */ /* 0x000fe40006000000 */
[----:B------:R-:W-:Y:S02]  /*0520*/  FSETP.GT.AND P3, PT, R24, RZ, PT ;  /* 0x000000ff1800720b */ /* 0x000fe40003f64000 */
[----:B------:R-:W-:Y:S02]  /*0530*/  FSETP.GT.AND P4, PT, R25, RZ, PT ;  /* 0x000000ff1900720b */ /* 0x000fe40003f84000 */
[----:B------:R-:W-:Y:S02]  /*0540*/  IADD3.X R21, PT, PT, RZ, R3, RZ, P5, P6 ;  /* 0x00000003ff157210 */ /* 0x000fe40002fec4ff */
        /* <DEDUP_REMOVED lines=26> */
[----:B------:R-:W-:Y:S02]  /*06f0*/  ISETP.NE.AND P3, PT, R6, RZ, PT ;  /* 0x000000ff0600720c */ /* 0x000fe40003f65270 */
[----:B------:R-:W-:Y:S02]  /*0700*/  SEL R3, RZ, 0x1, !P4 ;  /* 0x00000001ff037807 */ /* 0x000fe40006000000 */
[----:B------:R-:W-:Y:S02]  /*0710*/  IADD3.X R11, PT, PT, RZ, R11, RZ, P2, P1 ;  /* 0x0000000bff0b7210 */ /* 0x000fe400017e24ff */
[----:B------:R-:W-:Y:S02]  /*0720*/  IADD3 R2, P1, P2, R2, R10, R3 ;  /* 0x0000000a02027210 */ /* 0x000fe40007a3e003 */
[----:B------:R-:W-:-:S02]  /*0730*/  IADD3 R8, P4, PT, R8, 0x8000, RZ ;  /* 0x0000800008087810 */ /* 0x000fc40007f9e0ff */
[----:B------:R-:W-:-:S03]  /*0740*/  IADD3.X R3, PT, PT, RZ, R11, RZ, P5, P6 ;  /* 0x0000000bff037210 */ /* 0x000fc60002fec4ff */
[----:B------:R-:W-:Y:S01]  /*0750*/  IMAD.X R9, RZ, RZ, R9, P4 ;  /* 0x000000ffff097224 */ /* 0x000fe200020e0609 */
[----:B------:R-:W-:Y:S01]  /*0760*/  IADD3.X R3, PT, PT, RZ, R3, RZ, P1, P2 ;  /* 0x00000003ff037210 */ /* 0x000fe20000fe44ff */
[----:B------:R-:W-:Y:S06]  /*0770*/  @P3 BRA `(.L_x_303) ;  /* 0xfffffff800e83947 */ /* 0x000fec000383ffff */
.L_x_302:
[----:B------:R-:W-:Y:S05]  /*0780*/  BSYNC.RECONVERGENT B2 ;  /* 0x0000000000027941 */ /* 0x000fea0003800200 */
.L_x_301:
        /* <DEDUP_REMOVED lines=41> */
.L_x_305:
[----:B------:R-:W-:Y:S05]  /*0a20*/  BSYNC.RECONVERGENT B2 ;  /* 0x0000000000027941 */ /* 0x000fea0003800200 */
.L_x_304:
        /* <DEDUP_REMOVED lines=11> */
[----:B------:R-:W5:Y:S01]  /*0ae0*/  LDG.E R10, desc[UR6][R8.64+0x1000] ;  /* 0x00100006080a7981 */ /* 0x000f62000c1e1900 */
[----:B------:R-:W-:Y:S01]  /*0af0*/  VIADD R7, R7, 0x800 ;  /* 0x0000080007077836 */ /* 0x000fe20000000000 */
[----:B--2---:R-:W-:-:S02]  /*0b00*/  FSETP.GT.AND P1, PT, R12, RZ, PT ;  /* 0x000000ff0c00720b */ /* 0x004fc40003f24000 */
[----:B---3--:R-:W-:Y:S02]  /*0b10*/  FSETP.GT.AND P2, PT, R6, RZ, PT ;  /* 0x000000ff0600720b */ /* 0x008fe40003f44000 */
[----:B----4-:R-:W-:Y:S02]  /*0b20*/  FSETP.GT.AND P4, PT, R11, RZ, PT ;  /* 0x000000ff0b00720b */ /* 0x010fe40003f84000 */
[----:B------:R-:W-:Y:S02]  /*0b30*/  SEL R11, RZ, 0x1, !P1 ;  /* 0x00000001ff0b7807 */ /* 0x000fe40004800000 */
[----:B-----5:R-:W-:Y:S02]  /*0b40*/  FSETP.GT.AND P3, PT, R10, RZ, PT ;  /* 0x000000ff0a00720b */ /* 0x020fe40003f64000 */
[----:B------:R-:W-:Y:S02]  /*0b50*/  SEL R6, RZ, 0x1, !P2 ;  /* 0x00000001ff067807 */ /* 0x000fe40005000000 */
[----:B------:R-:W-:-:S02]  /*0b60*/  SEL R13, RZ, 0x1, !P3 ;  /* 0x00000001ff0d7807 */ /* 0x000fc40005800000 */
[----:B------:R-:W-:Y:S02]  /*0b70*/  SEL R10, RZ, 0x1, !P4 ;  /* 0x00000001ff0a7807 */ /* 0x000fe40006000000 */
[----:B------:R-:W-:-:S04]  /*0b80*/  IADD3 R2, P1, P2, R6, R2, R11 ;  /* 0x0000000206027210 */ /* 0x000fc80007a3e00b */
[----:B------:R-:W-:Y:S02]  /*0b90*/  IADD3 R2, P3, P4, R10, R2, R13 ;  /* 0x000000020a027210 */ /* 0x000fe40007c7e00d */
[----:B------:R-:W-:-:S04]  /*0ba0*/  IADD3.X R3, PT, PT, RZ, R3, RZ, P1, P2 ;  /* 0x00000003ff037210 */ /* 0x000fc80000fe44ff */
[----:B------:R-:W-:-:S07]  /*0bb0*/  IADD3.X R3, PT, PT, RZ, R3, RZ, P3, P4 ;  /* 0x00000003ff037210 */ /* 0x000fce0001fe84ff */
.L_x_307:
[----:B------:R-:W-:Y:S05]  /*0bc0*/  BSYNC.RECONVERGENT B2 ;  /* 0x0000000000027941 */ /* 0x000fea0003800200 */
.L_x_306:
[----:B------:R-:W-:Y:S05]  /*0bd0*/  @!P0 BRA `(.L_x_300) ;  /* 0x0000000000308947 */ /* 0x000fea0003800000 */
[----:B------:R-:W0:Y:S01]  /*0be0*/  LDC.64 R10, c[0x0][0x380] ;  /* 0x0000e000ff0a7b82 */ /* 0x000e220000000a00 */
[----:B------:R-:W-:-:S07]  /*0bf0*/  IMAD.MOV R4, RZ, RZ, -R4 ;  /* 0x000000ffff047224 */ /* 0x000fce00078e0a04 */
.L_x_308:
[----:B0-----:R-:W-:-:S06]  /*0c00*/  IMAD.WIDE R8, R7, 0x4, R10 ;  /* 0x0000000407087825 */ /* 0x001fcc00078e020a */
        /* <DEDUP_REMOVED lines=9> */
.L_x_300:
[----:B------:R-:W-:Y:S05]  /*0ca0*/  BSYNC.RECONVERGENT B1 ;  /* 0x0000000000017941 */ /* 0x000fea0003800200 */
.L_x_299:
[----:B------:R-:W-:-:S04]  /*0cb0*/  ISETP.GE.U32.AND P0, PT, R16, 0x200, PT ;  /* 0x000002001000780c */ /* 0x000fc80003f06070 */
[----:B------:R-:W-:-:S13]  /*0cc0*/  ISETP.GE.U32.AND.EX P0, PT, R0, RZ, PT, P0 ;  /* 0x000000ff0000720c */ /* 0x000fda0003f06100 */
[----:B------:R-:W-:Y:S05]  /*0cd0*/  @!P0 BRA `(.L_x_309) ;  /* 0x00000004002c8947 */ /* 0x000fea0003800000 */
[----:B------:R-:W0:Y:S01]  /*0ce0*/  S2R R8, SR_LANEID ;  /* 0x0000000000087919 */ /* 0x000e220000000000 */
[----:B------:R-:W-:Y:S01]  /*0cf0*/  ISETP.NE.AND P5, PT, R5, RZ, PT ;  /* 0x000000ff0500720c */ /* 0x000fe20003fa5270 */
        /* <DEDUP_REMOVED lines=39> */
[----:B-1----:R-:W-:-:S03]  /*0f70*/  SEL R3, R3, RZ, !P0 ;  /* 0x000000ff03037207 */ /* 0x002fc60004000000 */
        /* <DEDUP_REMOVED lines=9> */
[----:B-1----:R-:W0:Y:S04]  /*1010*/  LDS.128 R4, [UR4+0x20] ;  /* 0x00002004ff047984 */ /* 0x002e280008000c00 */
[----:B------:R-:W1:Y:S04]  /*1020*/  LDS.128 R8, [UR4+0x30] ;  /* 0x00003004ff087984 */ /* 0x000e680008000c00 */
[----:B------:R-:W2:Y:S04]  /*1030*/  LDS.128 R12, [UR4+0x40] ;  /* 0x00004004ff0c7984 */ /* 0x000ea80008000c00 */
[----:B------:R-:W3:Y:S04]  /*1040*/  LDS.128 R16, [UR4+0x50] ;  /* 0x00005004ff107984 */ /* 0x000ee80008000c00 */
[----:B------:R-:W4:Y:S04]  /*1050*/  LDS.128 R20, [UR4+0x60] ;  /* 0x00006004ff147984 */ /* 0x000f280008000c00 */
[----:B------:R-:W5:Y:S04]  /*1060*/  LDS.128 R24, [UR4+0x70] ;  /* 0x00007004ff187984 */ /* 0x000f680008000c00 */
[----:B------:R-:W5:Y:S01]  /*1070*/  LDS.128 R28, [UR4+0x80] ;  /* 0x00008004ff1c7984 */ /* 0x000f620008000c00 */
[----:B0-----:R-:W-:-:S04]  /*1080*/  IADD3 R35, P0, P1, R4, R32, R2 ;  /* 0x0000002004237210 */ /* 0x001fc8000791e002 */
[----:B-1----:R-:W-:Y:S02]  /*1090*/  IADD3 R35, P2, P3, R8, R35, R6 ;  /* 0x0000002308237210 */ /* 0x002fe40007b5e006 */
[----:B------:R-:W-:Y:S02]  /*10a0*/  IADD3.X R5, PT, PT, R5, R33, R3, P0, P1 ;  /* 0x0000002105057210 */ /* 0x000fe400007e2403 */
[----:B--2---:R-:W-:Y:S02]  /*10b0*/  IADD3 R3, P0, P1, R12, R35, R10 ;  /* 0x000000230c037210 */ /* 0x004fe4000791e00a */
[----:B------:R-:W-:Y:S02]  /*10c0*/  IADD3.X R7, PT, PT, R9, R5, R7, P2, P3 ;  /* 0x0000000509077210 */ /* 0x000fe400017e6407 */
[----:B---3--:R-:W-:Y:S02]  /*10d0*/  IADD3 R3, P2, P3, R16, R3, R14 ;  /* 0x0000000310037210 */ /* 0x008fe40007b5e00e */
[----:B------:R-:W-:-:S02]  /*10e0*/  IADD3.X R11, PT, PT, R13, R7, R11, P0, P1 ;  /* 0x000000070d0b7210 */ /* 0x000fc400007e240b */
[----:B----4-:R-:W-:Y:S02]  /*10f0*/  IADD3 R3, P0, P1, R20, R3, R18 ;  /* 0x0000000314037210 */ /* 0x010fe4000791e012 */
[----:B------:R-:W-:Y:S02]  /*1100*/  IADD3.X R15, PT, PT, R17, R11, R15, P2, P3 ;  /* 0x0000000b110f7210 */ /* 0x000fe400017e640f */
[----:B-----5:R-:W-:Y:S02]  /*1110*/  IADD3 R3, P2, P3, R24, R3, R22 ;  /* 0x0000000318037210 */ /* 0x020fe40007b5e016 */
[----:B------:R-:W-:Y:S02]  /*1120*/  IADD3.X R19, PT, PT, R21, R15, R19, P0, P1 ;  /* 0x0000000f15137210 */ /* 0x000fe400007e2413 */
[----:B------:R-:W-:Y:S02]  /*1130*/  IADD3 R3, P0, P1, R28, R3, R26 ;  /* 0x000000031c037210 */ /* 0x000fe4000791e01a */
[----:B------:R-:W-:-:S02]  /*1140*/  IADD3.X R23, PT, PT, R25, R19, R23, P2, P3 ;  /* 0x0000001319177210 */ /* 0x000fc400017e6417 */
[----:B------:R-:W-:Y:S02]  /*1150*/  IADD3 R2, P2, PT, R3, R30, RZ ;  /* 0x0000001e03027210 */ /* 0x000fe40007f5e0ff */
[----:B------:R-:W-:-:S05]  /*1160*/  IADD3.X R3, PT, PT, R29, R23, R27, P0, P1 ;  /* 0x000000171d037210 */ /* 0x000fca00007e241b */
[----:B------:R-:W-:Y:S01]  /*1170*/  IMAD.X R3, R3, 0x1, R31, P2 ;  /* 0x0000000103037824 */ /* 0x000fe200010e061f */
[----:B------:R-:W-:Y:S06]  /*1180*/  BRA `(.L_x_310) ;  /* 0x0000001c00a47947 */ /* 0x000fec0003800000 */
.L_x_309:
[C---:B------:R-:W-:Y:S02]  /*1190*/  LOP3.LUT R4, R5.reuse, 0x3e0, RZ, 0xc0, !PT ;  /* 0x000003e005047812 */ /* 0x040fe400078ec0ff */
[----:B------:R-:W-:Y:S02]  /*11a0*/  ISETP.NE.AND P5, PT, R5, RZ, PT ;  /* 0x000000ff0500720c */ /* 0x000fe40003fa5270 */
[----:B------:R-:W-:Y:S01]  /*11b0*/  LOP3.LUT R9, RZ, R4, RZ, 0x33, !PT ;  /* 0x00000004ff097212 */ /* 0x000fe200078e33ff */
[----:B------:R-:W-:Y:S02]  /*11c0*/  VIADD R7, R4, 0x20 ;  /* 0x0000002004077836 */ /* 0x000fe40000000000 */
[----:B------:R-:W0:Y:S03]  /*11d0*/  S2R R4, SR_LANEID ;  /* 0x0000000000047919 */ /* 0x000e260000000000 */
[----:B------:R-:W-:Y:S01]  /*11e0*/  ISETP.GT.U32.AND P0, PT, R7, R16, PT ;  /* 0x000000100700720c */ /* 0x000fe20003f04070 */
[----:B------:R-:W-:-:S05]  /*11f0*/  IMAD.IADD R7, R9, 0x1, R16 ;  /* 0x0000000109077824 */ /* 0x000fca00078e0210 */
        /* <DEDUP_REMOVED lines=14> */
[----:B------:R-:W-:Y:S01]  /*12e0*/  IADD3 R11, P1, PT, R6, R9, RZ ;  /* 0x00000009060b7210 */ /* 0x000fe20007f3e0ff */
[----:B------:R-:W-:Y:S01]  /*12f0*/  VIADD R6, R4, 0x4 ;  /* 0x0000000404067836 */ /* 0x000fe20000000000 */
[----:B-1----:R-:W-:-:S03]  /*1300*/  SEL R8, R8, RZ, !P0 ;  /* 0x000000ff08087207 */ /* 0x002fc60004000000 */
[----:B------:R-:W0:Y:S01]  /*1310*/  SHFL.DOWN PT, R2, R11, 0x4, R7 ;  /* 0x088000000b027989 */ /* 0x000e2200000e0007 */
[----:B------:R-:W-:Y:S01]  /*1320*/  ISETP.GT.AND P0, PT, R6, R7, PT ;  /* 0x000000070600720c */ /* 0x000fe20003f04270 */
[----:B------:R-:W-:Y:S02]  /*1330*/  IMAD.X R8, R8, 0x1, R12, P1 ;  /* 0x0000000108087824 */ /* 0x000fe400008e060c */
[C---:B------:R-:W-:Y:S01]  /*1340*/  VIADD R6, R4.reuse, 0x8 ;  /* 0x0000000804067836 */ /* 0x040fe20000000000 */
[----:B------:R-:W1:Y:S01]  /*1350*/  @!P2 S2R R12, SR_CgaCtaId ;  /* 0x00000000000ca919 */ /* 0x000e620000008800 */
[----:B------:R-:W-:Y:S01]  /*1360*/  VIADD R4, R4, 0x10 ;  /* 0x0000001004047836 */ /* 0x000fe20000000000 */
[----:B------:R-:W2:Y:S01]  /*1370*/  SHFL.DOWN PT, R3, R8, 0x4, R7 ;  /* 0x0880000008037989 */ /* 0x000ea200000e0007 */
        /* <DEDUP_REMOVED lines=9> */
[----:B------:R-:W-:Y:S02]  /*1410*/  @!P2 MOV R9, 0x400 ;  /* 0x000004000009a802 */ /* 0x000fe40000000f00 */
[----:B--2---:R-:W-:Y:S01]  /*1420*/  SEL R3, R3, RZ, !P0 ;  /* 0x000000ff03037207 */ /* 0x004fe20004000000 */
[----:B------:R-:W0:Y:S01]  /*1430*/  SHFL.DOWN PT, R2, R6, 0x10, R7 ;  /* 0x0a00000006027989 */ /* 0x000e2200000e0007 */
[----:B------:R-:W-:Y:S02]  /*1440*/  ISETP.GT.AND P0, PT, R4, R7, PT ;  /* 0x000000070400720c */ /* 0x000fe40003f04270 */
[----:B------:R-:W-:Y:S01]  /*1450*/  @!P2 SHF.R.U32.HI R4, RZ, 0x2, R5 ;  /* 0x00000002ff04a819 */ /* 0x000fe20000011605 */
[----:B------:R-:W-:Y:S01]  /*1460*/  IMAD.X R8, R3, 0x1, R10, P1 ;  /* 0x0000000103087824 */ /* 0x000fe200008e060a */
[----:B-1----:R-:W-:-:S02]  /*1470*/  @!P2 LEA R9, R12, R9, 0x18 ;  /* 0x000000090c09a211 */ /* 0x002fc400078ec0ff */
[----:B------:R-:W-:Y:S02]  /*1480*/  @!P2 LOP3.LUT R4, R4, 0xf8, RZ, 0xc0, !PT ;  /* 0x000000f80404a812 */ /* 0x000fe400078ec0ff */
[----:B------:R-:W1:Y:S03]  /*1490*/  SHFL.DOWN PT, R3, R8, 0x10, R7 ;  /* 0x0a00000008037989 */ /* 0x000e6600000e0007 */
[----:B------:R-:W-:Y:S01]  /*14a0*/  @!P2 IMAD.IADD R9, R4, 0x1, R9 ;  /* 0x000000010409a824 */ /* 0x000fe200078e0209 */
[----:B0-----:R-:W-:-:S04]  /*14b0*/  SEL R2, R2, RZ, !P0 ;  /* 0x000000ff02027207 */ /* 0x001fc80004000000 */
[----:B------:R-:W-:Y:S02]  /*14c0*/  IADD3 R2, P1, PT, R2, R6, RZ ;  /* 0x0000000602027210 */ /* 0x000fe40007f3e0ff */
[----:B-1----:R-:W-:-:S05]  /*14d0*/  SEL R3, R3, RZ, !P0 ;  /* 0x000000ff03037207 */ /* 0x002fca0004000000 */
[----:B------:R-:W-:-:S05]  /*14e0*/  IMAD.X R3, R3, 0x1, R8, P1 ;  /* 0x0000000103037824 */ /* 0x000fca00008e0608 */
[----:B------:R0:W-:Y:S01]  /*14f0*/  @!P2 STS.64 [R9+0x10], R2 ;  /* 0x000010020900a388 */ /* 0x0001e20000000a00 */
        /* <DEDUP_REMOVED lines=9> */
[----:B------:R-:W-:-:S04]  /*1590*/  ISETP.GT.U32.AND P6, PT, R16, 0x140, PT ;  /* 0x000001401000780c */ /* 0x000fc80003fc4070 */
[----:B------:R-:W-:Y:S01]  /*15a0*/  ISETP.GT.U32.AND.EX P6, PT, R0, RZ, PT, P6 ;  /* 0x000000ff0000720c */ /* 0x000fe20003fc4160 */
[----:B-1----:R-:W-:-:S09]  /*15b0*/  ULEA UR4, UR5, UR4, 0x18 ;  /* 0x0000000405047291 */ /* 0x002fd2000f8ec0ff */
[----:B------:R-:W1:Y:S04]  /*15c0*/  LDS.64 R18, [UR4+0x18] ;  /* 0x00001804ff127984 */ /* 0x000e680008000a00 */
[----:B------:R-:W2:Y:S04]  /*15d0*/  LDS.128 R20, [UR4+0x20] ;  /* 0x00002004ff147984 */ /* 0x000ea80008000c00 */
[----:B------:R-:W3:Y:S04]  /*15e0*/  LDS.128 R4, [UR4+0x30] ;  /* 0x00003004ff047984 */ /* 0x000ee80008000c00 */
[----:B0-----:R-:W0:Y:S04]  /*15f0*/  LDS.128 R8, [UR4+0x40] ;  /* 0x00004004ff087984 */ /* 0x001e280008000c00 */
[----:B------:R-:W4:Y:S01]  /*1600*/  LDS.128 R12, [UR4+0x50] ;  /* 0x00005004ff0c7984 */ /* 0x000f220008000c00 */
[----:B-1----:R-:W-:-:S02]  /*1610*/  SEL R25, R18, RZ, P0 ;  /* 0x000000ff12197207 */ /* 0x002fc40000000000 */
[----:B------:R-:W-:Y:S02]  /*1620*/  SEL R29, R19, RZ, P0 ;  /* 0x000000ff131d7207 */ /* 0x000fe40000000000 */
[----:B------:R-:W-:Y:S02]  /*1630*/  ISETP.GT.U32.AND.EX P0, PT, R0, RZ, PT, P2 ;  /* 0x000000ff0000720c */ /* 0x000fe40003f04120 */
[----:B--2---:R-:W-:Y:S02]  /*1640*/  SEL R19, R20, RZ, P1 ;  /* 0x000000ff14137207 */ /* 0x004fe40000800000 */
[----:B------:R-:W-:Y:S02]  /*1650*/  SEL R24, R21, RZ, P1 ;  /* 0x000000ff15187207 */ /* 0x000fe40000800000 */
[----:B------:R-:W-:Y:S02]  /*1660*/  ISETP.GT.U32.AND P1, PT, R16, 0x80, PT ;  /* 0x000000801000780c */ /* 0x000fe40003f24070 */
[----:B------:R-:W-:-:S02]  /*1670*/  SEL R18, R22, RZ, P0 ;  /* 0x000000ff16127207 */ /* 0x000fc40000000000 */
[----:B------:R-:W-:Y:S02]  /*1680*/  SEL R17, R23, RZ, P0 ;  /* 0x000000ff17117207 */ /* 0x000fe40000000000 */
[----:B------:R-:W-:Y:S01]  /*1690*/  IADD3 R2, P2, P3, R19, R25, R2 ;  /* 0x0000001913027210 */ /* 0x000fe20007b5e002 */
[----:B------:R-:W1:Y:S01]  /*16a0*/  LDS.128 R20, [UR4+0x60] ;  /* 0x00006004ff147984 */ /* 0x000e620008000c00 */
[----:B------:R-:W-:Y:S02]  /*16b0*/  ISETP.GT.U32.AND.EX P0, PT, R0, RZ, PT, P1 ;  /* 0x000000ff0000720c */ /* 0x000fe40003f04110 */
[----:B------:R-:W-:Y:S02]  /*16c0*/  ISETP.GT.U32.AND P1, PT, R16, 0xa0, PT ;  /* 0x000000a01000780c */ /* 0x000fe40003f24070 */
[----:B------:R-:W-:Y:S02]  /*16d0*/  IADD3.X R29, PT, PT, R24, R29, R3, P2, P3 ;  /* 0x0000001d181d7210 */ /* 0x000fe400017e6403 */
[----:B---3--:R-:W-:Y:S01]  /*16e0*/  SEL R19, R4, RZ, P0 ;  /* 0x000000ff04137207 */ /* 0x008fe20000000000 */
[----:B------:R-:W2:Y:S01]  /*16f0*/  LDS.128 R24, [UR4+0x70] ;  /* 0x00007004ff187984 */ /* 0x000ea20008000c00 */
[----:B------:R-:W-:-:S02]  /*1700*/  SEL R28, R5, RZ, P0 ;  /* 0x000000ff051c7207 */ /* 0x000fc40000000000 */
[----:B------:R-:W-:Y:S02]  /*1710*/  ISETP.GT.U32.AND.EX P0, PT, R0, RZ, PT, P1 ;  /* 0x000000ff0000720c */ /* 0x000fe40003f04110 */
[----:B------:R-:W-:Y:S02]  /*1720*/  IADD3 R19, P2, P3, R19, R2, R18 ;  /* 0x0000000213137210 */ /* 0x000fe40007b5e012 */
[----:B------:R-:W-:Y:S02]  /*1730*/  SEL R3, R6, RZ, P0 ;  /* 0x000000ff06037207 */ /* 0x000fe40000000000 */
[----:B------:R-:W-:Y:S02]  /*1740*/  SEL R18, R7, RZ, P0 ;  /* 0x000000ff07127207 */ /* 0x000fe40000000000 */
[----:B------:R-:W3:Y:S01]  /*1750*/  LDS.128 R4, [UR4+0x80] ;  /* 0x00008004ff047984 */ /* 0x000ee20008000c00 */
[----:B------:R-:W-:Y:S02]  /*1760*/  ISETP.GT.U32.AND P1, PT, R16, 0xc0, PT ;  /* 0x000000c01000780c */ /* 0x000fe40003f24070 */
[----:B------:R-:W-:-:S02]  /*1770*/  IADD3.X R28, PT, PT, R28, R29, R17, P2, P3 ;  /* 0x0000001d1c1c7210 */ /* 0x000fc400017e6411 */
[----:B------:R-:W-:Y:S02]  /*1780*/  ISETP.GT.U32.AND.EX P0, PT, R0, RZ, PT, P1 ;  /* 0x000000ff0000720c */ /* 0x000fe40003f04110 */
[C---:B------:R-:W-:Y:S02]  /*1790*/  ISETP.GT.U32.AND P1, PT, R16.reuse, 0xe0, PT ;  /* 0x000000e01000780c */ /* 0x040fe40003f24070 */
[----:B------:R-:W-:Y:S02]  /*17a0*/  ISETP.GT.U32.AND P2, PT, R16, 0x100, PT ;  /* 0x000001001000780c */ /* 0x000fe40003f44070 */
[----:B0-----:R-:W-:Y:S02]  /*17b0*/  SEL R2, R8, RZ, P0 ;  /* 0x000000ff08027207 */ /* 0x001fe40000000000 */
[----:B------:R-:W-:Y:S02]  /*17c0*/  SEL R17, R9, RZ, P0 ;  /* 0x000000ff09117207 */ /* 0x000fe40000000000 */
[----:B------:R-:W-:-:S02]  /*17d0*/  ISETP.GT.U32.AND.EX P0, PT, R0, RZ, PT, P1 ;  /* 0x000000ff0000720c */ /* 0x000fc40003f04110 */
[----:B------:R-:W-:Y:S02]  /*17e0*/  ISETP.GT.U32.AND.EX P1, PT, R0, RZ, PT, P2 ;  /* 0x000000ff0000720c */ /* 0x000fe40003f24120 */
[----:B------:R-:W-:Y:S02]  /*17f0*/  ISETP.GT.U32.AND P2, PT, R16, 0x120, PT ;  /* 0x000001201000780c */ /* 0x000fe40003f44070 */
[----:B------:R-:W-:Y:S02]  /*1800*/  IADD3 R2, P3, P4, R2, R19, R3 ;  /* 0x0000001302027210 */ /* 0x000fe40007c7e003 */
[----:B------:R-:W-:Y:S02]  /*1810*/  SEL R3, R10, RZ, P0 ;  /* 0x000000ff0a037207 */ /* 0x000fe40000000000 */
[----:B------:R-:W-:Y:S02]  /*1820*/  SEL R9, R11, RZ, P0 ;  /* 0x000000ff0b097207 */ /* 0x000fe40000000000 */
[----:B------:R-:W-:-:S02]  /*1830*/  ISETP.GT.U32.AND.EX P0, PT, R0, RZ, PT, P2 ;  /* 0x000000ff0000720c */ /* 0x000fc40003f04120 */
[----:B----4-:R-:W-:Y:S02]  /*1840*/  SEL R8, R12, RZ, P1 ;  /* 0x000000ff0c087207 */ /* 0x010fe40000800000 */
[----:B------:R-:W-:Y:S02]  /*1850*/  IADD3.X R12, PT, PT, R17, R28, R18, P3, P4 ;  /* 0x0000001c110c7210 */ /* 0x000fe40001fe8412 */
[----:B------:R-:W-:Y:S02]  /*1860*/  SEL R11, R14, RZ, P0 ;  /* 0x000000ff0e0b7207 */ /* 0x000fe40000000000 */
[----:B------:R-:W-:Y:S02]  /*1870*/  ISETP.GT.U32.AND P4, PT, R16, 0x160, PT ;  /* 0x000001601000780c */ /* 0x000fe40003f84070 */
[----:B------:R-:W-:Y:S02]  /*1880*/  SEL R10, R13, RZ, P1 ;  /* 0x000000ff0d0a7207 */ /* 0x000fe40000800000 */
[----:B------:R-:W-:-:S02]  /*1890*/  SEL R14, R15, RZ, P0 ;  /* 0x000000ff0f0e7207 */ /* 0x000fc40000000000 */
[----:B------:R-:W-:Y:S02]  /*18a0*/  IADD3 R8, P1, P2, R8, R2, R3 ;  /* 0x0000000208087210 */ /* 0x000fe40007a3e003 */
[----:B------:R-:W-:Y:S02]  /*18b0*/  ISETP.GT.U32.AND P0, PT, R16, 0x180, PT ;  /* 0x000001801000780c */ /* 0x000fe40003f04070 */
[----:B------:R-:W-:Y:S02]  /*18c0*/  ISETP.GT.U32.AND.EX P4, PT, R0, RZ, PT, P4 ;  /* 0x000000ff0000720c */ /* 0x000fe40003f84140 */
[----:B-1----:R-:W-:Y:S02]  /*18d0*/  SEL R2, R20, RZ, P6 ;  /* 0x000000ff14027207 */ /* 0x002fe40003000000 */
[----:B------:R-:W-:Y:S02]  /*18e0*/  IADD3.X R10, PT, PT, R10, R12, R9, P1, P2 ;  /* 0x0000000c0a0a7210 */ /* 0x000fe40000fe4409 */
[----:B------:R-:W-:-:S02]  /*18f0*/  ISETP.GT.U32.AND.EX P0, PT, R0, RZ, PT, P0 ;  /* 0x000000ff0000720c */ /* 0x000fc40003f04100 */
[C---:B------:R-:W-:Y:S02]  /*1900*/  ISETP.GT.U32.AND P3, PT, R16.reuse, 0x1a0, PT ;  /* 0x000001a01000780c */ /* 0x040fe40003f64070 */
[----:B------:R-:W-:Y:S02]  /*1910*/  ISETP.GT.U32.AND P1, PT, R16, 0x1c0, PT ;  /* 0x000001c01000780c */ /* 0x000fe40003f24070 */
[----:B------:R-:W-:Y:S02]  /*1920*/  SEL R9, R21, RZ, P6 ;  /* 0x000000ff15097207 */ /* 0x000fe40003000000 */
[----:B------:R-:W-:Y:S02]  /*1930*/  SEL R3, R22, RZ, P4 ;  /* 0x000000ff16037207 */ /* 0x000fe40002000000 */
[----:B------:R-:W-:Y:S02]  /*1940*/  SEL R23, R23, RZ, P4 ;  /* 0x000000ff17177207 */ /* 0x000fe40002000000 */
[----:B------:R-:W-:-:S02]  /*1950*/  IADD3 R2, P6, P4, R2, R8, R11 ;  /* 0x0000000802027210 */ /* 0x000fc40007cde00b */
[----:B--2---:R-:W-:Y:S02]  /*1960*/  SEL R8, R24, RZ, P0 ;  /* 0x000000ff18087207 */ /* 0x004fe40000000000 */
[C---:B------:R-:W-:Y:S02]  /*1970*/  ISETP.GT.U32.AND.EX P3, PT, R0.reuse, RZ, PT, P3 ;  /* 0x000000ff0000720c */ /* 0x040fe40003f64130 */
[----:B------:R-:W-:Y:S02]  /*1980*/  ISETP.GT.U32.AND.EX P1, PT, R0, RZ, PT, P1 ;  /* 0x000000ff0000720c */ /* 0x000fe40003f24110 */
[----:B------:R-:W-:Y:S02]  /*1990*/  ISETP.GT.U32.AND P2, PT, R16, 0x1e0, PT ;  /* 0x000001e01000780c */ /* 0x000fe40003f44070 */
[----:B------:R-:W-:Y:S02]  /*19a0*/  IADD3.X R9, PT, PT, R9, R10, R14, P6, P4 ;  /* 0x0000000a09097210 */ /* 0x000fe400037e840e */
[----:B------:R-:W-:-:S02]  /*19b0*/  IADD3 R8, P6, P4, R8, R2, R3 ;  /* 0x0000000208087210 */ /* 0x000fc40007cde003 */
[----:B------:R-:W-:Y:S02]  /*19c0*/  SEL R2, R26, RZ, P3 ;  /* 0x000000ff1a027207 */ /* 0x000fe40001800000 */
[----:B---3--:R-:W-:Y:S02]  /*19d0*/  SEL R3, R4, RZ, P1 ;  /* 0x000000ff04037207 */ /* 0x008fe40000800000 */
[----:B------:R-:W-:Y:S02]  /*19e0*/  ISETP.GT.U32.AND.EX P2, PT, R0, RZ, PT, P2 ;  /* 0x000000ff0000720c */ /* 0x000fe40003f44120 */
        /* <DEDUP_REMOVED lines=11> */
.L_x_296:
[----:B------:R-:W0:Y:S01]  /*1aa0*/  S2R R4, SR_TID.X ;  /* 0x0000000000047919 */ /* 0x000e220000002100 */
[----:B------:R-:W0:Y:S02]  /*1ab0*/  LDC.64 R2, c[0x0][0x380] ;  /* 0x0000e000ff027b82 */ /* 0x000e240000000a00 */
[----:B0-----:R-:W-:-:S05]  /*1ac0*/  IMAD.WIDE.U32 R2, R4, 0x4, R2 ;  /* 0x0000000404027825 */ /* 0x001fca00078e0002 */
[----:B------:R-:W2:Y:S04]  /*1ad0*/  LDG.E R11, desc[UR6][R2.64] ;  /* 0x00000006020b7981 */ /* 0x000ea8000c1e1900 */
[----:B------:R-:W3:Y:S04]  /*1ae0*/  LDG.E R5, desc[UR6][R2.64+0x800] ;  /* 0x0008000602057981 */ /* 0x000ee8000c1e1900 */
[----:B------:R-:W4:Y:S04]  /*1af0*/  LDG.E R7, desc[UR6][R2.64+0x1800] ;  /* 0x0018000602077981 */ /* 0x000f28000c1e1900 */
[----:B------:R-:W5:Y:S04]  /*1b00*/  LDG.E R8, desc[UR6][R2.64+0x2000] ;  /* 0x0020000602087981 */ /* 0x000f68000c1e1900 */
[----:B------:R-:W5:Y:S04]  /*1b10*/  LDG.E R9, desc[UR6][R2.64+0x2800] ;  /* 0x0028000602097981 */ /* 0x000f68000c1e1900 */
[----:B------:R-:W5:Y:S04]  /*1b20*/  LDG.E R6, desc[UR6][R2.64+0x1000] ;  /* 0x0010000602067981 */ /* 0x000f68000c1e1900 */
[----:B------:R-:W5:Y:S01]  /*1b30*/  LDG.E R10, desc[UR6][R2.64+0x3000] ;  /* 0x00300006020a7981 */ /* 0x000f62000c1e1900 */
[----:B--2---:R-:W-:-:S04]  /*1b40*/  FSETP.GT.AND P0, PT, R11, RZ, PT ;  /* 0x000000ff0b00720b */ /* 0x004fc80003f04000 */
[----:B------:R-:W-:Y:S02]  /*1b50*/  SEL R11, RZ, 0x1, !P0 ;  /* 0x00000001ff0b7807 */ /* 0x000fe40004000000 */
[----:B---3--:R-:W-:Y:S02]  /*1b60*/  FSETP.GT.AND P1, PT, R5, RZ, PT ;  /* 0x000000ff0500720b */ /* 0x008fe40003f24000 */
[----:B----4-:R-:W-:Y:S02]  /*1b70*/  FSETP.GT.AND P0, PT, R7, RZ, PT ;  /* 0x000000ff0700720b */ /* 0x010fe40003f04000 */
[----:B------:R-:W-:Y:S02]  /*1b80*/  SEL R5, RZ, 0x1, !P1 ;  /* 0x00000001ff057807 */ /* 0x000fe40004800000 */
[----:B------:R-:W-:Y:S02]  /*1b90*/  SEL R7, RZ, 0x1, !P0 ;  /* 0x00000001ff077807 */ /* 0x000fe40004000000 */
[----:B-----5:R-:W-:-:S02]  /*1ba0*/  FSETP.GT.AND P1, PT, R8, RZ, PT ;  /* 0x000000ff0800720b */ /* 0x020fc40003f24000 */
[----:B------:R-:W-:Y:S02]  /*1bb0*/  FSETP.GT.AND P0, PT, R9, RZ, PT ;  /* 0x000000ff0900720b */ /* 0x000fe40003f04000 */
[----:B------:R-:W-:Y:S02]  /*1bc0*/  IADD3 R8, P5, PT, R16, -0xe00, RZ ;  /* 0xfffff20010087810 */ /* 0x000fe40007fbe0ff */
[----:B------:R-:W-:Y:S02]  /*1bd0*/  FSETP.GT.AND P2, PT, R6, RZ, PT ;  /* 0x000000ff0600720b */ /* 0x000fe40003f44000 */
[----:B------:R-:W-:Y:S02]  /*1be0*/  SEL R9, RZ, 0x1, !P0 ;  /* 0x00000001ff097807 */ /* 0x000fe40004000000 */
[----:B------:R-:W-:Y:S02]  /*1bf0*/  FSETP.GT.AND P6, PT, R10, RZ, PT ;  /* 0x000000ff0a00720b */ /* 0x000fe40003fc4000 */
[----:B------:R-:W-:-:S02]  /*1c00*/  ISETP.GE.U32.AND P0, PT, R8, 0xe00, PT ;  /* 0x00000e000800780c */ /* 0x000fc40003f06070 */
[----:B------:R-:W-:Y:S02]  /*1c10*/  IADD3.X R10, PT, PT, R0, -0x1, RZ, P5, !PT ;  /* 0xffffffff000a7810 */ /* 0x000fe40002ffe4ff */
[----:B------:R-:W-:Y:S02]  /*1c20*/  SEL R6, RZ, 0x1, !P2 ;  /* 0x00000001ff067807 */ /* 0x000fe40005000000 */
[----:B------:R-:W-:Y:S02]  /*1c30*/  ISETP.GE.U32.AND.EX P0, PT, R10, RZ, PT, P0 ;  /* 0x000000ff0a00720c */ /* 0x000fe40003f06100 */
[----:B------:R-:W-:Y:S02]  /*1c40*/  IADD3 R6, P3, P4, R6, R5, R11 ;  /* 0x0000000506067210 */ /* 0x000fe40007c7e00b */
[----:B------:R-:W-:-:S04]  /*1c50*/  SEL R5, RZ, 0x1, !P1 ;  /* 0x00000001ff057807 */ /* 0x000fc80004800000 */
[----:B------:R-:W-:Y:S02]  /*1c60*/  IADD3 R6, P1, P2, R5, R6, R7 ;  /* 0x0000000605067210 */ /* 0x000fe40007a3e007 */
[----:B------:R-:W-:Y:S02]  /*1c70*/  SEL R7, RZ, 0x1, !P6 ;  /* 0x00000001ff077807 */ /* 0x000fe40007000000 */
[----:B------:R-:W-:Y:S02]  /*1c80*/  IADD3.X R5, PT, PT, RZ, RZ, RZ, P3, P4 ;  /* 0x000000ffff057210 */ /* 0x000fe40001fe84ff */
[----:B------:R-:W-:Y:S02]  /*1c90*/  IADD3 R6, P3, P4, R7, R6, R9 ;  /* 0x0000000607067210 */ /* 0x000fe40007c7e009 */
[----:B------:R-:W-:Y:S01]  /*1ca0*/  IADD3.X R5, PT, PT, RZ, R5, RZ, P1, P2 ;  /* 0x00000005ff057210 */ /* 0x000fe20000fe44ff */
[----:B------:R-:W-:Y:S02]  /*1cb0*/  IMAD.MOV.U32 R7, RZ, RZ, 0xe00 ;  /* 0x00000e00ff077424 */ /* 0x000fe400078e00ff */
[----:B------:R-:W-:Y:S01]  /*1cc0*/  IMAD.MOV.U32 R9, RZ, RZ, RZ ;  /* 0x000000ffff097224 */ /* 0x000fe200078e00ff */
[----:B------:R-:W-:Y:S01]  /*1cd0*/  IADD3.X R5, PT, PT, RZ, R5, RZ, P3, P4 ;  /* 0x00000005ff057210 */ /* 0x000fe20001fe84ff */
[----:B------:R-:W-:Y:S06]  /*1ce0*/  @!P0 BRA `(.L_x_311) ;  /* 0x0000000000b48947 */ /* 0x000fec0003800000 */
[----:B------:R-:W0:Y:S01]  /*1cf0*/  LDC.64 R16, c[0x0][0x398] ;  /* 0x0000e600ff107b82 */ /* 0x000e220000000a00 */
[----:B------:R-:W-:Y:S02]  /*1d00*/  IMAD.MOV.U32 R7, RZ, RZ, 0xe00 ;  /* 0x00000e00ff077424 */ /* 0x000fe400078e00ff */
[----:B------:R-:W-:-:S07]  /*1d10*/  IMAD.MOV.U32 R9, RZ, RZ, RZ ;  /* 0x000000ffff097224 */ /* 0x000fce00078e00ff */
.L_x_313:
[----:B------:R-:W-:-:S04]  /*1d20*/  LEA R12, P0, R7, R2, 0x2 ;  /* 0x00000002070c7211 */ /* 0x000fc800078010ff */
[----:B------:R-:W-:-:S05]  /*1d30*/  LEA.HI.X R13, R7, R3, R9, 0x2, P0 ;  /* 0x00000003070d7211 */ /* 0x000fca00000f1409 */
        /* <DEDUP_REMOVED lines=9> */
[----:B------:R-:W-:Y:S02]  /*1dd0*/  SEL R0, RZ, 0x1, !P0 ;  /* 0x00000001ff007807 */ /* 0x000fe40004000000 */
[----:B------:R-:W-:Y:S02]  /*1de0*/  SEL R21, RZ, 0x1, !P1 ;  /* 0x00000001ff157807 */ /* 0x000fe40004800000 */
[----:B----4-:R-:W-:Y:S02]  /*1df0*/  FSETP.GT.AND P0, PT, R11, RZ, PT ;  /* 0x000000ff0b00720b */ /* 0x010fe40003f04000 */
[----:B-----5:R-:W-:Y:S02]  /*1e00*/  FSETP.GT.AND P5, PT, R14, RZ, PT ;  /* 0x000000ff0e00720b */ /* 0x020fe40003fa4000 */
[----:B------:R-:W-:-:S02]  /*1e10*/  IADD3 R6, P2, P1, R21, R6, R0 ;  /* 0x0000000615067210 */ /* 0x000fc4000795e000 */
[----:B------:R-:W-:Y:S02]  /*1e20*/  FSETP.GT.AND P4, PT, R15, RZ, PT ;  /* 0x000000ff0f00720b */ /* 0x000fe40003f84000 */
[----:B-1----:R-:W-:Y:S02]  /*1e30*/  SEL R13, RZ, 0x1, !P0 ;  /* 0x00000001ff0d7807 */ /* 0x002fe40004000000 */
[----:B------:R-:W-:Y:S02]  /*1e40*/  SEL R11, RZ, 0x1, !P5 ;  /* 0x00000001ff0b7807 */ /* 0x000fe40006800000 */
[----:B0-----:R-:W-:Y:S02]  /*1e50*/  IADD3 R0, P3, PT, -R7, R16, RZ ;  /* 0x0000001007007210 */ /* 0x001fe40007f7e1ff */
[----:B------:R-:W-:Y:S02]  /*1e60*/  FSETP.GT.AND P6, PT, R18, RZ, PT ;  /* 0x000000ff1200720b */ /* 0x000fe40003fc4000 */
[----:B------:R-:W-:-:S02]  /*1e70*/  SEL R12, RZ, 0x1, !P4 ;  /* 0x00000001ff0c7807 */ /* 0x000fc40006000000 */
[----:B------:R-:W-:Y:S02]  /*1e80*/  IADD3 R6, P4, P5, R11, R6, R13 ;  /* 0x000000060b067210 */ /* 0x000fe40007d9e00d */
[----:B------:R-:W-:Y:S01]  /*1e90*/  ISETP.GE.U32.AND P0, PT, R0, 0xe00, PT ;  /* 0x00000e000000780c */ /* 0x000fe20003f06070 */
[----:B------:R-:W-:Y:S01]  /*1ea0*/  IMAD.MOV.U32 R0, RZ, RZ, R17 ;  /* 0x000000ffff007224 */ /* 0x000fe200078e0011 */
[----:B------:R-:W-:Y:S02]  /*1eb0*/  SEL R11, RZ, 0x1, !P6 ;  /* 0x00000001ff0b7807 */ /* 0x000fe40007000000 */
[----:B------:R-:W-:Y:S02]  /*1ec0*/  IADD3.X R5, PT, PT, RZ, R5, RZ, P2, P1 ;  /* 0x00000005ff057210 */ /* 0x000fe400017e24ff */
[----:B------:R-:W-:Y:S01]  /*1ed0*/  IADD3 R6, P1, P2, R11, R6, R12 ;  /* 0x000000060b067210 */ /* 0x000fe20007a3e00c */
[----:B------:R-:W-:Y:S01]  /*1ee0*/  IMAD.X R12, R0, 0x1, ~R9, P3 ;  /* 0x00000001000c7824 */ /* 0x000fe200018e0e09 */
[----:B------:R-:W-:-:S02]  /*1ef0*/  FSETP.GT.AND P6, PT, R19, RZ, PT ;  /* 0x000000ff1300720b */ /* 0x000fc40003fc4000 */
[----:B------:R-:W-:Y:S02]  /*1f00*/  IADD3.X R5, PT, PT, RZ, R5, RZ, P4, P5 ;  /* 0x00000005ff057210 */ /* 0x000fe400027ea4ff */
[----:B------:R-:W-:Y:S02]  /*1f10*/  ISETP.GE.U32.AND.EX P0, PT, R12, RZ, PT, P0 ;  /* 0x000000ff0c00720c */ /* 0x000fe40003f06100 */
[----:B------:R-:W-:Y:S02]  /*1f20*/  SEL R11, RZ, 0x1, !P6 ;  /* 0x00000001ff0b7807 */ /* 0x000fe40007000000 */
[----:B------:R-:W-:Y:S02]  /*1f30*/  IADD3.X R5, PT, PT, RZ, R5, RZ, P1, P2 ;  /* 0x00000005ff057210 */ /* 0x000fe40000fe44ff */
[----:B------:R-:W-:-:S05]  /*1f40*/  IADD3 R6, P3, PT, R6, R11, RZ ;  /* 0x0000000b06067210 */ /* 0x000fca0007f7e0ff */
[----:B------:R-:W-:Y:S02]  /*1f50*/  IMAD.X R5, RZ, RZ, R5, P3 ;  /* 0x000000ffff057224 */ /* 0x000fe400018e0605 */
[----:B------:R-:W-:Y:S06]  /*1f60*/  @!P0 BRA `(.L_x_312) ;  /* 0x0000000c00048947 */ /* 0x000fec0003800000 */
[----:B------:R-:W-:-:S05]  /*1f70*/  IADD3 R7, P0, PT, R7, 0xe00, RZ ;  /* 0x00000e0007077810 */ /* 0x000fca0007f1e0ff */
[----:B------:R-:W-:Y:S01]  /*1f80*/  IMAD.X R9, RZ, RZ, R9, P0 ;  /* 0x000000ffff097224 */ /* 0x000fe200000e0609 */
[----:B------:R-:W-:-:S04]  /*1f90*/  ISETP.GT.U32.AND P0, PT, R7, R8, PT ;  /* 0x000000080700720c */ /* 0x000fc80003f04070 */
[----:B------:R-:W-:-:S13]  /*1fa0*/  ISETP.GT.U32.AND.EX P0, PT, R9, R10, PT, P0 ;  /* 0x0000000a0900720c */ /* 0x000fda0003f04100 */
[----:B------:R-:W-:Y:S05]  /*1fb0*/  @!P0 BRA `(.L_x_313) ;  /* 0xfffffffc00588947 */ /* 0x000fea000383ffff */
.L_x_311:
[----:B------:R-:W-:Y:S01]  /*1fc0*/  IMAD.IADD R3, R16, 0x1, -R7 ;  /* 0x0000000110037824 */ /* 0x000fe200078e0a07 */
[----:B------:R-:W-:Y:S01]  /*1fd0*/  ISETP.GE.U32.AND P1, PT, R7, R16, PT ;  /* 0x000000100700720c */ /* 0x000fe20003f26070 */
[----:B------:R-:W-:Y:S03]  /*1fe0*/  BSSY.RECONVERGENT B1, `(.L_x_312) ;  /* 0x00000b9000017945 */ /* 0x000fe60003800200 */
[----:B------:R-:W-:-:S04]  /*1ff0*/  ISETP.GE.AND P0, PT, R4, R3, PT ;  /* 0x000000030400720c */ /* 0x000fc80003f06270 */
[----:B------:R-:W-:-:S13]  /*2000*/  ISETP.GE.U32.OR.EX P0, PT, R9, R0, P0, P1 ;  /* 0x000000000900720c */ /* 0x000fda0000706510 */
[----:B------:R-:W-:Y:S05]  /*2010*/  @P0 BRA `(.L_x_314) ;  /* 0x0000000800d40947 */ /* 0x000fea0003800000 */
[----:B------:R-:W-:Y:S01]  /*2020*/  LOP3.LUT R0, RZ, R4, RZ, 0x33, !PT ;  /* 0x00000004ff007212 */ /* 0x000fe200078e33ff */
[----:B------:R-:W-:Y:S03]  /*2030*/  BSSY.RECONVERGENT B2, `(.L_x_315) ;  /* 0x0000058000027945 */ /* 0x000fe60003800200 */
[----:B------:R-:W-:-:S04]  /*2040*/  IADD3 R0, PT, PT, -R7, R16, R0 ;  /* 0x0000001007007210 */ /* 0x000fc80007ffe100 */
[C---:B------:R-:W-:Y:S02]  /*2050*/  ISETP.GE.U32.AND P1, PT, R0.reuse, 0x1e00, PT ;  /* 0x00001e000000780c */ /* 0x040fe40003f26070 */
[----:B------:R-:W-:Y:S01]  /*2060*/  LEA.HI R8, R0, 0x1, RZ, 0x17 ;  /* 0x0000000100087811 */ /* 0x000fe200078fb8ff */
[----:B------:R-:W-:-:S03]  /*2070*/  IMAD.MOV.U32 R0, RZ, RZ, R4 ;  /* 0x000000ffff007224 */ /* 0x000fc600078e0004 */
[----:B------:R-:W-:-:S04]  /*2080*/  LOP3.LUT R26, R8, 0xf, RZ, 0xc0, !PT ;  /* 0x0000000f081a7812 */ /* 0x000fc800078ec0ff */
[----:B------:R-:W-:-:S03]  /*2090*/  ISETP.NE.AND P0, PT, R26, RZ, PT ;  /* 0x000000ff1a00720c */ /* 0x000fc60003f05270 */
[----:B------:R-:W-:Y:S10]  /*20a0*/  @!P1 BRA `(.L_x_316) ;  /* 0x0000000400409947 */ /* 0x000ff40003800000 */
[----:B------:R-:W0:Y:S01]  /*20b0*/  LDCU.64 UR4, c[0x0][0x380] ;  /* 0x00007000ff0477ac */ /* 0x000e220008000a00 */
[----:B------:R-:W-:Y:S02]  /*20c0*/  IADD3 R3, P1, PT, R4, R7, RZ ;  /* 0x0000000704037210 */ /* 0x000fe40007f3e0ff */
[----:B------:R-:W-:-:S03]  /*20d0*/  LOP3.LUT R10, R8, 0xfffff0, RZ, 0xc0, !PT ;  /* 0x00fffff0080a7812 */ /* 0x000fc600078ec0ff */
[----:B------:R-:W-:Y:S02]  /*20e0*/  IMAD.X R0, RZ, RZ, R9, P1 ;  /* 0x000000ffff007224 */ /* 0x000fe400008e0609 */
[----:B------:R-:W-:Y:S01]  /*20f0*/  IMAD.MOV R10, RZ, RZ, -R10 ;  /* 0x000000ffff0a7224 */ /* 0x000fe200078e0a0a */
[----:B0-----:R-:W-:-:S04]  /*2100*/  LEA R2, P2, R3, UR4, 0x2 ;  /* 0x0000000403027c11 */ /* 0x001fc8000f8410ff */
[----:B------:R-:W-:Y:S02]  /*2110*/  IADD3 R2, P1, PT, R2, 0x4000, RZ ;  /* 0x0000400002027810 */ /* 0x000fe40007f3e0ff */
[----:B------:R-:W-:Y:S01]  /*2120*/  LEA.HI.X R3, R3, UR5, R0, 0x2, P2 ;  /* 0x0000000503037c11 */ /* 0x000fe200090f1400 */
[----:B------:R-:W-:-:S04]  /*2130*/  IMAD.MOV.U32 R0, RZ, RZ, R4 ;  /* 0x000000ffff007224 */ /* 0x000fc800078e0004 */
[----:B------:R-:W-:-:S07]  /*2140*/  IMAD.X R3, RZ, RZ, R3, P1 ;  /* 0x000000ffff037224 */ /* 0x000fce00008e0603 */
.L_x_317:
        /* <DEDUP_REMOVED lines=70> */
.L_x_316:
[----:B------:R-:W-:Y:S05]  /*25b0*/  BSYNC.RECONVERGENT B2 ;  /* 0x0000000000027941 */ /* 0x000fea0003800200 */
.L_x_315:
        /* <DEDUP_REMOVED lines=44> */
.L_x_319:
[----:B------:R-:W-:Y:S05]  /*2880*/  BSYNC.RECONVERGENT B2 ;  /* 0x0000000000027941 */ /* 0x000fea0003800200 */
.L_x_318:
        /* <DEDUP_REMOVED lines=28> */
.L_x_321:
[----:B------:R-:W-:Y:S05]  /*2a50*/  BSYNC.RECONVERGENT B2 ;  /* 0x0000000000027941 */ /* 0x000fea0003800200 */
.L_x_320:
[----:B------:R-:W-:Y:S05]  /*2a60*/  @!P0 BRA `(.L_x_314) ;  /* 0x0000000000408947 */ /* 0x000fea0003800000 */
[----:B------:R-:W0:Y:S01]  /*2a70*/  LDCU.64 UR4, c[0x0][0x380] ;  /* 0x00007000ff0477ac */ /* 0x000e220008000a00 */
[----:B------:R-:W-:Y:S01]  /*2a80*/  IADD3 R3, P0, PT, R0, R7, RZ ;  /* 0x0000000700037210 */ /* 0x000fe20007f1e0ff */
[----:B------:R-:W-:-:S04]  /*2a90*/  IMAD.MOV R0, RZ, RZ, -R10 ;  /* 0x000000ffff007224 */ /* 0x000fc800078e0a0a */
[----:B------:R-:W-:Y:S01]  /*2aa0*/  IMAD.X R8, RZ, RZ, R9, P0 ;  /* 0x000000ffff087224 */ /* 0x000fe200000e0609 */
[----:B0-----:R-:W-:-:S04]  /*2ab0*/  LEA R2, P1, R3, UR4, 0x2 ;  /* 0x0000000403027c11 */ /* 0x001fc8000f8210ff */
[----:B------:R-:W-:-:S09]  /*2ac0*/  LEA.HI.X R3, R3, UR5, R8, 0x2, P1 ;  /* 0x0000000503037c11 */ /* 0x000fd200088f1408 */
.L_x_322:
[----:B------:R0:W2:Y:S01]  /*2ad0*/  LDG.E R7, desc[UR6][R2.64] ;  /* 0x0000000602077981 */ /* 0x0000a2000c1e1900 */
[----:B------:R-:W-:Y:S01]  /*2ae0*/  VIADD R0, R0, 0x1 ;  /* 0x0000000100007836 */ /* 0x000fe20000000000 */
[----:B0-----:R-:W-:-:S05]  /*2af0*/  IADD3 R2, P2, PT, R2, 0x800, RZ ;  /* 0x0000080002027810 */ /* 0x001fca0007f5e0ff */
[----:B------:R-:W-:Y:S01]  /*2b00*/  IMAD.X R3, RZ, RZ, R3, P2 ;  /* 0x000000ffff037224 */ /* 0x000fe200010e0603 */
[----:B--2---:R-:W-:-:S04]  /*2b10*/  FSETP.GT.AND P0, PT, R7, RZ, PT ;  /* 0x000000ff0700720b */ /* 0x004fc80003f04000 */
[----:B------:R-:W-:Y:S02]  /*2b20*/  SEL R7, RZ, 0x1, !P0 ;  /* 0x00000001ff077807 */ /* 0x000fe40004000000 */
[----:B------:R-:W-:Y:S02]  /*2b30*/  ISETP.NE.AND P0, PT, R0, RZ, PT ;  /* 0x000000ff0000720c */ /* 0x000fe40003f05270 */
[----:B------:R-:W-:-:S05]  /*2b40*/  IADD3 R6, P1, PT, R6, R7, RZ ;  /* 0x0000000706067210 */ /* 0x000fca0007f3e0ff */
[----:B------:R-:W-:-:S06]  /*2b50*/  IMAD.X R5, RZ, RZ, R5, P1 ;  /* 0x000000ffff057224 */ /* 0x000fcc00008e0605 */
[----:B------:R-:W-:Y:S05]  /*2b60*/  @P0 BRA `(.L_x_322) ;  /* 0xfffffffc00d80947 */ /* 0x000fea000383ffff */
.L_x_314:
[----:B------:R-:W-:Y:S05]  /*2b70*/  BSYNC.RECONVERGENT B1 ;  /* 0x0000000000017941 */ /* 0x000fea0003800200 */
.L_x_312:
[----:B------:R-:W0:Y:S01]  /*2b80*/  S2R R8, SR_LANEID ;  /* 0x0000000000087919 */ /* 0x000e220000000000 */
[----:B------:R-:W-:Y:S01]  /*2b90*/  ISETP.NE.AND P5, PT, R4, RZ, PT ;  /* 0x000000ff0400720c */ /* 0x000fe20003fa5270 */
        /* <DEDUP_REMOVED lines=49> */
[----:B--2---:R-:W0:Y:S04]  /*2eb0*/  LDS.128 R4, [UR4+0x20] ;  /* 0x00002004ff047984 */ /* 0x004e280008000c00 */
        /* <DEDUP_REMOVED lines=21> */
[----:B------:R-:W-:-:S07]  /*3010*/  IMAD.X R3, R3, 0x1, R31, P2 ;  /* 0x0000000103037824 */ /* 0x000fce00010e061f */
.L_x_310:
[----:B------:R-:W-:Y:S05]  /*3020*/  BSYNC.RECONVERGENT B0 ;  /* 0x0000000000007941 */ /* 0x000fea0003800200 */
.L_x_295:
[----:B------:R-:W-:Y:S05]  /*3030*/  @P5 EXIT ;  /* 0x000000000000594d */ /* 0x000fea0003800000 */
[----:B------:R-:W0:Y:S01]  /*3040*/  LDCU.64 UR4, c[0x0][0x3a8] ;  /* 0x00007500ff0477ac */ /* 0x000e220008000a00 */
[----:B------:R-:W3:Y:S01]  /*3050*/  LDC.64 R4, c[0x0][0x390] ;  /* 0x0000e400ff047b82 */ /* 0x000ee20000000a00 */
[----:B012---:R-:W-:-:S04]  /*3060*/  IADD3 R2, P0, PT, R2, UR4, RZ ;  /* 0x0000000402027c10 */ /* 0x007fc8000ff1e0ff */
[----:B------:R-:W-:-:S05]  /*3070*/  IADD3.X R3, PT, PT, R3, UR5, RZ, P0, !PT ;  /* 0x0000000503037c10 */ /* 0x000fca00087fe4ff */
[----:B---3--:R-:W-:Y:S01]  /*3080*/  STG.E.64 desc[UR6][R4.64], R2 ;  /* 0x0000000204007986 */ /* 0x008fe2000c101b06 */
[----:B------:R-:W-:Y:S05]  /*3090*/  EXIT ;  /* 0x000000000000794d */ /* 0x000fea0003800000 */
.L_x_323:
        /* <DEDUP_REMOVED lines=14> */
.L_x_479:


//--------------------- .text._ZN3cub18CUB_300001_SM_10006detail6reduce28DeviceReduceSingleTileKernelINS2_10policy_hubIljN4cuda3std3__44plusIlEEE10Policy1000EPlSC_iS9_llNS7_10__identityEEEvT0_T1_T2_T3_T4_T6_ --------------------------
	.section	.text._ZN3cub18CUB_300001_SM_10006detail6reduce28DeviceReduceSingleTileKernelINS2_10policy_hubIljN4cuda3std3__44plusIlEEE10Policy1000EPlSC_iS9_llNS7_10__identityEEEvT0_T1_T2_T3_T4_T6_,"ax",@progbits
	.align	128
        .global         _ZN3cub18CUB_300001_SM_10006detail6reduce28DeviceReduceSingleTileKernelINS2_10policy_hubIljN4cuda3std3__44plusIlEEE10Policy1000EPlSC_iS9_llNS7_10__identityEEEvT0_T1_T2_T3_T4_T6_
        .type           _ZN3cub18CUB_300001_SM_10006detail6reduce28DeviceReduceSingleTileKernelINS2_10policy_hubIljN4cuda3std3__44plusIlEEE10Policy1000EPlSC_iS9_llNS7_10__identityEEEvT0_T1_T2_T3_T4_T6_,@function
        .size           _ZN3cub18CUB_300001_SM_10006detail6reduce28DeviceReduceSingleTileKernelINS2_10policy_hubIljN4cuda3std3__44plusIlEEE10Policy1000EPlSC_iS9_llNS7_10__identityEEEvT0_T1_T2_T3_T4_T6_,(.L_x_480 - _ZN3cub18CUB_300001_SM_10006detail6reduce28DeviceReduceSingleTileKernelINS2_10policy_hubIljN4cuda3std3__44plusIlEEE10Policy1000EPlSC_iS9_llNS7_10__identityEEEvT0_T1_T2_T3_T4_T6_)
        .other          _ZN3cub18CUB_300001_SM_10006detail6reduce28DeviceReduceSingleTileKernelINS2_10policy_hubIljN4cuda3std3__44plusIlEEE10Policy1000EPlSC_iS9_llNS7_10__identityEEEvT0_T1_T2_T3_T4_T6_,@"STO_CUDA_ENTRY STV_DEFAULT"
_ZN3cub18CUB_300001_SM_10006detail6reduce28DeviceReduceSingleTileKernelINS2_10policy_hubIljN4cuda3std3__44plusIlEEE10Policy1000EPlSC_iS9_llNS7_10__identityEEEvT0_T1_T2_T3_T4_T6_:
.text._ZN3cub18CUB_300001_SM_10006detail6reduce28DeviceReduceSingleTileKernelINS2_10policy_hubIljN4cuda3std3__44plusIlEEE10Policy1000EPlSC_iS9_llNS7_10__identityEEEvT0_T1_T2_T3_T4_T6_:
        /* <DEDUP_REMOVED lines=13> */
.L_x_324:
        /* <DEDUP_REMOVED lines=13> */
.L_x_328:
[----:B------:R-:W-:Y:S05]  /*01a0*/  BSYNC.RECONVERGENT B1 ;  /* 0x0000000000017941 */ /* 0x000fea0003800200 */
.L_x_327:
        /* <DEDUP_REMOVED lines=17> */
.L_x_333:
        /* <DEDUP_REMOVED lines=11> */
.L_x_332:
[----:B------:R-:W-:Y:S05]  /*0370*/  BSYNC.RECONVERGENT B2 ;  /* 0x0000000000027941 */ /* 0x000fea0003800200 */
.L_x_331:
        /* <DEDUP_REMOVED lines=8> */
.L_x_336:
        /* <DEDUP_REMOVED lines=43> */
.L_x_335:
[----:B------:R-:W-:Y:S05]  /*06b0*/  BSYNC.RECONVERGENT B2 ;  /* 0x0000000000027941 */ /* 0x000fea0003800200 */
.L_x_334:
        /* <DEDUP_REMOVED lines=26> */
.L_x_338:
[----:B------:R-:W-:Y:S05]  /*0860*/  BSYNC.RECONVERGENT B2 ;  /* 0x0000000000027941 */ /* 0x000fea0003800200 */
.L_x_337:
        /* <DEDUP_REMOVED lines=12> */
.L_x_330:
[----:B------:R-:W-:Y:S05]  /*0930*/  BSYNC.RECONVERGENT B1 ;  /* 0x0000000000017941 */ /* 0x000fea0003800200 */
.L_x_329:
        /* <DEDUP_REMOVED lines=77> */
.L_x_339:
        /* <DEDUP_REMOVED lines=130> */
.L_x_326:
        /* <DEDUP_REMOVED lines=25> */
.L_x_343:
        /* <DEDUP_REMOVED lines=24> */
.L_x_341:
        /* <DEDUP_REMOVED lines=19> */
.L_x_347:
        /* <DEDUP_REMOVED lines=9> */
.L_x_346:
[----:B------:R-:W-:Y:S05]  /*1b00*/  BSYNC.RECONVERGENT B2 ;  /* 0x0000000000027941 */ /* 0x000fea0003800200 */
.L_x_345:
        /* <DEDUP_REMOVED lines=16> */
.L_x_350:
        /* <DEDUP_REMOVED lines=45> */
.L_x_349:
[----:B------:R-:W-:Y:S05]  /*1ee0*/  BSYNC.RECONVERGENT B2 ;  /* 0x0000000000027941 */ /* 0x000fea0003800200 */
.L_x_348:
        /* <DEDUP_REMOVED lines=30> */
.L_x_352:
[----:B------:R-:W-:Y:S05]  /*20d0*/  BSYNC.RECONVERGENT B2 ;  /* 0x0000000000027941 */ /* 0x000fea0003800200 */
.L_x_351:
        /* <DEDUP_REMOVED lines=11> */
.L_x_344:
[----:B------:R-:W-:Y:S05]  /*2190*/  BSYNC.RECONVERGENT B1 ;  /* 0x0000000000017941 */ /* 0x000fea0003800200 */
.L_x_342:
        /* <DEDUP_REMOVED lines=74> */
.L_x_340:
[----:B------:R-:W-:Y:S05]  /*2640*/  BSYNC.RECONVERGENT B0 ;  /* 0x0000000000007941 */ /* 0x000fea0003800200 */
.L_x_325:
[----:B------:R-:W-:Y:S05]  /*2650*/  @P0 EXIT ;  /* 0x000000000000094d */ /* 0x000fea0003800000 */
[----:B------:R-:W0:Y:S01]  /*2660*/  LDCU.64 UR4, c[0x0][0x398] ;  /* 0x00007300ff0477ac */ /* 0x000e220008000a00 */
[----:B------:R-:W3:Y:S01]  /*2670*/  LDC.64 R4, c[0x0][0x388] ;  /* 0x0000e200ff047b82 */ /* 0x000ee20000000a00 */
[----:B012---:R-:W-:-:S04]  /*2680*/  IADD3 R2, P0, PT, R2, UR4, RZ ;  /* 0x0000000402027c10 */ /* 0x007fc8000ff1e0ff */
[----:B------:R-:W-:-:S05]  /*2690*/  IADD3.X R3, PT, PT, R3, UR5, RZ, P0, !PT ;  /* 0x0000000503037c10 */ /* 0x000fca00087fe4ff */
[----:B---3--:R-:W-:Y:S01]  /*26a0*/  STG.E.64 desc[UR6][R4.64], R2 ;  /* 0x0000000204007986 */ /* 0x008fe2000c101b06 */
[----:B------:R-:W-:Y:S05]  /*26b0*/  EXIT ;  /* 0x000000000000794d */ /* 0x000fea0003800000 */
.L_x_353:
        /* <DEDUP_REMOVED lines=12> */
.L_x_480:


//--------------------- .text._ZN3cub18CUB_300001_SM_10006detail6reduce18DeviceReduceKernelINS2_10policy_hubIljN4cuda3std3__44plusIlEEE10Policy1000EN6thrust24THRUST_300001_SM_1000_NS18transform_iteratorI16is_positive_gainNSD_6detail15normal_iteratorINSD_10device_ptrIfEEEEllEEjS9_lNS7_10__identityEEEvT0_PT3_T1_NS0_13GridEvenShareISQ_EET2_T4_ --------------------------
	.section	.text._ZN3cub18CUB_300001_SM_10006detail6reduce18DeviceReduceKernelINS2_10policy_hubIljN4cuda3std3__44plusIlEEE10Policy1000EN6thrust24THRUST_300001_SM_1000_NS18transform_iteratorI16is_positive_gainNSD_6detail15normal_iteratorINSD_10device_ptrIfEEEEllEEjS9_lNS7_10__identityEEEvT0_PT3_T1_NS0_13GridEvenShareISQ_EET2_T4_,"ax",@progbits
	.align	128
        .global         _ZN3cub18CUB_300001_SM_10006detail6reduce18DeviceReduceKernelINS2_10policy_hubIljN4cuda3std3__44plusIlEEE10Policy1000EN6thrust24THRUST_300001_SM_1000_NS18transform_iteratorI16is_positive_gainNSD_6detail15normal_iteratorINSD_10device_ptrIfEEEEllEEjS9_lNS7_10__identityEEEvT0_PT3_T1_NS0_13GridEvenShareISQ_EET2_T4_
        .type           _ZN3cub18CUB_300001_SM_10006detail6reduce18DeviceReduceKernelINS2_10policy_hubIljN4cuda3std3__44plusIlEEE10Policy1000EN6thrust24THRUST_300001_SM_1000_NS18transform_iteratorI16is_positive_gainNSD_6detail15normal_iteratorINSD_10device_ptrIfEEEEllEEjS9_lNS7_10__identityEEEvT0_PT3_T1_NS0_13GridEvenShareISQ_EET2_T4_,@function
        .size           _ZN3cub18CUB_300001_SM_10006detail6reduce18DeviceReduceKernelINS2_10policy_hubIljN4cuda3std3__44plusIlEEE10Policy1000EN6thrust24THRUST_300001_SM_1000_NS18transform_iteratorI16is_positive_gainNSD_6detail15normal_iteratorINSD_10device_ptrIfEEEEllEEjS9_lNS7_10__identityEEEvT0_PT3_T1_NS0_13GridEvenShareISQ_EET2_T4_,(.L_x_481 - _ZN3cub18CUB_300001_SM_10006detail6reduce18DeviceReduceKernelINS2_10policy_hubIljN4cuda3std3__44plusIlEEE10Policy1000EN6thrust24THRUST_300001_SM_1000_NS18transform_iteratorI16is_positive_gainNSD_6detail15normal_iteratorINSD_10device_ptrIfEEEEllEEjS9_lNS7_10__identityEEEvT0_PT3_T1_NS0_13GridEvenShareISQ_EET2_T4_)
        .other          _ZN3cub18CUB_300001_SM_10006detail6reduce18DeviceReduceKernelINS2_10policy_hubIljN4cuda3std3__44plusIlEEE10Policy1000EN6thrust24THRUST_300001_SM_1000_NS18transform_iteratorI16is_positive_gainNSD_6detail15normal_iteratorINSD_10device_ptrIfEEEEllEEjS9_lNS7_10__identityEEEvT0_PT3_T1_NS0_13GridEvenShareISQ_EET2_T4_,@"STO_CUDA_ENTRY STV_DEFAULT"
_ZN3cub18CUB_300001_SM_10006detail6reduce18DeviceReduceKernelINS2_10policy_hubIljN4cuda3std3__44plusIlEEE10Policy1000EN6thrust24THRUST_300001_SM_1000_NS18transform_iteratorI16is_positive_gainNSD_6detail15normal_iteratorINSD_10device_ptrIfEEEEllEEjS9_lNS7_10__identityEEEvT0_PT3_T1_NS0_13GridEvenShareISQ_EET2_T4_:
.text._ZN3cub18CUB_300001_SM_10006detail6reduce18DeviceReduceKernelINS2_10policy_hubIljN4cuda3std3__44plusIlEEE10Policy1000EN6thrust24THRUST_300001_SM_1000_NS18transform_iteratorI16is_positive_gainNSD_6detail15normal_iteratorINSD_10device_ptrIfEEEEllEEjS9_lNS7_10__identityEEEvT0_PT3_T1_NS0_13GridEvenShareISQ_EET2_T4_:
[----:B------:R-:W-:Y:S01]  /*0000*/  LDC R1, c[0x0][0x37c] ;  /* 0x0000df00ff017b82 */ /* 0x000fe20000000800 */
[----:B------:R-:W0:Y:S07]  /*0010*/  S2R R0, SR_CTAID.X ;  /* 0x0000000000007919 */ /* 0x000e2e0000002500 */
[----:B------:R-:W1:Y:S01]  /*0020*/  LDC.64 R6, c[0x0][0x3b0] ;  /* 0x0000ec00ff067b82 */ /* 0x000e620000000a00 */
[----:B------:R-:W2:Y:S01]  /*0030*/  LDCU.64 UR6, c[0x0][0x358] ;  /* 0x00006b00ff0677ac */ /* 0x000ea20008000a00 */
[----:B------:R-:W-:Y:S01]  /*0040*/  BSSY.RECONVERGENT B0, `(.L_x_354) ;  /* 0x0000354000007945 */ /* 0x000fe20003800200 */
[----:B-1----:R-:W-:-:S02]  /*0050*/  IMAD R2, R7, 0xe00, RZ ;  /* 0x00000e0007027824 */ /* 0x002fc400078e02ff */
[----:B0-----:R-:W-:-:S05]  /*0060*/  IMAD R28, R0, -0xe00, R6 ;  /* 0xfffff200001c7824 */ /* 0x001fca00078e0206 */
[----:B------:R-:W-:-:S13]  /*0070*/  ISETP.GT.U32.AND P0, PT, R28, 0xdff, PT ;  /* 0x00000dff1c00780c */ /* 0x000fda0003f04070 */
[----:B--2---:R-:W-:Y:S05]  /*0080*/  @P0 BRA `(.L_x_355) ;  /* 0x0000001c00040947 */ /* 0x004fea0003800000 */
[----:B------:R-:W0:Y:S01]  /*0090*/  S2R R5, SR_TID.X ;  /* 0x0000000000057919 */ /* 0x000e220000002100 */
[----:B------:R-:W-:Y:S01]  /*00a0*/  BSSY.RECONVERGENT B1, `(.L_x_356) ;  /* 0x000000e000017945 */ /* 0x000fe20003800200 */
[----:B------:R-:W-:Y:S02]  /*00b0*/  IMAD.MOV.U32 R22, RZ, RZ, RZ ;  /* 0x000000ffff167224 */ /* 0x000fe400078e00ff */
[----:B------:R-:W-:Y:S01]  /*00c0*/  IMAD.MOV.U32 R25, RZ, RZ, RZ ;  /* 0x000000ffff197224 */ /* 0x000fe200078e00ff */
[----:B0-----:R-:W-:Y:S01]  /*00d0*/  ISETP.GE.U32.AND P0, PT, R5, R28, PT ;  /* 0x0000001c0500720c */ /* 0x001fe20003f06070 */
[----:B------:R-:W-:-:S12]  /*00e0*/  IMAD.MOV.U32 R7, RZ, RZ, R5 ;  /* 0x000000ffff077224 */ /* 0x000fd800078e0005 */
[----:B------:R-:W-:Y:S05]  /*00f0*/  @P0 BRA `(.L_x_357) ;  /* 0x0000000000200947 */ /* 0x000fea0003800000 */
[----:B------:R-:W0:Y:S01]  /*0100*/  LDC.64 R2, c[0x0][0x380] ;  /* 0x0000e000ff027b82 */ /* 0x000e220000000a00 */
[----:B------:R-:W-:-:S04]  /*0110*/  IMAD R7, R0, 0xe00, R5 ;  /* 0x00000e0000077824 */ /* 0x000fc800078e0205 */
[----:B0-----:R-:W-:-:S06]  /*0120*/  IMAD.WIDE.U32 R2, R7, 0x4, R2 ;  /* 0x0000000407027825 */ /* 0x001fcc00078e0002 */
[----:B------:R-:W2:Y:S01]  /*0130*/  LDG.E R2, desc[UR6][R2.64] ;  /* 0x0000000602027981 */ /* 0x000ea2000c1e1900 */
[----:B------:R-:W-:Y:S02]  /*0140*/  VIADD R7, R5, 0x200 ;  /* 0x0000020005077836 */ /* 0x000fe40000000000 */
[----:B------:R-:W-:Y:S01]  /*0150*/  IMAD.MOV.U32 R25, RZ, RZ, RZ ;  /* 0x000000ffff197224 */ /* 0x000fe200078e00ff */
[----:B--2---:R-:W-:-:S04]  /*0160*/  FSETP.GT.AND P0, PT, R2, RZ, PT ;  /* 0x000000ff0200720b */ /* 0x004fc80003f04000 */
[----:B------:R-:W-:-:S09]  /*0170*/  SEL R22, RZ, 0x1, !P0 ;  /* 0x00000001ff167807 */ /* 0x000fd20004000000 */
.L_x_357:
[----:B------:R-:W-:Y:S05]  /*0180*/  BSYNC.RECONVERGENT B1 ;  /* 0x0000000000017941 */ /* 0x000fea0003800200 */
.L_x_356:
[----:B------:R-:W-:Y:S01]  /*0190*/  ISETP.GE.U32.AND P0, PT, R7, R28, PT ;  /* 0x0000001c0700720c */ /* 0x000fe20003f06070 */
[----:B------:R-:W-:-:S12]  /*01a0*/  BSSY.RECONVERGENT B1, `(.L_x_358) ;  /* 0x00000e0000017945 */ /* 0x000fd80003800200 */
[----:B------:R-:W-:Y:S05]  /*01b0*/  @P0 BRA `(.L_x_359) ;  /* 0x0000000c00780947 */ /* 0x000fea0003800000 */
[----:B------:R-:W-:Y:S01]  /*01c0*/  LOP3.LUT R3, RZ, R7, RZ, 0x33, !PT ;  /* 0x00000007ff037212 */ /* 0x000fe200078e33ff */
[----:B------:R-:W-:Y:S04]  /*01d0*/  BSSY.RECONVERGENT B2, `(.L_x_360) ;  /* 0x0000073000027945 */ /* 0x000fe80003800200 */
[----:B------:R-:W-:-:S04]  /*01e0*/  IMAD.IADD R3, R3, 0x1, R6 ;  /* 0x0000000103037824 */ /* 0x000fc800078e0206 */
[----:B------:R-:W-:-:S05]  /*01f0*/  IMAD R3, R0, -0xe00, R3 ;  /* 0xfffff20000037824 */ /* 0x000fca00078e0203 */
[C---:B------:R-:W-:Y:S02]  /*0200*/  ISETP.GE.U32.AND P0, PT, R3.reuse, 0x1e00, PT ;  /* 0x00001e000300780c */ /* 0x040fe40003f06070 */
[----:B------:R-:W-:-:S04]  /*0210*/  LEA.HI R4, R3, 0x1, RZ, 0x17 ;  /* 0x0000000103047811 */ /* 0x000fc800078fb8ff */
[----:B------:R-:W-:-:S07]  /*0220*/  LOP3.LUT R6, R4, 0xf, RZ, 0xc0, !PT ;  /* 0x0000000f04067812 */ /* 0x000fce00078ec0ff */
[----:B------:R-:W-:Y:S05]  /*0230*/  @!P0 BRA `(.L_x_361) ;  /* 0x0000000400b08947 */ /* 0x000fea0003800000 */
[----:B------:R-:W0:Y:S01]  /*0240*/  LDC.64 R12, c[0x0][0x380] ;  /* 0x0000e000ff0c7b82 */ /* 0x000e220000000a00 */
[----:B------:R-:W-:Y:S01]  /*0250*/  LOP3.LUT R2, R4, 0xfffff0, RZ, 0xc0, !PT ;  /* 0x00fffff004027812 */ /* 0x000fe200078ec0ff */
[----:B------:R-:W-:Y:S01]  /*0260*/  BSSY.RECONVERGENT B3, `(.L_x_362) ;  /* 0x0000068000037945 */ /* 0x000fe20003800200 */
[----:B------:R-:W-:Y:S01]  /*0270*/  LOP3.LUT R8, R7, 0x1000, RZ, 0xfc, !PT ;  /* 0x0000100007087812 */ /* 0x000fe200078efcff */
[----:B------:R-:W-:Y:S02]  /*0280*/  IMAD R7, R0, 0xe00, R7 ;  /* 0x00000e0000077824 */ /* 0x000fe400078e0207 */
[----:B------:R-:W-:-:S07]  /*0290*/  IMAD.MOV R2, RZ, RZ, -R2 ;  /* 0x000000ffff027224 */ /* 0x000fce00078e0a02 */
.L_x_363:
[C---:B------:R-:W-:Y:S02]  /*02a0*/  VIADD R27, R7.reuse, 0x200 ;  /* 0x00000200071b7836 */ /* 0x040fe40000000000 */
[----:B0-----:R-:W-:-:S04]  /*02b0*/  IMAD.WIDE.U32 R14, R7, 0x4, R12 ;  /* 0x00000004070e7825 */ /* 0x001fc800078e000c */
[----:B------:R-:W-:Y:S01]  /*02c0*/  IMAD.WIDE.U32 R26, R27, 0x4, R12 ;  /* 0x000000041b1a7825 */ /* 0x000fe200078e000c */
[----:B------:R0:W2:Y:S04]  /*02d0*/  LDG.E R3, desc[UR6][R14.64] ;  /* 0x000000060e037981 */ /* 0x0000a8000c1e1900 */
[----:B------:R-:W3:Y:S01]  /*02e0*/  LDG.E R17, desc[UR6][R26.64] ;  /* 0x000000061a117981 */ /* 0x000ee2000c1e1900 */
[----:B------:R-:W-:-:S04]  /*02f0*/  VIADD R19, R7, 0x400 ;  /* 0x0000040007137836 */ /* 0x000fc80000000000 */
[----:B------:R-:W-:-:S05]  /*0300*/  IMAD.WIDE.U32 R18, R19, 0x4, R12 ;  /* 0x0000000413127825 */ /* 0x000fca00078e000c */
[----:B------:R1:W4:Y:S01]  /*0310*/  LDG.E R16, desc[UR6][R18.64] ;  /* 0x0000000612107981 */ /* 0x000322000c1e1900 */
[C---:B------:R-:W-:Y:S02]  /*0320*/  VIADD R11, R7.reuse, 0x600 ;  /* 0x00000600070b7836 */ /* 0x040fe40000000000 */
[----:B------:R-:W-:Y:S02]  /*0330*/  VIADD R21, R7, 0x800 ;  /* 0x0000080007157836 */ /* 0x000fe40000000000 */
[----:B------:R-:W-:-:S04]  /*0340*/  IMAD.WIDE.U32 R10, R11, 0x4, R12 ;  /* 0x000000040b0a7825 */ /* 0x000fc800078e000c */
[C---:B------:R-:W-:Y:S02]  /*0350*/  VIADD R23, R7.reuse, 0xc00 ;  /* 0x00000c0007177836 */ /* 0x040fe40000000000 */
[----:B------:R-:W-:Y:S01]  /*0360*/  VIADD R9, R7, 0xa00 ;  /* 0x00000a0007097836 */ /* 0x000fe20000000000 */
[----:B------:R5:W4:Y:S01]  /*0370*/  LDG.E R10, desc[UR6][R10.64] ;  /* 0x000000060a0a7981 */ /* 0x000b22000c1e1900 */
[----:B------:R-:W-:-:S04]  /*0380*/  IMAD.WIDE.U32 R20, R21, 0x4, R12 ;  /* 0x0000000415147825 */ /* 0x000fc800078e000c */
[----:B0-----:R-:W-:-:S04]  /*0390*/  IMAD.WIDE.U32 R14, R23, 0x4, R12 ;  /* 0x00000004170e7825 */ /* 0x001fc800078e000c */
[--C-:B-1----:R-:W-:Y:S01]  /*03a0*/  IMAD.WIDE.U32 R18, R9, 0x4, R12.reuse ;  /* 0x0000000409127825 */ /* 0x102fe200078e000c */
[----:B------:R-:W4:Y:S03]  /*03b0*/  LDG.E R24, desc[UR6][R14.64] ;  /* 0x000000060e187981 */ /* 0x000f26000c1e1900 */
[C---:B------:R-:W-:Y:S01]  /*03c0*/  VIADD R27, R7.reuse, 0xe00 ;  /* 0x00000e00071b7836 */ /* 0x040fe20000000000 */
[----:B------:R0:W4:Y:S01]  /*03d0*/  LDG.E R9, desc[UR6][R20.64] ;  /* 0x0000000614097981 */ /* 0x000122000c1e1900 */
[----:B-----5:R-:W-:Y:S02]  /*03e0*/  VIADD R11, R7, 0x1200 ;  /* 0x00001200070b7836 */ /* 0x020fe40000000000 */
[----:B------:R-:W-:Y:S01]  /*03f0*/  IMAD.WIDE.U32 R26, R27, 0x4, R12 ;  /* 0x000000041b1a7825 */ /* 0x000fe200078e000c */
[----:B------:R1:W5:Y:S05]  /*0400*/  LDG.E R23, desc[UR6][R18.64] ;  /* 0x0000000612177981 */ /* 0x00036a000c1e1900 */
[----:B------:R-:W5:Y:S01]  /*0410*/  LDG.E R26, desc[UR6][R26.64] ;  /* 0x000000061a1a7981 */ /* 0x000f62000c1e1900 */
[----:B0-----:R-:W-:-:S02]  /*0420*/  VIADD R21, R7, 0x1400 ;  /* 0x0000140007157836 */ /* 0x001fc40000000000 */
[----:B-1----:R-:W-:-:S04]  /*0430*/  IMAD.WIDE.U32 R18, R11, 0x4, R12 ;  /* 0x000000040b127825 */ /* 0x002fc800078e000c */
[----:B------:R-:W-:Y:S01]  /*0440*/  IMAD.WIDE.U32 R20, R21, 0x4, R12 ;  /* 0x0000000415147825 */ /* 0x000fe200078e000c */
[----:B------:R0:W5:Y:S04]  /*0450*/  LDG.E R11, desc[UR6][R18.64] ;  /* 0x00000006120b7981 */ /* 0x000168000c1e1900 */
[----:B------:R1:W5:Y:S01]  /*0460*/  LDG.E R27, desc[UR6][R20.64] ;  /* 0x00000006141b7981 */ /* 0x000362000c1e1900 */
[C---:B0-----:R-:W-:Y:S02]  /*0470*/  VIADD R19, R7.reuse, 0x1a00 ;  /* 0x00001a0007137836 */ /* 0x041fe40000000000 */
[----:B-1----:R-:W-:-:S04]  /*0480*/  VIADD R21, R7, 0x1e00 ;  /* 0x00001e0007157836 */ /* 0x002fc80000000000 */
[----:B------:R-:W-:-:S06]  /*0490*/  IMAD.WIDE.U32 R20, R21, 0x4, R12 ;  /* 0x0000000415147825 */ /* 0x000fcc00078e000c */
[----:B------:R-:W5:Y:S01]  /*04a0*/  LDG.E R20, desc[UR6][R20.64] ;  /* 0x0000000614147981 */ /* 0x000f62000c1e1900 */
[----:B--2---:R-:W-:Y:S01]  /*04b0*/  FSETP.GT.AND P0, PT, R3, RZ, PT ;  /* 0x000000ff0300720b */ /* 0x004fe20003f04000 */
[----:B------:R-:W-:Y:S01]  /*04c0*/  VIADD R3, R7, 0x1000 ;  /* 0x0000100007037836 */ /* 0x000fe20000000000 */
[----:B---3--:R-:W-:Y:S02]  /*04d0*/  FSETP.GT.AND P1, PT, R17, RZ, PT ;  /* 0x000000ff1100720b */ /* 0x008fe40003f24000 */
[----:B------:R-:W-:Y:S02]  /*04e0*/  SEL R29, RZ, 0x1, !P0 ;  /* 0x00000001ff1d7807 */ /* 0x000fe40004000000 */
[----:B------:R-:W-:Y:S01]  /*04f0*/  SEL R17, RZ, 0x1, !P1 ;  /* 0x00000001ff117807 */ /* 0x000fe20004800000 */
[----:B------:R-:W-:-:S03]  /*0500*/  IMAD.WIDE.U32 R14, R3, 0x4, R12 ;  /* 0x00000004030e7825 */ /* 0x000fc600078e000c */
[----:B------:R-:W-:Y:S01]  /*0510*/  IADD3 R22, P3, P2, R17, R22, R29 ;  /* 0x0000001611167210 */ /* 0x000fe20007a7e01d */
[----:B------:R-:W-:Y:S01]  /*0520*/  VIADD R17, R7, 0x1600 ;  /* 0x0000160007117836 */ /* 0x000fe20000000000 */
[----:B------:R0:W2:Y:S01]  /*0530*/  LDG.E R3, desc[UR6][R14.64] ;  /* 0x000000060e037981 */ /* 0x0000a2000c1e1900 */
[----:B----4-:R-:W-:Y:S02]  /*0540*/  FSETP.GT.AND P1, PT, R16, RZ, PT ;  /* 0x000000ff1000720b */ /* 0x010fe40003f24000 */
[----:B0-----:R-:W-:-:S04]  /*0550*/  IMAD.WIDE.U32 R14, R17, 0x4, R12 ;  /* 0x00000004110e7825 */ /* 0x001fc800078e000c */
[----:B------:R-:W-:Y:S01]  /*0560*/  VIADD R17, R7, 0x1800 ;  /* 0x0000180007117836 */ /* 0x000fe20000000000 */
[----:B------:R0:W3:Y:S03]  /*0570*/  LDG.E R29, desc[UR6][R14.64] ;  /* 0x000000060e1d7981 */ /* 0x0000e6000c1e1900 */
[----:B0-----:R-:W-:-:S04]  /*0580*/  IMAD.WIDE.U32 R14, R17, 0x4, R12 ;  /* 0x00000004110e7825 */ /* 0x001fc800078e000c */
[--C-:B------:R-:W-:Y:S02]  /*0590*/  IMAD.WIDE.U32 R16, R19, 0x4, R12.reuse ;  /* 0x0000000413107825 */ /* 0x100fe400078e000c */
[----:B------:R0:W4:Y:S02]  /*05a0*/  LDG.E R14, desc[UR6][R14.64] ;  /* 0x000000060e0e7981 */ /* 0x000124000c1e1900 */
[----:B------:R-:W-:Y:S02]  /*05b0*/  VIADD R19, R7, 0x1c00 ;  /* 0x00001c0007137836 */ /* 0x000fe40000000000 */
[----:B------:R-:W4:Y:S02]  /*05c0*/  LDG.E R16, desc[UR6][R16.64] ;  /* 0x0000000610107981 */ /* 0x000f24000c1e1900 */
[----:B------:R-:W-:-:S06]  /*05d0*/  IMAD.WIDE.U32 R18, R19, 0x4, R12 ;  /* 0x0000000413127825 */ /* 0x000fcc00078e000c */
[----:B------:R-:W4:Y:S01]  /*05e0*/  LDG.E R18, desc[UR6][R18.64] ;  /* 0x0000000612127981 */ /* 0x000f22000c1e1900 */
[----:B------:R-:W-:Y:S02]  /*05f0*/  FSETP.GT.AND P4, PT, R10, RZ, PT ;  /* 0x000000ff0a00720b */ /* 0x000fe40003f84000 */
[----:B------:R-:W-:Y:S02]  /*0600*/  FSETP.GT.AND P0, PT, R9, RZ, PT ;  /* 0x000000ff0900720b */ /* 0x000fe40003f04000 */
[----:B------:R-:W-:Y:S02]  /*0610*/  SEL R10, RZ, 0x1, !P1 ;  /* 0x00000001ff0a7807 */ /* 0x000fe40004800000 */
[----:B------:R-:W-:Y:S02]  /*0620*/  SEL R9, RZ, 0x1, !P4 ;  /* 0x00000001ff097807 */ /* 0x000fe40006000000 */
[----:B-----5:R-:W-:Y:S02]  /*0630*/  FSETP.GT.AND P5, PT, R23, RZ, PT ;  /* 0x000000ff1700720b */ /* 0x020fe40003fa4000 */
[----:B0-----:R-:W-:-:S02]  /*0640*/  IADD3 R15, P4, P6, R9, R22, R10 ;  /* 0x00000016090f7210 */ /* 0x001fc40007e9e00a */
[----:B------:R-:W-:Y:S02]  /*0650*/  FSETP.GT.AND P1, PT, R24, RZ, PT ;  /* 0x000000ff1800720b */ /* 0x000fe40003f24000 */
[----:B------:R-:W-:Y:S02]  /*0660*/  SEL R22, RZ, 0x1, !P0 ;  /* 0x00000001ff167807 */ /* 0x000fe40004000000 */
[----:B------:R-:W-:Y:S02]  /*0670*/  SEL R9, RZ, 0x1, !P5 ;  /* 0x00000001ff097807 */ /* 0x000fe40006800000 */
[----:B------:R-:W-:Y:S02]  /*0680*/  FSETP.GT.AND P5, PT, R26, RZ, PT ;  /* 0x000000ff1a00720b */ /* 0x000fe40003fa4000 */
[----:B------:R-:W-:Y:S02]  /*0690*/  SEL R10, RZ, 0x1, !P1 ;  /* 0x00000001ff0a7807 */ /* 0x000fe40004800000 */
[----:B------:R-:W-:-:S02]  /*06a0*/  IADD3.X R25, PT, PT, RZ, R25, RZ, P3, P2 ;  /* 0x00000019ff197210 */ /* 0x000fc40001fe44ff */
[----:B------:R-:W-:Y:S02]  /*06b0*/  IADD3 R9, P1, P0, R9, R15, R22 ;  /* 0x0000000f09097210 */ /* 0x000fe4000783e016 */
[----:B------:R-:W-:Y:S02]  /*06c0*/  SEL R15, RZ, 0x1, !P5 ;  /* 0x00000001ff0f7807 */ /* 0x000fe40006800000 */
[----:B------:R-:W-:Y:S02]  /*06d0*/  IADD3.X R25, PT, PT, RZ, R25, RZ, P4, P6 ;  /* 0x00000019ff197210 */ /* 0x000fe400027ec4ff */
[----:B------:R-:W-:Y:S02]  /*06e0*/  FSETP.GT.AND P6, PT, R11, RZ, PT ;  /* 0x000000ff0b00720b */ /* 0x000fe40003fc4000 */
[----:B------:R-:W-:Y:S02]  /*06f0*/  IADD3 R15, P3, P2, R15, R9, R10 ;  /* 0x000000090f0f7210 */ /* 0x000fe40007a7e00a */
[----:B------:R-:W-:-:S02]  /*0700*/  FSETP.GT.AND P4, PT, R27, RZ, PT ;  /* 0x000000ff1b00720b */ /* 0x000fc40003f84000 */
[----:B------:R-:W-:Y:S02]  /*0710*/  SEL R9, RZ, 0x1, !P6 ;  /* 0x00000001ff097807 */ /* 0x000fe40007000000 */
[----:B------:R-:W-:Y:S01]  /*0720*/  IADD3.X R25, PT, PT, RZ, R25, RZ, P1, P0 ;  /* 0x00000019ff197210 */ /* 0x000fe20000fe04ff */
[----:B------:R-:W-:-:S03]  /*0730*/  VIADD R2, R2, 0x10 ;  /* 0x0000001002027836 */ /* 0x000fc60000000000 */
[----:B------:R-:W-:Y:S02]  /*0740*/  IADD3.X R25, PT, PT, RZ, R25, RZ, P3, P2 ;  /* 0x00000019ff197210 */ /* 0x000fe40001fe44ff */
[----:B------:R-:W-:-:S04]  /*0750*/  FSETP.GT.AND P2, PT, R20, RZ, PT ;  /* 0x000000ff1400720b */ /* 0x000fc80003f44000 */
[----:B------:R-:W-:Y:S01]  /*0760*/  SEL R22, RZ, 0x1, !P2 ;  /* 0x00000001ff167807 */ /* 0x000fe20005000000 */
[----:B------:R-:W-:Y:S02]  /*0770*/  VIADD R8, R8, 0x2000 ;  /* 0x0000200008087836 */ /* 0x000fe40000000000 */
[----:B------:R-:W-:Y:S01]  /*0780*/  VIADD R7, R7, 0x2000 ;  /* 0x0000200007077836 */ /* 0x000fe20000000000 */
[----:B--2---:R-:W-:-:S04]  /*0790*/  FSETP.GT.AND P5, PT, R3, RZ, PT ;  /* 0x000000ff0300720b */ /* 0x004fc80003fa4000 */
[----:B------:R-:W-:Y:S02]  /*07a0*/  SEL R10, RZ, 0x1, !P5 ;  /* 0x00000001ff0a7807 */ /* 0x000fe40006800000 */
[----:B---3--:R-:W-:-:S04]  /*07b0*/  FSETP.GT.AND P5, PT, R29, RZ, PT ;  /* 0x000000ff1d00720b */ /* 0x008fc80003fa4000 */
[----:B------:R-:W-:Y:S02]  /*07c0*/  SEL R3, RZ, 0x1, !P5 ;  /* 0x00000001ff037807 */ /* 0x000fe40006800000 */
[----:B----4-:R-:W-:Y:S02]  /*07d0*/  FSETP.GT.AND P6, PT, R14, RZ, PT ;  /* 0x000000ff0e00720b */ /* 0x010fe40003fc4000 */
[----:B------:R-:W-:Y:S02]  /*07e0*/  SEL R14, RZ, 0x1, !P4 ;  /* 0x00000001ff0e7807 */ /* 0x000fe40006000000 */
[----:B------:R-:W-:Y:S02]  /*07f0*/  IADD3 R9, P4, P5, R9, R15, R10 ;  /* 0x0000000f09097210 */ /* 0x000fe40007d9e00a */
[----:B------:R-:W-:Y:S02]  /*0800*/  FSETP.GT.AND P0, PT, R16, RZ, PT ;  /* 0x000000ff1000720b */ /* 0x000fe40003f04000 */
[----:B------:R-:W-:-:S02]  /*0810*/  SEL R10, RZ, 0x1, !P6 ;  /* 0x00000001ff0a7807 */ /* 0x000fc40007000000 */
[----:B------:R-:W-:Y:S02]  /*0820*/  IADD3 R3, P1, P6, R3, R9, R14 ;  /* 0x0000000903037210 */ /* 0x000fe40007e3e00e */
[----:B------:R-:W-:Y:S02]  /*0830*/  SEL R9, RZ, 0x1, !P0 ;  /* 0x00000001ff097807 */ /* 0x000fe40004000000 */
[----:B------:R-:W-:Y:S02]  /*0840*/  FSETP.GT.AND P0, PT, R18, RZ, PT ;  /* 0x000000ff1200720b */ /* 0x000fe40003f04000 */
[----:B------:R-:W-:Y:S02]  /*0850*/  IADD3.X R25, PT, PT, RZ, R25, RZ, P4, P5 ;  /* 0x00000019ff197210 */ /* 0x000fe400027ea4ff */
[----:B------:R-:W-:Y:S02]  /*0860*/  IADD3 R9, P3, P4, R9, R3, R10 ;  /* 0x0000000309097210 */ /* 0x000fe40007c7e00a */
[----:B------:R-:W-:-:S02]  /*0870*/  SEL R3, RZ, 0x1, !P0 ;  /* 0x00000001ff037807 */ /* 0x000fc40004000000 */
[----:B------:R-:W-:Y:S02]  /*0880*/  ISETP.NE.AND P0, PT, R2, RZ, PT ;  /* 0x000000ff0200720c */ /* 0x000fe40003f05270 */
[----:B------:R-:W-:Y:S02]  /*0890*/  IADD3.X R25, PT, PT, RZ, R25, RZ, P1, P6 ;  /* 0x00000019ff197210 */ /* 0x000fe40000fec4ff */
[----:B------:R-:W-:Y:S02]  /*08a0*/  IADD3 R22, P1, P2, R22, R9, R3 ;  /* 0x0000000916167210 */ /* 0x000fe40007a3e003 */
[----:B------:R-:W-:-:S04]  /*08b0*/  IADD3.X R25, PT, PT, RZ, R25, RZ, P3, P4 ;  /* 0x00000019ff197210 */ /* 0x000fc80001fe84ff */
[----:B------:R-:W-:-:S03]  /*08c0*/  IADD3.X R25, PT, PT, RZ, R25, RZ, P1, P2 ;  /* 0x00000019ff197210 */ /* 0x000fc60000fe44ff */
[----:B------:R-:W-:Y:S05]  /*08d0*/  @P0 BRA `(.L_x_363) ;  /* 0xfffffff800700947 */ /* 0x000fea000383ffff */
[----:B------:R-:W-:Y:S05]  /*08e0*/  BSYNC.RECONVERGENT B3 ;  /* 0x0000000000037941 */ /* 0x000fea0003800200 */
.L_x_362:
[----:B------:R-:W-:-:S07]  /*08f0*/  VIADD R7, R8, 0xfffff000 ;  /* 0xfffff00008077836 */ /* 0x000fce0000000000 */
.L_x_361:
[----:B------:R-:W-:Y:S05]  /*0900*/  BSYNC.RECONVERGENT B2 ;  /* 0x0000000000027941 */ /* 0x000fea0003800200 */
.L_x_360:
[----:B------:R-:W-:-:S13]  /*0910*/  ISETP.NE.AND P0, PT, R6, RZ, PT ;  /* 0x000000ff0600720c */ /* 0x000fda0003f05270 */
[----:B------:R-:W-:Y:S05]  /*0920*/  @!P0 BRA `(.L_x_359) ;  /* 0x00000004009c8947 */ /* 0x000fea0003800000 */
[----:B------:R-:W-:Y:S01]  /*0930*/  ISETP.GE.U32.AND P1, PT, R6, 0x8, PT ;  /* 0x000000080600780c */ /* 0x000fe20003f26070 */
[----:B------:R-:W-:Y:S01]  /*0940*/  BSSY.RECONVERGENT B2, `(.L_x_364) ;  /* 0x0000036000027945 */ /* 0x000fe20003800200 */
[----:B------:R-:W-:-:S04]  /*0950*/  LOP3.LUT R20, R4, 0x7, RZ, 0xc0, !PT ;  /* 0x0000000704147812 */ /* 0x000fc800078ec0ff */
[----:B------:R-:W-:-:S07]  /*0960*/  ISETP.NE.AND P0, PT, R20, RZ, PT ;  /* 0x000000ff1400720c */ /* 0x000fce0003f05270 */
[----:B------:R-:W-:Y:S06]  /*0970*/  @!P1 BRA `(.L_x_365) ;  /* 0x0000000000c89947 */ /* 0x000fec0003800000 */
[----:B------:R-:W0:Y:S01]  /*0980*/  LDC.64 R2, c[0x0][0x380] ;  /* 0x0000e000ff027b82 */ /* 0x000e220000000a00 */
[----:B------:R-:W-:-:S04]  /*0990*/  IMAD R17, R0, 0xe00, R7 ;  /* 0x00000e0000117824 */ /* 0x000fc800078e0207 */
[C---:B------:R-:W-:Y:S02]  /*09a0*/  VIADD R15, R17.reuse, 0x200 ;  /* 0x00000200110f7836 */ /* 0x040fe40000000000 */
[C---:B------:R-:W-:Y:S02]  /*09b0*/  VIADD R27, R17.reuse, 0x400 ;  /* 0x00000400111b7836 */ /* 0x040fe40000000000 */
[C---:B------:R-:W-:Y:S02]  /*09c0*/  VIADD R9, R17.reuse, 0x600 ;  /* 0x0000060011097836 */ /* 0x040fe40000000000 */
[C---:B------:R-:W-:Y:S02]  /*09d0*/  VIADD R11, R17.reuse, 0x800 ;  /* 0x00000800110b7836 */ /* 0x040fe40000000000 */
[C---:B------:R-:W-:Y:S02]  /*09e0*/  VIADD R13, R17.reuse, 0xa00 ;  /* 0x00000a00110d7836 */ /* 0x040fe40000000000 */
[----:B------:R-:W-:-:S02]  /*09f0*/  VIADD R21, R17, 0xc00 ;  /* 0x00000c0011157836 */ /* 0x000fc40000000000 */
[----:B0-----:R-:W-:-:S04]  /*0a00*/  IMAD.WIDE.U32 R18, R17, 0x4, R2 ;  /* 0x0000000411127825 */ /* 0x001fc800078e0002 */
[--C-:B------:R-:W-:Y:S01]  /*0a10*/  IMAD.WIDE.U32 R14, R15, 0x4, R2.reuse ;  /* 0x000000040f0e7825 */ /* 0x100fe200078e0002 */
[----:B------:R-:W2:Y:S03]  /*0a20*/  LDG.E R6, desc[UR6][R18.64] ;  /* 0x0000000612067981 */ /* 0x000ea6000c1e1900 */
[--C-:B------:R-:W-:Y:S01]  /*0a30*/  IMAD.WIDE.U32 R26, R27, 0x4, R2.reuse ;  /* 0x000000041b1a7825 */ /* 0x100fe200078e0002 */
[----:B------:R0:W3:Y:S03]  /*0a40*/  LDG.E R16, desc[UR6][R14.64] ;  /* 0x000000060e107981 */ /* 0x0000e6000c1e1900 */
[--C-:B------:R-:W-:Y:S02]  /*0a50*/  IMAD.WIDE.U32 R8, R9, 0x4, R2.reuse ;  /* 0x0000000409087825 */ /* 0x100fe400078e0002 */
[----:B------:R-:W4:Y:S02]  /*0a60*/  LDG.E R26, desc[UR6][R26.64] ;  /* 0x000000061a1a7981 */ /* 0x000f24000c1e1900 */
[----:B------:R-:W-:-:S02]  /*0a70*/  IMAD.WIDE.U32 R10, R11, 0x4, R2 ;  /* 0x000000040b0a7825 */ /* 0x000fc400078e0002 */
[----:B------:R1:W5:Y:S02]  /*0a80*/  LDG.E R8, desc[UR6][R8.64] ;  /* 0x0000000608087981 */ /* 0x000364000c1e1900 */
[--C-:B------:R-:W-:Y:S02]  /*0a90*/  IMAD.WIDE.U32 R12, R13, 0x4, R2.reuse ;  /* 0x000000040d0c7825 */ /* 0x100fe400078e0002 */
[----:B------:R-:W5:Y:S02]  /*0aa0*/  LDG.E R10, desc[UR6][R10.64] ;  /* 0x000000060a0a7981 */ /* 0x000f64000c1e1900 */
[----:B------:R-:W-:Y:S02]  /*0ab0*/  VIADD R17, R17, 0xe00 ;  /* 0x00000e0011117836 */ /* 0x000fe40000000000 */
[--C-:B0-----:R-:W-:Y:S01]  /*0ac0*/  IMAD.WIDE.U32 R14, R21, 0x4, R2.reuse ;  /* 0x00000004150e7825 */ /* 0x101fe200078e0002 */
[----:B------:R-:W5:Y:S03]  /*0ad0*/  LDG.E R12, desc[UR6][R12.64] ;  /* 0x000000060c0c7981 */ /* 0x000f66000c1e1900 */
[----:B------:R-:W-:-:S02]  /*0ae0*/  IMAD.WIDE.U32 R2, R17, 0x4, R2 ;  /* 0x0000000411027825 */ /* 0x000fc400078e0002 */
[----:B------:R-:W5:Y:S04]  /*0af0*/  LDG.E R14, desc[UR6][R14.64] ;  /* 0x000000060e0e7981 */ /* 0x000f68000c1e1900 */
[----:B------:R0:W5:Y:S01]  /*0b00*/  LDG.E R2, desc[UR6][R2.64] ;  /* 0x0000000602027981 */ /* 0x000162000c1e1900 */
[----:B------:R-:W-:Y:S01]  /*0b10*/  VIADD R7, R7, 0x1000 ;  /* 0x0000100007077836 */ /* 0x000fe20000000000 */
[----:B--2---:R-:W-:Y:S02]  /*0b20*/  FSETP.GT.AND P1, PT, R6, RZ, PT ;  /* 0x000000ff0600720b */ /* 0x004fe40003f24000 */
[----:B---3--:R-:W-:Y:S02]  /*0b30*/  FSETP.GT.AND P2, PT, R16, RZ, PT ;  /* 0x000000ff1000720b */ /* 0x008fe40003f44000 */
[----:B------:R-:W-:-:S02]  /*0b40*/  SEL R6, RZ, 0x1, !P1 ;  /* 0x00000001ff067807 */ /* 0x000fc40004800000 */
[----:B-1----:R-:W-:Y:S02]  /*0b50*/  SEL R9, RZ, 0x1, !P2 ;  /* 0x00000001ff097807 */ /* 0x002fe40005000000 */
[----:B----4-:R-:W-:Y:S02]  /*0b60*/  FSETP.GT.AND P1, PT, R26, RZ, PT ;  /* 0x000000ff1a00720b */ /* 0x010fe40003f24000 */
[----:B-----5:R-:W-:Y:S02]  /*0b70*/  FSETP.GT.AND P2, PT, R8, RZ, PT ;  /* 0x000000ff0800720b */ /* 0x020fe40003f44000 */
[----:B------:R-:W-:Y:S02]  /*0b80*/  IADD3 R22, P5, P6, R9, R22, R6 ;  /* 0x0000001609167210 */ /* 0x000fe40007ebe006 */
[----:B------:R-:W-:Y:S02]  /*0b90*/  SEL R9, RZ, 0x1, !P1 ;  /* 0x00000001ff097807 */ /* 0x000fe40004800000 */
[----:B------:R-:W-:-:S02]  /*0ba0*/  SEL R8, RZ, 0x1, !P2 ;  /* 0x00000001ff087807 */ /* 0x000fc40005000000 */
[----:B------:R-:W-:Y:S02]  /*0bb0*/  FSETP.GT.AND P3, PT, R10, RZ, PT ;  /* 0x000000ff0a00720b */ /* 0x000fe40003f64000 */
[----:B------:R-:W-:Y:S02]  /*0bc0*/  FSETP.GT.AND P4, PT, R12, RZ, PT ;  /* 0x000000ff0c00720b */ /* 0x000fe40003f84000 */
[----:B------:R-:W-:Y:S02]  /*0bd0*/  IADD3 R8, P1, P2, R8, R22, R9 ;  /* 0x0000001608087210 */ /* 0x000fe40007a3e009 */
[----:B------:R-:W-:Y:S02]  /*0be0*/  SEL R6, RZ, 0x1, !P3 ;  /* 0x00000001ff067807 */ /* 0x000fe40005800000 */
[----:B0-----:R-:W-:Y:S02]  /*0bf0*/  SEL R3, RZ, 0x1, !P4 ;  /* 0x00000001ff037807 */ /* 0x001fe40006000000 */
[----:B------:R-:W-:-:S02]  /*0c00*/  FSETP.GT.AND P4, PT, R14, RZ, PT ;  /* 0x000000ff0e00720b */ /* 0x000fc40003f84000 */
[----:B------:R-:W-:Y:S02]  /*0c10*/  FSETP.GT.AND P3, PT, R2, RZ, PT ;  /* 0x000000ff0200720b */ /* 0x000fe40003f64000 */
[----:B------:R-:W-:Y:S02]  /*0c20*/  IADD3.X R25, PT, PT, RZ, R25, RZ, P5, P6 ;  /* 0x00000019ff197210 */ /* 0x000fe40002fec4ff */
[----:B------:R-:W-:Y:S02]  /*0c30*/  IADD3 R2, P5, P6, R3, R8, R6 ;  /* 0x0000000803027210 */ /* 0x000fe40007ebe006 */
[----:B------:R-:W-:Y:S02]  /*0c40*/  SEL R3, RZ, 0x1, !P4 ;  /* 0x00000001ff037807 */ /* 0x000fe40006000000 */
[----:B------:R-:W-:Y:S02]  /*0c50*/  SEL R22, RZ, 0x1, !P3 ;  /* 0x00000001ff167807 */ /* 0x000fe40005800000 */
[----:B------:R-:W-:-:S02]  /*0c60*/  IADD3.X R25, PT, PT, RZ, R25, RZ, P1, P2 ;  /* 0x00000019ff197210 */ /* 0x000fc40000fe44ff */
[----:B------:R-:W-:Y:S02]  /*0c70*/  IADD3 R22, P1, P2, R22, R2, R3 ;  /* 0x0000000216167210 */ /* 0x000fe40007a3e003 */
[----:B------:R-:W-:-:S04]  /*0c80*/  IADD3.X R25, PT, PT, RZ, R25, RZ, P5, P6 ;  /* 0x00000019ff197210 */ /* 0x000fc80002fec4ff */
[----:B------:R-:W-:-:S07]  /*0c90*/  IADD3.X R25, PT, PT, RZ, R25, RZ, P1, P2 ;  /* 0x00000019ff197210 */ /* 0x000fce0000fe44ff */
.L_x_365:
[----:B------:R-:W-:Y:S05]  /*0ca0*/  BSYNC.RECONVERGENT B2 ;  /* 0x0000000000027941 */ /* 0x000fea0003800200 */
.L_x_364:
        /* <DEDUP_REMOVED lines=11> */
[----:B0-----:R-:W-:-:S04]  /*0d60*/  IMAD.WIDE.U32 R8, R9, 0x4, R2 ;  /* 0x0000000409087825 */ /* 0x001fc800078e0002 */
[--C-:B------:R-:W-:Y:S02]  /*0d70*/  IMAD.WIDE.U32 R10, R11, 0x4, R2.reuse ;  /* 0x000000040b0a7825 */ /* 0x100fe400078e0002 */
[----:B------:R-:W2:Y:S02]  /*0d80*/  LDG.E R8, desc[UR6][R8.64] ;  /* 0x0000000608087981 */ /* 0x000ea4000c1e1900 */
[--C-:B------:R-:W-:Y:S02]  /*0d90*/  IMAD.WIDE.U32 R12, R13, 0x4, R2.reuse ;  /* 0x000000040d0c7825 */ /* 0x100fe400078e0002 */
[----:B------:R-:W3:Y:S02]  /*0da0*/  LDG.E R10, desc[UR6][R10.64] ;  /* 0x000000060a0a7981 */ /* 0x000ee4000c1e1900 */
[----:B------:R-:W-:Y:S02]  /*0db0*/  IMAD.WIDE.U32 R2, R15, 0x4, R2 ;  /* 0x000000040f027825 */ /* 0x000fe400078e0002 */
        /* <DEDUP_REMOVED lines=15> */
.L_x_367:
[----:B------:R-:W-:Y:S05]  /*0eb0*/  BSYNC.RECONVERGENT B2 ;  /* 0x0000000000027941 */ /* 0x000fea0003800200 */
.L_x_366:
[----:B------:R-:W-:Y:S05]  /*0ec0*/  @!P0 BRA `(.L_x_359) ;  /* 0x0000000000348947 */ /* 0x000fea0003800000 */
[----:B------:R-:W0:Y:S01]  /*0ed0*/  LDC.64 R8, c[0x0][0x380] ;  /* 0x0000e000ff087b82 */ /* 0x000e220000000a00 */
[----:B------:R-:W-:Y:S02]  /*0ee0*/  IMAD R7, R0, 0xe00, R7 ;  /* 0x00000e0000077824 */ /* 0x000fe400078e0207 */
[----:B------:R-:W-:-:S07]  /*0ef0*/  IMAD.MOV R4, RZ, RZ, -R4 ;  /* 0x000000ffff047224 */ /* 0x000fce00078e0a04 */
.L_x_368:
[----:B0-----:R-:W-:-:S06]  /*0f00*/  IMAD.WIDE.U32 R2, R7, 0x4, R8 ;  /* 0x0000000407027825 */ /* 0x001fcc00078e0008 */
        /* <DEDUP_REMOVED lines=9> */
.L_x_359:
[----:B------:R-:W-:Y:S05]  /*0fa0*/  BSYNC.RECONVERGENT B1 ;  /* 0x0000000000017941 */ /* 0x000fea0003800200 */
.L_x_358:
[----:B------:R-:W-:-:S13]  /*0fb0*/  ISETP.GE.U32.AND P0, PT, R28, 0x200, PT ;  /* 0x000002001c00780c */ /* 0x000fda0003f06070 */
        /* <DEDUP_REMOVED lines=28> */
[----:B------:R-:W-:-:S02]  /*1180*/  @!P1 MOV R6, 0x400 ;  /* 0x0000040000069802 */ /* 0x000fc40000000f00 */
[----:B0-----:R-:W-:-:S04]  /*1190*/  SEL R2, R2, RZ, !P0 ;  /* 0x000000ff02027207 */ /* 0x001fc80004000000 */
[----:B------:R-:W-:Y:S02]  /*11a0*/  IADD3 R9, P2, PT, R2, R11, RZ ;  /* 0x0000000b02097210 */ /* 0x000fe40007f5e0ff */
[----:B-1----:R-:W-:-:S03]  /*11b0*/  SEL R3, R3, RZ, !P0 ;  /* 0x000000ff03037207 */ /* 0x002fc60004000000 */
[----:B------:R-:W0:Y:S01]  /*11c0*/  SHFL.DOWN PT, R2, R9, 0x10, 0x1f ;  /* 0x0a001f0009027f89 */ /* 0x000e2200000e0000 */
[----:B------:R-:W-:Y:S01]  /*11d0*/  ISETP.GT.AND P0, PT, R10, 0xf, PT ;  /* 0x0000000f0a00780c */ /* 0x000fe20003f04270 */
[----:B------:R-:W-:Y:S01]  /*11e0*/  IMAD.X R8, R3, 0x1, R4, P2 ;  /* 0x0000000103087824 */ /* 0x000fe200010e0604 */
[----:B------:R-:W-:-:S04]  /*11f0*/  @!P1 SHF.R.U32.HI R4, RZ, 0x2, R5 ;  /* 0x00000002ff049819 */ /* 0x000fc80000011605 */
[----:B------:R-:W1:Y:S01]  /*1200*/  SHFL.DOWN PT, R3, R8, 0x10, 0x1f ;  /* 0x0a001f0008037f89 */ /* 0x000e6200000e0000 */
[----:B------:R-:W-:Y:S02]  /*1210*/  @!P1 LOP3.LUT R4, R4, 0xf8, RZ, 0xc0, !PT ;  /* 0x000000f804049812 */ /* 0x000fe400078ec0ff */
        /* <DEDUP_REMOVED lines=15> */
[----:B-1----:R-:W1:Y:S04]  /*1310*/  LDS.128 R4, [UR4+0x30] ;  /* 0x00003004ff047984 */ /* 0x002e680008000c00 */
        /* <DEDUP_REMOVED lines=22> */
.L_x_369:
[----:B------:R-:W-:-:S04]  /*1480*/  LOP3.LUT R2, R5, 0x3e0, RZ, 0xc0, !PT ;  /* 0x000003e005027812 */ /* 0x000fc800078ec0ff */
[----:B------:R-:W-:Y:S01]  /*1490*/  LOP3.LUT R7, RZ, R2, RZ, 0x33, !PT ;  /* 0x00000002ff077212 */ /* 0x000fe200078e33ff */
[----:B------:R-:W-:Y:S02]  /*14a0*/  VIADD R3, R2, 0x20 ;  /* 0x0000002002037836 */ /* 0x000fe40000000000 */
[----:B------:R-:W0:Y:S02]  /*14b0*/  S2R R2, SR_LANEID ;  /* 0x0000000000027919 */ /* 0x000e240000000000 */
[----:B------:R-:W-:Y:S01]  /*14c0*/  IMAD.IADD R7, R28, 0x1, R7 ;  /* 0x000000011c077824 */ /* 0x000fe200078e0207 */
[----:B------:R-:W-:-:S04]  /*14d0*/  ISETP.GT.U32.AND P0, PT, R3, R28, PT ;  /* 0x0000001c0300720c */ /* 0x000fc80003f04070 */
        /* <DEDUP_REMOVED lines=11> */
[----:B------:R-:W-:Y:S01]  /*1590*/  ISETP.GT.AND P0, PT, R6, R7, PT ;  /* 0x000000070600720c */ /* 0x000fe20003f04270 */
[----:B------:R-:W-:Y:S02]  /*15a0*/  VIADD R6, R2, 0x4 ;  /* 0x0000000402067836 */ /* 0x000fe40000000000 */
[----:B------:R-:W1:Y:S01]  /*15b0*/  SHFL.DOWN PT, R4, R9, 0x2, R7 ;  /* 0x0840000009047989 */ /* 0x000e6200000e0007 */
[----:B0-----:R-:W-:-:S04]  /*15c0*/  SEL R3, R3, RZ, !P0 ;  /* 0x000000ff03037207 */ /* 0x001fc80004000000 */
[----:B------:R-:W-:Y:S02]  /*15d0*/  IADD3 R8, P1, PT, R3, R10, RZ ;  /* 0x0000000a03087210 */ /* 0x000fe40007f3e0ff */
[----:B-1----:R-:W-:Y:S02]  /*15e0*/  SEL R4, R4, RZ, !P0 ;  /* 0x000000ff04047207 */ /* 0x002fe40004000000 */
[----:B------:R-:W-:Y:S01]  /*15f0*/  ISETP.GT.AND P0, PT, R6, R7, PT ;  /* 0x000000070600720c */ /* 0x000fe20003f04270 */
[----:B------:R-:W0:Y:S01]  /*1600*/  SHFL.DOWN PT, R3, R8, 0x4, R7 ;  /* 0x0880000008037989 */ /* 0x000e2200000e0007 */
[----:B------:R-:W-:Y:S02]  /*1610*/  VIADD R6, R2, 0x8 ;  /* 0x0000000802067836 */ /* 0x000fe40000000000 */
[----:B------:R-:W-:Y:S02]  /*1620*/  IMAD.X R11, R4, 0x1, R9, P1 ;  /* 0x00000001040b7824 */ /* 0x000fe400008e0609 */
[----:B------:R-:W-:-:S03]  /*1630*/  VIADD R2, R2, 0x10 ;  /* 0x0000001002027836 */ /* 0x000fc60000000000 */
[----:B------:R-:W1:Y:S01]  /*1640*/  SHFL.DOWN PT, R4, R11, 0x4, R7 ;  /* 0x088000000b047989 */ /* 0x000e6200000e0007 */
[----:B0-----:R-:W-:-:S04]  /*1650*/  SEL R3, R3, RZ, !P0 ;  /* 0x000000ff03037207 */ /* 0x001fc80004000000 */
[----:B------:R-:W-:Y:S02]  /*1660*/  IADD3 R10, P1, PT, R3, R8, RZ ;  /* 0x00000008030a7210 */ /* 0x000fe40007f3e0ff */
[----:B-1----:R-:W-:-:S03]  /*1670*/  SEL R4, R4, RZ, !P0 ;  /* 0x000000ff04047207 */ /* 0x002fc60004000000 */
[----:B------:R-:W0:Y:S01]  /*1680*/  SHFL.DOWN PT, R3, R10, 0x8, R7 ;  /* 0x090000000a037989 */ /* 0x000e2200000e0007 */
[----:B------:R-:W-:Y:S01]  /*1690*/  ISETP.GT.AND P0, PT, R6, R7, PT ;  /* 0x000000070600720c */ /* 0x000fe20003f04270 */
[----:B------:R-:W-:Y:S02]  /*16a0*/  IMAD.X R9, R4, 0x1, R11, P1 ;  /* 0x0000000104097824 */ /* 0x000fe400008e060b */
[----:B------:R-:W1:Y:S03]  /*16b0*/  @!P2 S2R R11, SR_CgaCtaId ;  /* 0x00000000000ba919 */ /* 0x000e660000008800 */
[----:B------:R-:W2:Y:S01]  /*16c0*/  SHFL.DOWN PT, R4, R9, 0x8, R7 ;  /* 0x0900000009047989 */ /* 0x000ea200000e0007 */
[----:B0-----:R-:W-:-:S04]  /*16d0*/  SEL R3, R3, RZ, !P0 ;  /* 0x000000ff03037207 */ /* 0x001fc80004000000 */
[----:B------:R-:W-:-:S05]  /*16e0*/  IADD3 R6, P1, PT, R3, R10, RZ ;  /* 0x0000000a03067210 */ /* 0x000fca0007f3e0ff */
[----:B------:R-:W0:Y:S01]  /*16f0*/  SHFL.DOWN PT, R3, R6, 0x10, R7 ;  /* 0x0a00000006037989 */ /* 0x000e2200000e0007 */
[----:B--2---:R-:W-:Y:S02]  /*1700*/  SEL R4, R4, RZ, !P0 ;  /* 0x000000ff04047207 */ /* 0x004fe40004000000 */
[----:B------:R-:W-:Y:S02]  /*1710*/  ISETP.GT.AND P0, PT, R2, R7, PT ;  /* 0x000000070200720c */ /* 0x000fe40003f04270 */
[----:B------:R-:W-:Y:S01]  /*1720*/  @!P2 MOV R2, 0x400 ;  /* 0x000004000002a802 */ /* 0x000fe20000000f00 */
[----:B------:R-:W-:Y:S01]  /*1730*/  IMAD.X R8, R4, 0x1, R9, P1 ;  /* 0x0000000104087824 */ /* 0x000fe200008e0609 */
[----:B------:R-:W-:Y:S02]  /*1740*/  @!P2 SHF.R.U32.HI R9, RZ, 0x2, R5 ;  /* 0x00000002ff09a819 */ /* 0x000fe40000011605 */
[----:B-1----:R-:W-:Y:S02]  /*1750*/  @!P2 LEA R10, R11, R2, 0x18 ;  /* 0x000000020b0aa211 */ /* 0x002fe400078ec0ff */
[----:B------:R-:W1:Y:S01]  /*1760*/  SHFL.DOWN PT, R4, R8, 0x10, R7 ;  /* 0x0a00000008047989 */ /* 0x000e6200000e0007 */
[----:B------:R-:W-:-:S05]  /*1770*/  @!P2 LOP3.LUT R9, R9, 0xf8, RZ, 0xc0, !PT ;  /* 0x000000f80909a812 */ /* 0x000fca00078ec0ff */
        /* <DEDUP_REMOVED lines=9> */
[----:B------:R-:W1:Y:S01]  /*1810*/  S2UR UR5, SR_CgaCtaId ;  /* 0x00000000000579c3 */ /* 0x000e620000008800 */
[----:B------:R-:W-:Y:S01]  /*1820*/  UMOV UR4, 0x400 ;  /* 0x0000040000047882 */ /* 0x000fe20000000000 */
[C---:B------:R-:W-:Y:S02]  /*1830*/  ISETP.GT.U32.AND P1, PT, R28.reuse, 0x20, PT ;  /* 0x000000201c00780c */ /* 0x040fe40003f24070 */
[C---:B------:R-:W-:Y:S02]  /*1840*/  ISETP.GT.U32.AND P2, PT, R28.reuse, 0x40, PT ;  /* 0x000000401c00780c */ /* 0x040fe40003f44070 */
[C---:B------:R-:W-:Y:S02]  /*1850*/  ISETP.GT.U32.AND P3, PT, R28.reuse, 0x80, PT ;  /* 0x000000801c00780c */ /* 0x040fe40003f64070 */
[C---:B------:R-:W-:Y:S02]  /*1860*/  ISETP.GT.U32.AND P5, PT, R28.reuse, 0x180, PT ;  /* 0x000001801c00780c */ /* 0x040fe40003fa4070 */
[----:B------:R-:W-:Y:S01]  /*1870*/  ISETP.GT.U32.AND P6, PT, R28, 0x1a0, PT ;  /* 0x000001a01c00780c */ /* 0x000fe20003fc4070 */
[----:B-1----:R-:W-:-:S09]  /*1880*/  ULEA UR4, UR5, UR4, 0x18 ;  /* 0x0000000405047291 */ /* 0x002fd2000f8ec0ff */
[----:B------:R-:W1:Y:S04]  /*1890*/  LDS.64 R12, [UR4+0x18] ;  /* 0x00001804ff0c7984 */ /* 0x000e680008000a00 */
[----:B------:R-:W2:Y:S04]  /*18a0*/  LDS.128 R16, [UR4+0x20] ;  /* 0x00002004ff107984 */ /* 0x000ea80008000c00 */
[----:B------:R-:W3:Y:S04]  /*18b0*/  LDS.128 R4, [UR4+0x30] ;  /* 0x00003004ff047984 */ /* 0x000ee80008000c00 */
[----:B0-----:R-:W0:Y:S04]  /*18c0*/  LDS.128 R8, [UR4+0x40] ;  /* 0x00004004ff087984 */ /* 0x001e280008000c00 */
[----:B------:R-:W-:Y:S01]  /*18d0*/  LDS.128 R24, [UR4+0x80] ;  /* 0x00008004ff187984 */ /* 0x000fe20008000c00 */
[----:B-1----:R-:W-:-:S02]  /*18e0*/  SEL R22, R12, RZ, P1 ;  /* 0x000000ff0c167207 */ /* 0x002fc40000800000 */
[----:B------:R-:W-:Y:S02]  /*18f0*/  SEL R23, R13, RZ, P1 ;  /* 0x000000ff0d177207 */ /* 0x000fe40000800000 */
[----:B--2---:R-:W-:Y:S01]  /*1900*/  SEL R21, R16, RZ, P2 ;  /* 0x000000ff10157207 */ /* 0x004fe20001000000 */
[----:B------:R-:W1:Y:S01]  /*1910*/  LDS.128 R12, [UR4+0x50] ;  /* 0x00005004ff0c7984 */ /* 0x000e620008000c00 */
[----:B------:R-:W-:Y:S02]  /*1920*/  ISETP.GT.U32.AND P1, PT, R28, 0x60, PT ;  /* 0x000000601c00780c */ /* 0x000fe40003f24070 */
        /* <DEDUP_REMOVED lines=9> */
[----:B------:R-:W-:-:S02]  /*19c0*/  ISETP.GT.U32.AND P1, PT, R28, 0xa0, PT ;  /* 0x000000a01c00780c */ /* 0x000fc40003f24070 */
[----:B------:R-:W-:Y:S02]  /*19d0*/  IADD3.X R3, PT, PT, R3, R20, R2, P3, P4 ;  /* 0x0000001403037210 */ /* 0x000fe40001fe8402 */
[----:B------:R-:W3:Y:S01]  /*19e0*/  LDS.128 R20, [UR4+0x70] ;  /* 0x00007004ff147984 */ /* 0x000ee20008000c00 */
[----:B------:R-:W-:Y:S02]  /*19f0*/  ISETP.GT.U32.AND P2, PT, R28, 0xc0, PT ;  /* 0x000000c01c00780c */ /* 0x000fe40003f44070 */
[----:B------:R-:W-:Y:S02]  /*1a00*/  SEL R5, R6, RZ, P1 ;  /* 0x000000ff06057207 */ /* 0x000fe40000800000 */
[----:B0-----:R-:W-:Y:S02]  /*1a10*/  SEL R2, R8, RZ, P2 ;  /* 0x000000ff08027207 */ /* 0x001fe40001000000 */
[----:B------:R-:W-:Y:S02]  /*1a20*/  SEL R7, R7, RZ, P1 ;  /* 0x000000ff07077207 */ /* 0x000fe40000800000 */
[----:B------:R-:W-:-:S02]  /*1a30*/  ISETP.GT.U32.AND P1, PT, R28, 0xe0, PT ;  /* 0x000000e01c00780c */ /* 0x000fc40003f24070 */
[----:B------:R-:W-:Y:S02]  /*1a40*/  IADD3 R2, P3, P4, R2, R4, R5 ;  /* 0x0000000402027210 */ /* 0x000fe40007c7e005 */
[----:B------:R-:W-:Y:S02]  /*1a50*/  SEL R6, R9, RZ, P2 ;  /* 0x000000ff09067207 */ /* 0x000fe40001000000 */
[----:B------:R-:W-:Y:S02]  /*1a60*/  ISETP.GT.U32.AND P2, PT, R28, 0x100, PT ;  /* 0x000001001c00780c */ /* 0x000fe40003f44070 */
[----:B------:R-:W-:Y:S02]  /*1a70*/  SEL R4, R10, RZ, P1 ;  /* 0x000000ff0a047207 */ /* 0x000fe40000800000 */
[----:B------:R-:W-:Y:S02]  /*1a80*/  SEL R10, R11, RZ, P1 ;  /* 0x000000ff0b0a7207 */ /* 0x000fe40000800000 */
[----:B------:R-:W-:-:S02]  /*1a90*/  ISETP.GT.U32.AND P1, PT, R28, 0x120, PT ;  /* 0x000001201c00780c */ /* 0x000fc40003f24070 */
[----:B------:R-:W-:Y:S02]  /*1aa0*/  IADD3.X R6, PT, PT, R6, R3, R7, P3, P4 ;  /* 0x0000000306067210 */ /* 0x000fe40001fe8407 */
[----:B-1----:R-:W-:Y:S02]  /*1ab0*/  SEL R3, R12, RZ, P2 ;  /* 0x000000ff0c037207 */ /* 0x002fe40001000000 */
[----:B------:R-:W-:Y:S02]  /*1ac0*/  SEL R7, R13, RZ, P2 ;  /* 0x000000ff0d077207 */ /* 0x000fe40001000000 */
[----:B------:R-:W-:Y:S02]  /*1ad0*/  ISETP.GT.U32.AND P2, PT, R28, 0x140, PT ;  /* 0x000001401c00780c */ /* 0x000fe40003f44070 */
[----:B------:R-:W-:Y:S02]  /*1ae0*/  SEL R5, R14, RZ, P1 ;  /* 0x000000ff0e057207 */ /* 0x000fe40000800000 */
[----:B------:R-:W-:-:S02]  /*1af0*/  SEL R15, R15, RZ, P1 ;  /* 0x000000ff0f0f7207 */ /* 0x000fc40000800000 */
[----:B------:R-:W-:Y:S02]  /*1b00*/  ISETP.GT.U32.AND P1, PT, R28, 0x160, PT ;  /* 0x000001601c00780c */ /* 0x000fe40003f24070 */
        /* <DEDUP_REMOVED lines=8> */
[----:B------:R-:W-:Y:S02]  /*1b90*/  ISETP.GT.U32.AND P2, PT, R28, 0x1c0, PT ;  /* 0x000001c01c00780c */ /* 0x000fe40003f44070 */
[----:B------:R-:W-:Y:S02]  /*1ba0*/  IADD3.X R6, PT, PT, R6, R7, R15, P1, P3 ;  /* 0x0000000706067210 */ /* 0x000fe40000fe640f */
[----:B------:R-:W-:-:S02]  /*1bb0*/  IADD3 R4, P3, P4, R4, R2, R3 ;  /* 0x0000000204047210 */ /* 0x000fc40007c7e003 */
[----:B------:R-:W-:Y:S02]  /*1bc0*/  SEL R2, R22, RZ, P6 ;  /* 0x000000ff16027207 */ /* 0x000fe40003000000 */
[----:B------:R-:W-:Y:S02]  /*1bd0*/  SEL R3, R24, RZ, P2 ;  /* 0x000000ff18037207 */ /* 0x000fe40001000000 */
[----:B------:R-:W-:Y:S02]  /*1be0*/  ISETP.GT.U32.AND P1, PT, R28, 0x1e0, PT ;  /* 0x000001e01c00780c */ /* 0x000fe40003f24070 */
        /* <DEDUP_REMOVED lines=11> */
.L_x_355:
[----:B------:R-:W0:Y:S01]  /*1ca0*/  S2R R5, SR_TID.X ;  /* 0x0000000000057919 */ /* 0x000e220000002100 */
[----:B------:R-:W1:Y:S01]  /*1cb0*/  LDC.64 R8, c[0x0][0x380] ;  /* 0x0000e000ff087b82 */ /* 0x000e620000000a00 */
[----:B0-----:R-:W-:-:S04]  /*1cc0*/  IMAD R3, R0, 0xe00, R5 ;  /* 0x00000e0000037824 */ /* 0x001fc800078e0205 */
[----:B-1----:R-:W-:-:S05]  /*1cd0*/  IMAD.WIDE.U32 R8, R3, 0x4, R8 ;  /* 0x0000000403087825 */ /* 0x002fca00078e0008 */
[----:B------:R-:W2:Y:S04]  /*1ce0*/  LDG.E R14, desc[UR6][R8.64] ;  /* 0x00000006080e7981 */ /* 0x000ea8000c1e1900 */
[----:B------:R-:W3:Y:S04]  /*1cf0*/  LDG.E R3, desc[UR6][R8.64+0x800] ;  /* 0x0008000608037981 */ /* 0x000ee8000c1e1900 */
[----:B------:R-:W4:Y:S04]  /*1d00*/  LDG.E R4, desc[UR6][R8.64+0x1000] ;  /* 0x0010000608047981 */ /* 0x000f28000c1e1900 */
[----:B------:R-:W5:Y:S04]  /*1d10*/  LDG.E R10, desc[UR6][R8.64+0x1800] ;  /* 0x00180006080a7981 */ /* 0x000f68000c1e1900 */
[----:B------:R-:W5:Y:S04]  /*1d20*/  LDG.E R11, desc[UR6][R8.64+0x2000] ;  /* 0x00200006080b7981 */ /* 0x000f68000c1e1900 */
[----:B------:R-:W5:Y:S04]  /*1d30*/  LDG.E R12, desc[UR6][R8.64+0x2800] ;  /* 0x00280006080c7981 */ /* 0x000f68000c1e1900 */
[----:B------:R-:W5:Y:S01]  /*1d40*/  LDG.E R13, desc[UR6][R8.64+0x3000] ;  /* 0x00300006080d7981 */ /* 0x000f62000c1e1900 */
[----:B--2---:R-:W-:-:S02]  /*1d50*/  FSETP.GT.AND P0, PT, R14, RZ, PT ;  /* 0x000000ff0e00720b */ /* 0x004fc40003f04000 */
[----:B---3--:R-:W-:Y:S02]  /*1d60*/  FSETP.GT.AND P1, PT, R3, RZ, PT ;  /* 0x000000ff0300720b */ /* 0x008fe40003f24000 */
[----:B------:R-:W-:Y:S02]  /*1d70*/  SEL R14, RZ, 0x1, !P0 ;  /* 0x00000001ff0e7807 */ /* 0x000fe40004000000 */
[----:B----4-:R-:W-:Y:S02]  /*1d80*/  FSETP.GT.AND P2, PT, R4, RZ, PT ;  /* 0x000000ff0400720b */ /* 0x010fe40003f44000 */
[----:B------:R-:W-:Y:S02]  /*1d90*/  SEL R4, RZ, 0x1, !P1 ;  /* 0x00000001ff047807 */ /* 0x000fe40004800000 */
[----:B------:R-:W-:Y:S02]  /*1da0*/  SEL R3, RZ, 0x1, !P2 ;  /* 0x00000001ff037807 */ /* 0x000fe40005000000 */
[----:B-----5:R-:W-:-:S02]  /*1db0*/  FSETP.GT.AND P2, PT, R10, RZ, PT ;  /* 0x000000ff0a00720b */ /* 0x020fc40003f44000 */
[----:B------:R-:W-:Y:S02]  /*1dc0*/  IADD3 R3, P1, P0, R3, R4, R14 ;  /* 0x0000000403037210 */ /* 0x000fe4000783e00e */
[----:B------:R-:W-:Y:S02]  /*1dd0*/  FSETP.GT.AND P3, PT, R11, RZ, PT ;  /* 0x000000ff0b00720b */ /* 0x000fe40003f64000 */
[----:B------:R-:W-:Y:S02]  /*1de0*/  IADD3.X R26, PT, PT, RZ, RZ, RZ, P1, P0 ;  /* 0x000000ffff1a7210 */ /* 0x000fe40000fe04ff */
[----:B------:R-:W-:Y:S02]  /*1df0*/  ISETP.GE.U32.AND P0, PT, R28, R2, PT ;  /* 0x000000021c00720c */ /* 0x000fe40003f06070 */
[----:B------:R-:W-:Y:S02]  /*1e00*/  FSETP.GT.AND P4, PT, R12, RZ, PT ;  /* 0x000000ff0c00720b */ /* 0x000fe40003f84000 */
[----:B------:R-:W-:-:S02]  /*1e10*/  FSETP.GT.AND P5, PT, R13, RZ, PT ;  /* 0x000000ff0d00720b */ /* 0x000fc40003fa4000 */
[----:B------:R-:W-:Y:S02]  /*1e20*/  SEL R9, RZ, 0x1, !P2 ;  /* 0x00000001ff097807 */ /* 0x000fe40005000000 */
[----:B------:R-:W-:Y:S02]  /*1e30*/  SEL R10, RZ, 0x1, !P3 ;  /* 0x00000001ff0a7807 */ /* 0x000fe40005800000 */
[----:B------:R-:W-:Y:S02]  /*1e40*/  SEL R8, RZ, 0x1, !P4 ;  /* 0x00000001ff087807 */ /* 0x000fe40006000000 */
[----:B------:R-:W-:Y:S02]  /*1e50*/  SEL R4, RZ, 0x1, !P5 ;  /* 0x00000001ff047807 */ /* 0x000fe40006800000 */
[----:B------:R-:W-:-:S04]  /*1e60*/  IADD3 R3, P2, P3, R10, R3, R9 ;  /* 0x000000030a037210 */ /* 0x000fc80007b5e009 */
[----:B------:R-:W-:Y:S02]  /*1e70*/  IADD3 R3, P1, P4, R4, R3, R8 ;  /* 0x0000000304037210 */ /* 0x000fe40007c3e008 */
[----:B------:R-:W-:-:S04]  /*1e80*/  IADD3.X R26, PT, PT, RZ, R26, RZ, P2, P3 ;  /* 0x0000001aff1a7210 */ /* 0x000fc800017e64ff */
[----:B------:R-:W-:Y:S01]  /*1e90*/  IADD3.X R26, PT, PT, RZ, R26, RZ, P1, P4 ;  /* 0x0000001aff1a7210 */ /* 0x000fe20000fe84ff */
[----:B------:R-:W-:Y:S06]  /*1ea0*/  @!P0 BRA `(.L_x_371) ;  /* 0x00000010008c8947 */ /* 0x000fec0003800000 */
[----:B------:R-:W-:Y:S01]  /*1eb0*/  IMAD.IADD R10, R0, 0x1, R7 ;  /* 0x00000001000a7824 */ /* 0x000fe200078e0207 */
[----:B------:R-:W0:Y:S01]  /*1ec0*/  LDC R8, c[0x0][0x3b0] ;  /* 0x0000ec00ff087b82 */ /* 0x000e220000000800 */
[----:B------:R-:W-:Y:S01]  /*1ed0*/  VIADD R14, R6, 0xfffff200 ;  /* 0xfffff200060e7836 */ /* 0x000fe20000000000 */
[----:B------:R-:W-:Y:S01]  /*1ee0*/  LOP3.LUT R7, RZ, R5, RZ, 0x33, !PT ;  /* 0x00000005ff077212 */ /* 0x000fe200078e33ff */
[----:B------:R-:W-:Y:S01]  /*1ef0*/  IMAD R10, R10, 0xe00, RZ ;  /* 0x00000e000a0a7824 */ /* 0x000fe200078e02ff */
[----:B------:R-:W1:Y:S02]  /*1f00*/  LDCU.64 UR8, c[0x0][0x380] ;  /* 0x00007000ff0877ac */ /* 0x000e640008000a00 */
[----:B------:R-:W-:Y:S01]  /*1f10*/  IADD3 R7, PT, PT, -R2, R6, R7 ;  /* 0x0000000602077210 */ /* 0x000fe20007ffe107 */
[----:B------:R-:W-:Y:S01]  /*1f20*/  IMAD.MOV.U32 R9, RZ, RZ, R10 ;  /* 0x000000ffff097224 */ /* 0x000fe200078e000a */
[C---:B------:R-:W-:Y:S01]  /*1f30*/  ISETP.GT.U32.AND P0, PT, R10.reuse, R14, PT ;  /* 0x0000000e0a00720c */ /* 0x040fe20003f04070 */
[----:B------:R-:W-:Y:S01]  /*1f40*/  UMOV UR4, URZ ;  /* 0x000000ff00047c82 */ /* 0x000fe20008000000 */
[----:B------:R-:W-:Y:S01]  /*1f50*/  IADD3 R11, PT, PT, R10, 0x1000, R5 ;  /* 0x000010000a0b7810 */ /* 0x000fe20007ffe005 */
[----:B------:R-:W-:-:S02]  /*1f60*/  IMAD R4, R0, -0xe00, R7 ;  /* 0xfffff20000047824 */ /* 0x000fc400078e0207 */
[----:B------:R-:W-:-:S08]  /*1f70*/  IMAD.MOV.U32 R7, RZ, RZ, R10 ;  /* 0x000000ffff077224 */ /* 0x000fd000078e000a */
[----:B------:R-:W-:Y:S05]  /*1f80*/  @P0 BRA `(.L_x_372) ;  /* 0x0000000000b00947 */ /* 0x000fea0003800000 */
.L_x_373:
[----:B------:R-:W-:-:S05]  /*1f90*/  IADD3 R6, P0, PT, R5, R9, RZ ;  /* 0x0000000905067210 */ /* 0x000fca0007f1e0ff */
[----:B------:R-:W-:Y:S01]  /*1fa0*/  IMAD.X R13, RZ, RZ, RZ, P0 ;  /* 0x000000ffff0d7224 */ /* 0x000fe200000e06ff */
[----:B-1----:R-:W-:-:S04]  /*1fb0*/  LEA R12, P0, R6, UR8, 0x2 ;  /* 0x00000008060c7c11 */ /* 0x002fc8000f8010ff */
[----:B------:R-:W-:-:S05]  /*1fc0*/  LEA.HI.X R13, R6, UR9, R13, 0x2, P0 ;  /* 0x00000009060d7c11 */ /* 0x000fca00080f140d */
        /* <DEDUP_REMOVED lines=18> */
[----:B-1----:R-:W-:Y:S01]  /*20f0*/  IADD3 R12, P2, P3, R6, R3, R15 ;  /* 0x00000003060c7210 */ /* 0x002fe20007b5e00f */
[----:B0-----:R-:W-:Y:S01]  /*2100*/  IMAD.MOV.U32 R6, RZ, RZ, R8 ;  /* 0x000000ffff067224 */ /* 0x001fe200078e0008 */
[----:B------:R-:W-:-:S02]  /*2110*/  SEL R13, RZ, 0x1, !P4 ;  /* 0x00000001ff0d7807 */ /* 0x000fc40006000000 */
[----:B------:R-:W-:Y:S02]  /*2120*/  SEL R3, RZ, 0x1, !P5 ;  /* 0x00000001ff037807 */ /* 0x000fe40006800000 */
[----:B------:R-:W-:Y:S02]  /*2130*/  IADD3.X R26, PT, PT, RZ, R26, RZ, P0, P1 ;  /* 0x0000001aff1a7210 */ /* 0x000fe400007e24ff */
[----:B------:R-:W-:Y:S01]  /*2140*/  IADD3 R12, P5, P4, R3, R12, R13 ;  /* 0x0000000c030c7210 */ /* 0x000fe20007cbe00d */
[----:B------:R-:W-:Y:S01]  /*2150*/  IMAD.IADD R3, R6, 0x1, -R9 ;  /* 0x0000000106037824 */ /* 0x000fe200078e0a09 */
[----:B------:R-:W-:Y:S02]  /*2160*/  FSETP.GT.AND P6, PT, R19, RZ, PT ;  /* 0x000000ff1300720b */ /* 0x000fe40003fc4000 */
[----:B------:R-:W-:Y:S02]  /*2170*/  IADD3.X R26, PT, PT, RZ, R26, RZ, P2, P3 ;  /* 0x0000001aff1a7210 */ /* 0x000fe400017e64ff */
[----:B------:R-:W-:-:S02]  /*2180*/  ISETP.GE.U32.AND P0, PT, R3, R2, PT ;  /* 0x000000020300720c */ /* 0x000fc40003f06070 */
[----:B------:R-:W-:Y:S02]  /*2190*/  SEL R13, RZ, 0x1, !P6 ;  /* 0x00000001ff0d7807 */ /* 0x000fe40007000000 */
[----:B------:R-:W-:Y:S02]  /*21a0*/  IADD3.X R26, PT, PT, RZ, R26, RZ, P5, P4 ;  /* 0x0000001aff1a7210 */ /* 0x000fe40002fe84ff */
[----:B------:R-:W-:-:S05]  /*21b0*/  IADD3 R3, P1, PT, R12, R13, RZ ;  /* 0x0000000d0c037210 */ /* 0x000fca0007f3e0ff */
[----:B------:R-:W-:Y:S02]  /*21c0*/  IMAD.X R26, RZ, RZ, R26, P1 ;  /* 0x000000ffff1a7224 */ /* 0x000fe400008e061a */
[----:B------:R-:W-:Y:S06]  /*21d0*/  @!P0 BRA `(.L_x_371) ;  /* 0x0000000c00c08947 */ /* 0x000fec0003800000 */
[C---:B------:R-:W-:Y:S01]  /*21e0*/  IMAD.IADD R9, R2.reuse, 0x1, R9 ;  /* 0x0000000102097824 */ /* 0x040fe200078e0209 */
[----:B------:R-:W-:Y:S01]  /*21f0*/  UIADD3 UR4, UPT, UPT, UR4, 0x1, URZ ;  /* 0x0000000104047890 */ /* 0x000fe2000fffe0ff */
[----:B------:R-:W-:Y:S02]  /*2200*/  IMAD.IADD R7, R2, 0x1, R7 ;  /* 0x0000000102077824 */ /* 0x000fe400078e0207 */
[----:B------:R-:W-:Y:S01]  /*2210*/  IMAD.IADD R4, R4, 0x1, -R2 ;  /* 0x0000000104047824 */ /* 0x000fe200078e0a02 */
[----:B------:R-:W-:Y:S01]  /*2220*/  ISETP.GT.U32.AND P0, PT, R9, R14, PT ;  /* 0x0000000e0900720c */ /* 0x000fe20003f04070 */
[----:B------:R-:W-:-:S12]  /*2230*/  IMAD.IADD R11, R2, 0x1, R11 ;  /* 0x00000001020b7824 */ /* 0x000fd800078e020b */
[----:B------:R-:W-:Y:S05]  /*2240*/  @!P0 BRA `(.L_x_373) ;  /* 0xfffffffc00508947 */ /* 0x000fea000383ffff */
.L_x_372:
[----:B------:R-:W-:Y:S01]  /*2250*/  IMAD.IADD R2, R6, 0x1, -R9 ;  /* 0x0000000106027824 */ /* 0x000fe200078e0a09 */
[----:B------:R-:W-:Y:S04]  /*2260*/  BSSY.RECONVERGENT B1, `(.L_x_371) ;  /* 0x00000e7000017945 */ /* 0x000fe80003800200 */
[----:B------:R-:W-:-:S04]  /*2270*/  ISETP.GE.AND P0, PT, R5, R2, PT ;  /* 0x000000020500720c */ /* 0x000fc80003f06270 */
[----:B------:R-:W-:-:S13]  /*2280*/  ISETP.GE.U32.OR P0, PT, R9, R6, P0 ;  /* 0x000000060900720c */ /* 0x000fda0000706470 */
[----:B------:R-:W-:Y:S05]  /*2290*/  @P0 BRA `(.L_x_374) ;  /* 0x0000000c008c0947 */ /* 0x000fea0003800000 */
[----:B------:R-:W2:Y:S01]  /*22a0*/  LDC R2, c[0x0][0x3b4] ;  /* 0x0000ed00ff027b82 */ /* 0x000ea20000000800 */
[----:B------:R-:W-:Y:S01]  /*22b0*/  LOP3.LUT R13, RZ, R5, RZ, 0x33, !PT ;  /* 0x00000005ff0d7212 */ /* 0x000fe200078e33ff */
[----:B------:R-:W-:Y:S03]  /*22c0*/  BSSY.RECONVERGENT B2, `(.L_x_375) ;  /* 0x0000075000027945 */ /* 0x000fe60003800200 */
[----:B------:R-:W-:Y:S01]  /*22d0*/  IADD3 R6, PT, PT, -R10, R6, R13 ;  /* 0x000000060a067210 */ /* 0x000fe20007ffe10d */
[----:B--2---:R-:W-:-:S04]  /*22e0*/  IMAD R13, R2, UR4, RZ ;  /* 0x00000004020d7c24 */ /* 0x004fc8000f8e02ff */
[----:B------:R-:W-:-:S05]  /*22f0*/  IMAD R6, R13, -0xe00, R6 ;  /* 0xfffff2000d067824 */ /* 0x000fca00078e0206 */
[C---:B------:R-:W-:Y:S02]  /*2300*/  ISETP.GE.U32.AND P0, PT, R6.reuse, 0x1e00, PT ;  /* 0x00001e000600780c */ /* 0x040fe40003f06070 */
[----:B0-----:R-:W-:Y:S01]  /*2310*/  LEA.HI R8, R6, 0x1, RZ, 0x17 ;  /* 0x0000000106087811 */ /* 0x001fe200078fb8ff */
[----:B------:R-:W-:-:S03]  /*2320*/  IMAD.MOV.U32 R6, RZ, RZ, R5 ;  /* 0x000000ffff067224 */ /* 0x000fc600078e0005 */
[----:B------:R-:W-:-:S07]  /*2330*/  LOP3.LUT R10, R8, 0xf, RZ, 0xc0, !PT ;  /* 0x0000000f080a7812 */ /* 0x000fce00078ec0ff */
[----:B------:R-:W-:Y:S05]  /*2340*/  @!P0 BRA `(.L_x_376) ;  /* 0x0000000400b08947 */ /* 0x000fea0003800000 */
[----:B------:R-:W0:Y:S01]  /*2350*/  LDC.64 R12, c[0x0][0x380] ;  /* 0x0000e000ff0c7b82 */ /* 0x000e220000000a00 */
[----:B------:R-:W-:Y:S01]  /*2360*/  LEA.HI R2, R4, 0x1, RZ, 0x17 ;  /* 0x0000000104027811 */ /* 0x000fe200078fb8ff */
[----:B------:R-:W-:Y:S01]  /*2370*/  BSSY.RECONVERGENT B3, `(.L_x_377) ;  /* 0x0000068000037945 */ /* 0x000fe20003800200 */
[----:B------:R-:W-:Y:S02]  /*2380*/  LOP3.LUT R6, R5, 0x1000, RZ, 0xfc, !PT ;  /* 0x0000100005067812 */ /* 0x000fe400078efcff */
[----:B------:R-:W-:-:S05]  /*2390*/  LOP3.LUT R2, R2, 0xfffff0, RZ, 0xc0, !PT ;  /* 0x00fffff002027812 */ /* 0x000fca00078ec0ff */
[----:B------:R-:W-:-:S07]  /*23a0*/  IMAD.MOV R2, RZ, RZ, -R2 ;  /* 0x000000ffff027224 */ /* 0x000fce00078e0a02 */
.L_x_378:
[C---:B------:R-:W-:Y:S02]  /*23b0*/  VIADD R19, R11.reuse, 0xfffff200 ;  /* 0xfffff2000b137836 */ /* 0x040fe40000000000 */
[----:B------:R-:W-:Y:S02]  /*23c0*/  VIADD R21, R11, 0xfffff000 ;  /* 0xfffff0000b157836 */ /* 0x000fe40000000000 */
[----:B0-----:R-:W-:-:S04]  /*23d0*/  IMAD.WIDE.U32 R18, R19, 0x4, R12 ;  /* 0x0000000413127825 */ /* 0x001fc800078e000c */
[--C-:B------:R-:W-:Y:S02]  /*23e0*/  IMAD.WIDE.U32 R20, R21, 0x4, R12.reuse ;  /* 0x0000000415147825 */ /* 0x100fe400078e000c */
[----:B------:R-:W2:Y:S02]  /*23f0*/  LDG.E R18, desc[UR6][R18.64] ;  /* 0x0000000612127981 */ /* 0x000ea4000c1e1900 */
[C---:B------:R-:W-:Y:S02]  /*2400*/  VIADD R15, R11.reuse, 0xfffff400 ;  /* 0xfffff4000b0f7836 */ /* 0x040fe40000000000 */
[----:B------:R-:W-:Y:S01]  /*2410*/  VIADD R25, R11, 0xfffff600 ;  /* 0xfffff6000b197836 */ /* 0x000fe20000000000 */
[----:B------:R-:W3:Y:S01]  /*2420*/  LDG.E R27, desc[UR6][R20.64] ;  /* 0x00000006141b7981 */ /* 0x000ee2000c1e1900 */
[----:B------:R-:W-:-:S04]  /*2430*/  IMAD.WIDE.U32 R14, R15, 0x4, R12 ;  /* 0x000000040f0e7825 */ /* 0x000fc800078e000c */
[----:B------:R-:W-:Y:S02]  /*2440*/  IMAD.WIDE.U32 R24, R25, 0x4, R12 ;  /* 0x0000000419187825 */ /* 0x000fe400078e000c */
[----:B------:R0:W4:Y:S04]  /*2450*/  LDG.E R14, desc[UR6][R14.64] ;  /* 0x000000060e0e7981 */ /* 0x000128000c1e1900 */
[----:B------:R5:W4:Y:S01]  /*2460*/  LDG.E R24, desc[UR6][R24.64] ;  /* 0x0000000618187981 */ /* 0x000b22000c1e1900 */
[----:B------:R-:W-:-:S04]  /*2470*/  VIADD R17, R11, 0xfffff800 ;  /* 0xfffff8000b117836 */ /* 0x000fc80000000000 */
[----:B------:R-:W-:-:S06]  /*2480*/  IMAD.WIDE.U32 R16, R17, 0x4, R12 ;  /* 0x0000000411107825 */ /* 0x000fcc00078e000c */
[----:B------:R1:W4:Y:S01]  /*2490*/  LDG.E R16, desc[UR6][R16.64] ;  /* 0x0000000610107981 */ /* 0x000322000c1e1900 */
[----:B------:R-:W-:-:S04]  /*24a0*/  VIADD R23, R11, 0xfffffa00 ;  /* 0xfffffa000b177836 */ /* 0x000fc80000000000 */
[----:B------:R-:W-:-:S04]  /*24b0*/  IMAD.WIDE.U32 R22, R23, 0x4, R12 ;  /* 0x0000000417167825 */ /* 0x000fc800078e000c */
[C---:B------:R-:W-:Y:S01]  /*24c0*/  VIADD R29, R11.reuse, 0xfffffc00 ;  /* 0xfffffc000b1d7836 */ /* 0x040fe20000000000 */
[----:B------:R1:W4:Y:S01]  /*24d0*/  LDG.E R19, desc[UR6][R22.64] ;  /* 0x0000000616137981 */ /* 0x000322000c1e1900 */
[----:B0-----:R-:W-:Y:S02]  /*24e0*/  VIADD R15, R11, 0xfffffe00 ;  /* 0xfffffe000b0f7836 */ /* 0x001fe40000000000 */
[----:B------:R-:W-:-:S04]  /*24f0*/  IMAD.WIDE.U32 R20, R29, 0x4, R12 ;  /* 0x000000041d147825 */ /* 0x000fc800078e000c */
[----:B------:R-:W-:Y:S01]  /*2500*/  VIADD R29, R11, 0x400 ;  /* 0x000004000b1d7836 */ /* 0x000fe20000000000 */
[----:B--2---:R-:W-:Y:S02]  /*2510*/  FSETP.GT.AND P1, PT, R18, RZ, PT ;  /* 0x000000ff1200720b */ /* 0x004fe40003f24000 */
[----:B------:R0:W2:Y:S01]  /*2520*/  LDG.E R18, desc[UR6][R20.64] ;  /* 0x0000000614127981 */ /* 0x0000a2000c1e1900 */
[----:B---3--:R-:W-:Y:S02]  /*2530*/  FSETP.GT.AND P0, PT, R27, RZ, PT ;  /* 0x000000ff1b00720b */ /* 0x008fe40003f04000 */
[----:B------:R-:W-:Y:S02]  /*2540*/  SEL R28, RZ, 0x1, !P1 ;  /* 0x00000001ff1c7807 */ /* 0x000fe40004800000 */
[----:B-----5:R-:W-:Y:S02]  /*2550*/  SEL R25, RZ, 0x1, !P0 ;  /* 0x00000001ff197807 */ /* 0x020fe40004000000 */
[----:B----4-:R-:W-:-:S02]  /*2560*/  FSETP.GT.AND P0, PT, R14, RZ, PT ;  /* 0x000000ff0e00720b */ /* 0x010fc40003f04000 */
[----:B------:R-:W-:Y:S02]  /*2570*/  FSETP.GT.AND P1, PT, R24, RZ, PT ;  /* 0x000000ff1800720b */ /* 0x000fe40003f24000 */
[----:B-1----:R-:W-:Y:S02]  /*2580*/  IADD3 R17, P3, P2, R28, R3, R25 ;  /* 0x000000031c117210 */ /* 0x002fe40007a7e019 */
[----:B------:R-:W-:Y:S02]  /*2590*/  SEL R22, RZ, 0x1, !P0 ;  /* 0x00000001ff167807 */ /* 0x000fe40004000000 */
[----:B------:R-:W-:Y:S01]  /*25a0*/  SEL R25, RZ, 0x1, !P1 ;  /* 0x00000001ff197807 */ /* 0x000fe20004800000 */
[----:B------:R-:W-:-:S03]  /*25b0*/  IMAD.WIDE.U32 R14, R15, 0x4, R12 ;  /* 0x000000040f0e7825 */ /* 0x000fc600078e000c */
[----:B------:R-:W-:Y:S01]  /*25c0*/  IADD3 R25, P4, P6, R25, R17, R22 ;  /* 0x0000001119197210 */ /* 0x000fe20007e9e016 */
[C---:B------:R-:W-:Y:S01]  /*25d0*/  VIADD R3, R11.reuse, 0x200 ;  /* 0x000002000b037836 */ /* 0x040fe20000000000 */
[----:B------:R1:W3:Y:S01]  /*25e0*/  LDG.E R27, desc[UR6][R14.64] ;  /* 0x000000060e1b7981 */ /* 0x0002e2000c1e1900 */
[C---:B------:R-:W-:Y:S02]  /*25f0*/  VIADD R17, R11.reuse, 0x600 ;  /* 0x000006000b117836 */ /* 0x040fe40000000000 */
[----:B------:R-:W-:-:S04]  /*2600*/  IMAD.WIDE.U32 R22, R11, 0x4, R12 ;  /* 0x000000040b167825 */ /* 0x000fc800078e000c */
[--C-:B0-----:R-:W-:Y:S02]  /*2610*/  IMAD.WIDE.U32 R20, R3, 0x4, R12.reuse ;  /* 0x0000000403147825 */ /* 0x101fe400078e000c */
[----:B------:R-:W4:Y:S02]  /*2620*/  LDG.E R3, desc[UR6][R22.64] ;  /* 0x0000000616037981 */ /* 0x000f24000c1e1900 */
[--C-:B------:R-:W-:Y:S02]  /*2630*/  IMAD.WIDE.U32 R28, R29, 0x4, R12.reuse ;  /* 0x000000041d1c7825 */ /* 0x100fe400078e000c */
[----:B------:R0:W5:Y:S02]  /*2640*/  LDG.E R24, desc[UR6][R20.64] ;  /* 0x0000000614187981 */ /* 0x000164000c1e1900 */
[--C-:B-1----:R-:W-:Y:S02]  /*2650*/  IMAD.WIDE.U32 R14, R17, 0x4, R12.reuse ;  /* 0x00000004110e7825 */ /* 0x102fe400078e000c */
[----:B------:R-:W5:Y:S02]  /*2660*/  LDG.E R28, desc[UR6][R28.64] ;  /* 0x000000061c1c7981 */ /* 0x000f64000c1e1900 */
[C---:B------:R-:W-:Y:S01]  /*2670*/  VIADD R17, R11.reuse, 0x800 ;  /* 0x000008000b117836 */ /* 0x040fe20000000000 */
[----:B------:R-:W-:Y:S01]  /*2680*/  FSETP.GT.AND P5, PT, R16, RZ, PT ;  /* 0x000000ff1000720b */ /* 0x000fe20003fa4000 */
[----:B0-----:R-:W-:Y:S01]  /*2690*/  VIADD R21, R11, 0xa00 ;  /* 0x00000a000b157836 */ /* 0x001fe20000000000 */
[----:B------:R0:W5:Y:S02]  /*26a0*/  LDG.E R29, desc[UR6][R14.64] ;  /* 0x000000060e1d7981 */ /* 0x000164000c1e1900 */
[----:B0-----:R-:W-:-:S04]  /*26b0*/  IMAD.WIDE.U32 R14, R17, 0x4, R12 ;  /* 0x00000004110e7825 */ /* 0x001fc800078e000c */
[--C-:B------:R-:W-:Y:S02]  /*26c0*/  IMAD.WIDE.U32 R16, R21, 0x4, R12.reuse ;  /* 0x0000000415107825 */ /* 0x100fe400078e000c */
[----:B------:R0:W5:Y:S02]  /*26d0*/  LDG.E R14, desc[UR6][R14.64] ;  /* 0x000000060e0e7981 */ /* 0x000164000c1e1900 */
[----:B------:R-:W-:Y:S02]  /*26e0*/  VIADD R21, R11, 0xc00 ;  /* 0x00000c000b157836 */ /* 0x000fe40000000000 */
[----:B------:R1:W5:Y:S02]  /*26f0*/  LDG.E R16, desc[UR6][R16.64] ;  /* 0x0000000610107981 */ /* 0x000364000c1e1900 */
[----:B------:R-:W-:-:S04]  /*2700*/  IMAD.WIDE.U32 R20, R21, 0x4, R12 ;  /* 0x0000000415147825 */ /* 0x000fc800078e000c */
[----:B------:R-:W-:Y:S02]  /*2710*/  VIADD R23, R11, 0xe00 ;  /* 0x00000e000b177836 */ /* 0x000fe40000000000 */
[----:B------:R-:W5:Y:S02]  /*2720*/  LDG.E R20, desc[UR6][R20.64] ;  /* 0x0000000614147981 */ /* 0x000f64000c1e1900 */
[----:B------:R-:W-:-:S06]  /*2730*/  IMAD.WIDE.U32 R22, R23, 0x4, R12 ;  /* 0x0000000417167825 */ /* 0x000fcc00078e000c */
[----:B------:R-:W5:Y:S01]  /*2740*/  LDG.E R22, desc[UR6][R22.64] ;  /* 0x0000000616167981 */ /* 0x000f62000c1e1900 */
[----:B------:R-:W-:Y:S02]  /*2750*/  FSETP.GT.AND P0, PT, R19, RZ, PT ;  /* 0x000000ff1300720b */ /* 0x000fe40003f04000 */
[----:B------:R-:W-:Y:S02]  /*2760*/  SEL R19, RZ, 0x1, !P5 ;  /* 0x00000001ff137807 */ /* 0x000fe40006800000 */
[----:B------:R-:W-:Y:S02]  /*2770*/  IADD3.X R26, PT, PT, RZ, R26, RZ, P3, P2 ;  /* 0x0000001aff1a7210 */ /* 0x000fe40001fe44ff */
[----:B0-----:R-:W-:Y:S02]  /*2780*/  SEL R15, RZ, 0x1, !P0 ;  /* 0x00000001ff0f7807 */ /* 0x001fe40004000000 */
[----:B------:R-:W-:Y:S01]  /*2790*/  IADD3.X R26, PT, PT, RZ, R26, RZ, P4, P6 ;  /* 0x0000001aff1a7210 */ /* 0x000fe200027ec4ff */
[----:B------:R-:W-:-:S02]  /*27a0*/  VIADD R2, R2, 0x10 ;  /* 0x0000001002027836 */ /* 0x000fc40000000000 */
[----:B------:R-:W-:Y:S02]  /*27b0*/  VIADD R6, R6, 0x2000 ;  /* 0x0000200006067836 */ /* 0x000fe40000000000 */
[----:B------:R-:W-:Y:S01]  /*27c0*/  VIADD R11, R11, 0x2000 ;  /* 0x000020000b0b7836 */ /* 0x000fe20000000000 */
[----:B--2---:R-:W-:-:S04]  /*27d0*/  FSETP.GT.AND P1, PT, R18, RZ, PT ;  /* 0x000000ff1200720b */ /* 0x004fc80003f24000 */
[----:B------:R-:W-:Y:S02]  /*27e0*/  SEL R18, RZ, 0x1, !P1 ;  /* 0x00000001ff127807 */ /* 0x000fe40004800000 */
[----:B------:R-:W-:-:S04]  /*27f0*/  IADD3 R25, P1, P0, R15, R25, R19 ;  /* 0x000000190f197210 */ /* 0x000fc8000783e013 */
[----:B------:R-:W-:Y:S02]  /*2800*/  IADD3.X R26, PT, PT, RZ, R26, RZ, P1, P0 ;  /* 0x0000001aff1a7210 */ /* 0x000fe40000fe04ff */
[----:B---3--:R-:W-:-:S04]  /*2810*/  FSETP.GT.AND P5, PT, R27, RZ, PT ;  /* 0x000000ff1b00720b */ /* 0x008fc80003fa4000 */
[----:B-1----:R-:W-:Y:S02]  /*2820*/  SEL R17, RZ, 0x1, !P5 ;  /* 0x00000001ff117807 */ /* 0x002fe40006800000 */
[----:B----4-:R-:W-:Y:S02]  /*2830*/  FSETP.GT.AND P5, PT, R3, RZ, PT ;  /* 0x000000ff0300720b */ /* 0x010fe40003fa4000 */
[----:B-----5:R-:W-:Y:S02]  /*2840*/  FSETP.GT.AND P6, PT, R24, RZ, PT ;  /* 0x000000ff1800720b */ /* 0x020fe40003fc4000 */
[----:B------:R-:W-:Y:S02]  /*2850*/  SEL R24, RZ, 0x1, !P5 ;  /* 0x00000001ff187807 */ /* 0x000fe40006800000 */
[----:B------:R-:W-:Y:S02]  /*2860*/  FSETP.GT.AND P4, PT, R28, RZ, PT ;  /* 0x000000ff1c00720b */ /* 0x000fe40003f84000 */
[----:B------:R-:W-:-:S02]  /*2870*/  IADD3 R17, P3, P2, R17, R25, R18 ;  /* 0x0000001911117210 */ /* 0x000fc40007a7e012 */
[----:B------:R-:W-:Y:S02]  /*2880*/  SEL R15, RZ, 0x1, !P6 ;  /* 0x00000001ff0f7807 */ /* 0x000fe40007000000 */
[----:B------:R-:W-:Y:S02]  /*2890*/  SEL R18, RZ, 0x1, !P4 ;  /* 0x00000001ff127807 */ /* 0x000fe40006000000 */
[----:B------:R-:W-:-:S04]  /*28a0*/  FSETP.GT.AND P5, PT, R29, RZ, PT ;  /* 0x000000ff1d00720b */ /* 0x000fc80003fa4000 */
[----:B------:R-:W-:Y:S02]  /*28b0*/  SEL R3, RZ, 0x1, !P5 ;  /* 0x00000001ff037807 */ /* 0x000fe40006800000 */
[----:B------:R-:W-:Y:S02]  /*28c0*/  IADD3 R15, P4, P5, R15, R17, R24 ;  /* 0x000000110f0f7210 */ /* 0x000fe40007d9e018 */
[----:B------:R-:W-:Y:S02]  /*28d0*/  IADD3.X R26, PT, PT, RZ, R26, RZ, P3, P2 ;  /* 0x0000001aff1a7210 */ /* 0x000fe40001fe44ff */
[----:B------:R-:W-:Y:S02]  /*28e0*/  FSETP.GT.AND P6, PT, R14, RZ, PT ;  /* 0x000000ff0e00720b */ /* 0x000fe40003fc4000 */
        /* <DEDUP_REMOVED lines=9> */
[----:B------:R-:W-:Y:S02]  /*2980*/  FSETP.GT.AND P2, PT, R22, RZ, PT ;  /* 0x000000ff1600720b */ /* 0x000fe40003f44000 */
[----:B------:R-:W-:Y:S02]  /*2990*/  IADD3.X R26, PT, PT, RZ, R26, RZ, P1, P6 ;  /* 0x0000001aff1a7210 */ /* 0x000fe40000fec4ff */
[----:B------:R-:W-:Y:S02]  /*29a0*/  SEL R3, RZ, 0x1, !P2 ;  /* 0x00000001ff037807 */ /* 0x000fe40005000000 */
[----:B------:R-:W-:Y:S02]  /*29b0*/  IADD3.X R26, PT, PT, RZ, R26, RZ, P3, P4 ;  /* 0x0000001aff1a7210 */ /* 0x000fe40001fe84ff */
[----:B------:R-:W-:-:S04]  /*29c0*/  IADD3 R3, P1, P2, R3, R15, R14 ;  /* 0x0000000f03037210 */ /* 0x000fc80007a3e00e */
[----:B------:R-:W-:Y:S01]  /*29d0*/  IADD3.X R26, PT, PT, RZ, R26, RZ, P1, P2 ;  /* 0x0000001aff1a7210 */ /* 0x000fe20000fe44ff */
[----:B------:R-:W-:Y:S08]  /*29e0*/  @P0 BRA `(.L_x_378) ;  /* 0xfffffff800700947 */ /* 0x000ff0000383ffff */
[----:B------:R-:W-:Y:S05]  /*29f0*/  BSYNC.RECONVERGENT B3 ;  /* 0x0000000000037941 */ /* 0x000fea0003800200 */
.L_x_377:
[----:B------:R-:W-:-:S07]  /*2a00*/  VIADD R6, R6, 0xfffff000 ;  /* 0xfffff00006067836 */ /* 0x000fce0000000000 */
.L_x_376:
[----:B-1----:R-:W-:Y:S05]  /*2a10*/  BSYNC.RECONVERGENT B2 ;  /* 0x0000000000027941 */ /* 0x002fea0003800200 */
.L_x_375:
        /* <DEDUP_REMOVED lines=8> */
[----:B------:R-:W-:-:S04]  /*2aa0*/  IMAD.IADD R25, R6, 0x1, R9 ;  /* 0x0000000106197824 */ /* 0x000fc800078e0209 */
        /* <DEDUP_REMOVED lines=12> */
[----:B------:R1:W4:Y:S02]  /*2b70*/  LDG.E R12, desc[UR6][R12.64] ;  /* 0x000000060c0c7981 */ /* 0x000324000c1e1900 */
[----:B------:R-:W-:-:S02]  /*2b80*/  IMAD.WIDE.U32 R16, R17, 0x4, R10 ;  /* 0x0000000411107825 */ /* 0x000fc400078e000a */
[----:B------:R-:W5:Y:S02]  /*2b90*/  LDG.E R14, desc[UR6][R14.64] ;  /* 0x000000060e0e7981 */ /* 0x000f64000c1e1900 */
        /* <DEDUP_REMOVED lines=11> */
[----:B-1----:R-:W-:-:S02]  /*2c50*/  SEL R13, RZ, 0x1, !P1 ;  /* 0x00000001ff0d7807 */ /* 0x002fc40004800000 */
[----:B------:R-:W-:Y:S02]  /*2c60*/  SEL R2, RZ, 0x1, !P2 ;  /* 0x00000001ff027807 */ /* 0x000fe40005000000 */
[----:B----4-:R-:W-:Y:S02]  /*2c70*/  FSETP.GT.AND P1, PT, R12, RZ, PT ;  /* 0x000000ff0c00720b */ /* 0x010fe40003f24000 */
[----:B-----5:R-:W-:Y:S02]  /*2c80*/  FSETP.GT.AND P2, PT, R14, RZ, PT ;  /* 0x000000ff0e00720b */ /* 0x020fe40003f44000 */
[----:B------:R-:W-:Y:S02]  /*2c90*/  IADD3 R12, P5, P6, R2, R3, R13 ;  /* 0x00000003020c7210 */ /* 0x000fe40007ebe00d */
[----:B------:R-:W-:Y:S02]  /*2ca0*/  SEL R3, RZ, 0x1, !P1 ;  /* 0x00000001ff037807 */ /* 0x000fe40004800000 */
[----:B------:R-:W-:-:S02]  /*2cb0*/  SEL R2, RZ, 0x1, !P2 ;  /* 0x00000001ff027807 */ /* 0x000fc40005000000 */
[----:B------:R-:W-:Y:S02]  /*2cc0*/  FSETP.GT.AND P3, PT, R16, RZ, PT ;  /* 0x000000ff1000720b */ /* 0x000fe40003f64000 */
[----:B------:R-:W-:Y:S02]  /*2cd0*/  FSETP.GT.AND P4, PT, R18, RZ, PT ;  /* 0x000000ff1200720b */ /* 0x000fe40003f84000 */
[----:B0-----:R-:W-:Y:S02]  /*2ce0*/  IADD3 R11, P1, P2, R2, R12, R3 ;  /* 0x0000000c020b7210 */ /* 0x001fe40007a3e003 */
[----:B------:R-:W-:Y:S02]  /*2cf0*/  SEL R3, RZ, 0x1, !P3 ;  /* 0x00000001ff037807 */ /* 0x000fe40005800000 */
[----:B------:R-:W-:Y:S02]  /*2d00*/  SEL R2, RZ, 0x1, !P4 ;  /* 0x00000001ff027807 */ /* 0x000fe40006000000 */
        /* <DEDUP_REMOVED lines=10> */
.L_x_380:
[----:B------:R-:W-:Y:S05]  /*2db0*/  BSYNC.RECONVERGENT B2 ;  /* 0x0000000000027941 */ /* 0x000fea0003800200 */
.L_x_379:
[----:B------:R-:W-:Y:S05]  /*2dc0*/  @!P0 BRA `(.L_x_374) ;  /* 0x0000000000c08947 */ /* 0x000fea0003800000 */
[----:B------:R-:W-:Y:S01]  /*2dd0*/  ISETP.GE.U32.AND P1, PT, R23, 0x4, PT ;  /* 0x000000041700780c */ /* 0x000fe20003f26070 */
[----:B------:R-:W-:Y:S01]  /*2de0*/  BSSY.RECONVERGENT B2, `(.L_x_381) ;  /* 0x000001d000027945 */ /* 0x000fe20003800200 */
[----:B------:R-:W-:-:S11]  /*2df0*/  LOP3.LUT P0, RZ, R8, 0x3, RZ, 0xc0, !PT ;  /* 0x0000000308ff7812 */ /* 0x000fd6000780c0ff */
[----:B------:R-:W-:Y:S05]  /*2e00*/  @!P1 BRA `(.L_x_382) ;  /* 0x0000000000689947 */ /* 0x000fea0003800000 */
[----:B------:R-:W0:Y:S01]  /*2e10*/  LDC.64 R10, c[0x0][0x380] ;  /* 0x0000e000ff0a7b82 */ /* 0x000e220000000a00 */
[----:B------:R-:W-:-:S04]  /*2e20*/  IMAD.IADD R9, R6, 0x1, R9 ;  /* 0x0000000106097824 */ /* 0x000fc800078e0209 */
        /* <DEDUP_REMOVED lines=24> */
.L_x_382:
[----:B------:R-:W-:Y:S05]  /*2fb0*/  BSYNC.RECONVERGENT B2 ;  /* 0x0000000000027941 */ /* 0x000fea0003800200 */
.L_x_381:
[----:B------:R-:W-:Y:S05]  /*2fc0*/  @!P0 BRA `(.L_x_374) ;  /* 0x0000000000408947 */ /* 0x000fea0003800000 */
[----:B------:R-:W0:Y:S01]  /*2fd0*/  LDC.64 R8, c[0x0][0x380] ;  /* 0x0000e000ff087b82 */ /* 0x000e220000000a00 */
[----:B------:R-:W-:Y:S01]  /*2fe0*/  LOP3.LUT R2, R4, 0xffff, RZ, 0xc0, !PT ;  /* 0x0000ffff04027812 */ /* 0x000fe200078ec0ff */
[----:B------:R-:W-:-:S03]  /*2ff0*/  IMAD.IADD R11, R6, 0x1, R7 ;  /* 0x00000001060b7824 */ /* 0x000fc600078e0207 */
[----:B------:R-:W-:-:S04]  /*3000*/  LEA.HI R2, R2, 0x1, RZ, 0x17 ;  /* 0x0000000102027811 */ /* 0x000fc800078fb8ff */
[----:B------:R-:W-:-:S05]  /*3010*/  LOP3.LUT R2, R2, 0x3, RZ, 0xc0, !PT ;  /* 0x0000000302027812 */ /* 0x000fca00078ec0ff */
[----:B------:R-:W-:-:S07]  /*3020*/  IMAD.MOV R2, RZ, RZ, -R2 ;  /* 0x000000ffff027224 */ /* 0x000fce00078e0a02 */
.L_x_383:
        /* <DEDUP_REMOVED lines=10> */
.L_x_374:
[----:B-1----:R-:W-:Y:S05]  /*30d0*/  BSYNC.RECONVERGENT B1 ;  /* 0x0000000000017941 */ /* 0x002fea0003800200 */
.L_x_371:
[----:B0-----:R-:W0:Y:S01]  /*30e0*/  S2R R8, SR_LANEID ;  /* 0x0000000000087919 */ /* 0x001e220000000000 */
        /* <DEDUP_REMOVED lines=10> */
[----:B------:R-:W1:Y:S01]  /*3190*/  SHFL.DOWN PT, R4, R11, 0x2, 0x1f ;  /* 0x08401f000b047f89 */ /* 0x000e6200000e0000 */
[----:B0-----:R-:W-:-:S04]  /*31a0*/  SEL R2, R2, RZ, !P1 ;  /* 0x000000ff02027207 */ /* 0x001fc80004800000 */
[----:B------:R-:W-:Y:S02]  /*31b0*/  IADD3 R7, P0, PT, R2, R9, RZ ;  /* 0x0000000902077210 */ /* 0x000fe40007f1e0ff */
[----:B-1----:R-:W-:Y:S02]  /*31c0*/  SEL R4, R4, RZ, !P1 ;  /* 0x000000ff04047207 */ /* 0x002fe40004800000 */
[----:B------:R-:W-:Y:S01]  /*31d0*/  ISETP.GT.AND P1, PT, R8, 0x1b, PT ;  /* 0x0000001b0800780c */ /* 0x000fe20003f24270 */
[----:B------:R-:W0:Y:S02]  /*31e0*/  SHFL.DOWN PT, R2, R7, 0x4, 0x1f ;  /* 0x08801f0007027f89 */ /* 0x000e2400000e0000 */
[----:B------:R-:W-:Y:S02]  /*31f0*/  IMAD.X R4, R4, 0x1, R11, P0 ;  /* 0x0000000104047824 */ /* 0x000fe400000e060b */
[----:B------:R-:W1:Y:S03]  /*3200*/  @!P2 S2R R11, SR_CgaCtaId ;  /* 0x00000000000ba919 */ /* 0x000e660000008800 */
[----:B------:R-:W2:Y:S01]  /*3210*/  SHFL.DOWN PT, R3, R4, 0x4, 0x1f ;  /* 0x08801f0004037f89 */ /* 0x000ea200000e0000 */
[----:B0-----:R-:W-:-:S04]  /*3220*/  SEL R2, R2, RZ, !P1 ;  /* 0x000000ff02027207 */ /* 0x001fc80004800000 */
[----:B------:R-:W-:Y:S02]  /*3230*/  IADD3 R9, P0, PT, R2, R7, RZ ;  /* 0x0000000702097210 */ /* 0x000fe40007f1e0ff */
[----:B--2---:R-:W-:-:S03]  /*3240*/  SEL R3, R3, RZ, !P1 ;  /* 0x000000ff03037207 */ /* 0x004fc60004800000 */
[----:B------:R-:W0:Y:S01]  /*3250*/  SHFL.DOWN PT, R2, R9, 0x8, 0x1f ;  /* 0x09001f0009027f89 */ /* 0x000e2200000e0000 */
[----:B------:R-:W-:Y:S01]  /*3260*/  ISETP.GT.AND P1, PT, R8, 0x17, PT ;  /* 0x000000170800780c */ /* 0x000fe20003f24270 */
[----:B------:R-:W-:-:S05]  /*3270*/  IMAD.X R6, R3, 0x1, R4, P0 ;  /* 0x0000000103067824 */ /* 0x000fca00000e0604 */
[----:B------:R-:W2:Y:S01]  /*3280*/  SHFL.DOWN PT, R3, R6, 0x8, 0x1f ;  /* 0x09001f0006037f89 */ /* 0x000ea200000e0000 */
[----:B0-----:R-:W-:-:S04]  /*3290*/  SEL R2, R2, RZ, !P1 ;  /* 0x000000ff02027207 */ /* 0x001fc80004800000 */
[----:B------:R-:W-:Y:S02]  /*32a0*/  IADD3 R7, P0, PT, R2, R9, RZ ;  /* 0x0000000902077210 */ /* 0x000fe40007f1e0ff */
[----:B--2---:R-:W-:-:S03]  /*32b0*/  SEL R3, R3, RZ, !P1 ;  /* 0x000000ff03037207 */ /* 0x004fc60004800000 */
[----:B------:R-:W0:Y:S01]  /*32c0*/  SHFL.DOWN PT, R2, R7, 0x10, 0x1f ;  /* 0x0a001f0007027f89 */ /* 0x000e2200000e0000 */
[----:B------:R-:W-:Y:S02]  /*32d0*/  ISETP.GT.AND P1, PT, R8, 0xf, PT ;  /* 0x0000000f0800780c */ /* 0x000fe40003f24270 */
[----:B------:R-:W-:Y:S01]  /*32e0*/  @!P2 MOV R8, 0x400 ;  /* 0x000004000008a802 */ /* 0x000fe20000000f00 */
[----:B------:R-:W-:Y:S01]  /*32f0*/  IMAD.X R4, R3, 0x1, R6, P0 ;  /* 0x0000000103047824 */ /* 0x000fe200000e0606 */
[----:B------:R-:W-:Y:S02]  /*3300*/  @!P2 SHF.R.U32.HI R6, RZ, 0x2, R5 ;  /* 0x00000002ff06a819 */ /* 0x000fe40000011605 */
[----:B-1----:R-:W-:Y:S02]  /*3310*/  @!P2 LEA R11, R11, R8, 0x18 ;  /* 0x000000080b0ba211 */ /* 0x002fe400078ec0ff */
        /* <DEDUP_REMOVED lines=11> */
[----:B------:R-:W0:Y:S01]  /*33d0*/  S2UR UR5, SR_CgaCtaId ;  /* 0x00000000000579c3 */ /* 0x000e220000008800 */
[----:B------:R-:W-:Y:S02]  /*33e0*/  UMOV UR4, 0x400 ;  /* 0x0000040000047882 */ /* 0x000fe40000000000 */
[----:B0-----:R-:W-:-:S09]  /*33f0*/  ULEA UR4, UR5, UR4, 0x18 ;  /* 0x0000000405047291 */ /* 0x001fd2000f8ec0ff */
[----:B------:R-:W-:Y:S04]  /*3400*/  LDS.64 R8, [UR4+0x18] ;  /* 0x00001804ff087984 */ /* 0x000fe80008000a00 */
[----:B------:R-:W2:Y:S04]  /*3410*/  LDS.128 R24, [UR4+0x20] ;  /* 0x00002004ff187984 */ /* 0x000ea80008000c00 */
[----:B------:R-:W0:Y:S04]  /*3420*/  LDS.128 R4, [UR4+0x30] ;  /* 0x00003004ff047984 */ /* 0x000e280008000c00 */
[----:B------:R-:W1:Y:S04]  /*3430*/  LDS.128 R20, [UR4+0x40] ;  /* 0x00004004ff147984 */ /* 0x000e680008000c00 */
[----:B------:R-:W3:Y:S04]  /*3440*/  LDS.128 R16, [UR4+0x50] ;  /* 0x00005004ff107984 */ /* 0x000ee80008000c00 */
[----:B------:R-:W4:Y:S01]  /*3450*/  LDS.128 R12, [UR4+0x60] ;  /* 0x00006004ff0c7984 */ /* 0x000f220008000c00 */
[----:B--2---:R-:W-:-:S04]  /*3460*/  IADD3 R11, P1, P2, R24, R8, R2 ;  /* 0x00000008180b7210 */ /* 0x004fc80007a3e002 */
[----:B------:R-:W-:Y:S02]  /*3470*/  IADD3.X R25, PT, PT, R25, R9, R3, P1, P2 ;  /* 0x0000000919197210 */ /* 0x000fe40000fe4403 */
[----:B0-----:R-:W-:Y:S02]  /*3480*/  IADD3 R3, P1, P2, R4, R11, R26 ;  /* 0x0000000b04037210 */ /* 0x001fe40007a3e01a */
[----:B------:R-:W0:Y:S02]  /*3490*/  LDS.128 R8, [UR4+0x70] ;  /* 0x00007004ff087984 */ /* 0x000e240008000c00 */
[----:B------:R-:W-:Y:S02]  /*34a0*/  IADD3.X R5, PT, PT, R5, R25, R27, P1, P2 ;  /* 0x0000001905057210 */ /* 0x000fe40000fe441b */
[----:B------:R-:W2:Y:S01]  /*34b0*/  LDS.128 R24, [UR4+0x80] ;  /* 0x00008004ff187984 */ /* 0x000ea20008000c00 */
[----:B-1----:R-:W-:-:S04]  /*34c0*/  IADD3 R3, P1, P2, R20, R3, R6 ;  /* 0x0000000314037210 */ /* 0x002fc80007a3e006 */
[----:B---3--:R-:W-:Y:S02]  /*34d0*/  IADD3 R3, P3, P4, R16, R3, R22 ;  /* 0x0000000310037210 */ /* 0x008fe40007c7e016 */
[----:B------:R-:W-:Y:S02]  /*34e0*/  IADD3.X R7, PT, PT, R21, R5, R7, P1, P2 ;  /* 0x0000000515077210 */ /* 0x000fe40000fe4407 */
[----:B----4-:R-:W-:Y:S02]  /*34f0*/  IADD3 R3, P1, P2, R12, R3, R18 ;  /* 0x000000030c037210 */ /* 0x010fe40007a3e012 */
[----:B------:R-:W-:-:S04]  /*3500*/  IADD3.X R17, PT, PT, R17, R7, R23, P3, P4 ;  /* 0x0000000711117210 */ /* 0x000fc80001fe8417 */
[----:B------:R-:W-:Y:S02]  /*3510*/  IADD3.X R13, PT, PT, R13, R17, R19, P1, P2 ;  /* 0x000000110d0d7210 */ /* 0x000fe40000fe4413 */
[----:B0-----:R-:W-:-:S04]  /*3520*/  IADD3 R3, P3, P4, R8, R3, R14 ;  /* 0x0000000308037210 */ /* 0x001fc80007c7e00e */
[----:B--2---:R-:W-:Y:S02]  /*3530*/  IADD3 R3, P1, P2, R24, R3, R10 ;  /* 0x0000000318037210 */ /* 0x004fe40007a3e00a */
[----:B------:R-:W-:Y:S02]  /*3540*/  IADD3.X R9, PT, PT, R9, R13, R15, P3, P4 ;  /* 0x0000000d09097210 */ /* 0x000fe40001fe840f */
[----:B------:R-:W-:Y:S02]  /*3550*/  IADD3 R2, P3, PT, R3, R26, RZ ;  /* 0x0000001a03027210 */ /* 0x000fe40007f7e0ff */
[----:B------:R-:W-:-:S05]  /*3560*/  IADD3.X R3, PT, PT, R25, R9, R11, P1, P2 ;  /* 0x0000000919037210 */ /* 0x000fca0000fe440b */
[----:B------:R-:W-:-:S07]  /*3570*/  IMAD.X R3, R3, 0x1, R27, P3 ;  /* 0x0000000103037824 */ /* 0x000fce00018e061b */
.L_x_370:
[----:B------:R-:W-:Y:S05]  /*3580*/  BSYNC.RECONVERGENT B0 ;  /* 0x0000000000007941 */ /* 0x000fea0003800200 */
.L_x_354:
[----:B------:R-:W-:Y:S05]  /*3590*/  @P0 EXIT ;  /* 0x000000000000094d */ /* 0x000fea0003800000 */
[----:B------:R-:W3:Y:S02]  /*35a0*/  LDC.64 R4, c[0x0][0x390] ;  /* 0x0000e400ff047b82 */ /* 0x000ee40000000a00 */
[----:B---3--:R-:W-:-:S05]  /*35b0*/  IMAD.WIDE.U32 R4, R0, 0x8, R4 ;  /* 0x0000000800047825 */ /* 0x008fca00078e0004 */
[----:B------:R-:W-:Y:S01]  /*35c0*/  STG.E.64 desc[UR6][R4.64], R2 ;  /* 0x0000000204007986 */ /* 0x000fe2000c101b06 */
[----:B------:R-:W-:Y:S05]  /*35d0*/  EXIT ;  /* 0x000000000000794d */ /* 0x000fea0003800000 */
.L_x_384:
        /* <DEDUP_REMOVED lines=10> */
.L_x_481:


//--------------------- .text._ZN3cub18CUB_300001_SM_10006detail6reduce28DeviceReduceSingleTileKernelINS2_10policy_hubIljN4cuda3std3__44plusIlEEE10Policy1000EN6thrust24THRUST_300001_SM_1000_NS18transform_iteratorI16is_positive_gainNSD_6detail15normal_iteratorINSD_10device_ptrIfEEEEllEEPljS9_llNS7_10__identityEEEvT0_T1_T2_T3_T4_T6_ --------------------------
	.section	.text._ZN3cub18CUB_300001_SM_10006detail6reduce28DeviceReduceSingleTileKernelINS2_10policy_hubIljN4cuda3std3__44plusIlEEE10Policy1000EN6thrust24THRUST_300001_SM_1000_NS18transform_iteratorI16is_positive_gainNSD_6detail15normal_iteratorINSD_10device_ptrIfEEEEllEEPljS9_llNS7_10__identityEEEvT0_T1_T2_T3_T4_T6_,"ax",@progbits
	.align	128
        .global         _ZN3cub18CUB_300001_SM_10006detail6reduce28DeviceReduceSingleTileKernelINS2_10policy_hubIljN4cuda3std3__44plusIlEEE10Policy1000EN6thrust24THRUST_300001_SM_1000_NS18transform_iteratorI16is_positive_gainNSD_6detail15normal_iteratorINSD_10device_ptrIfEEEEllEEPljS9_llNS7_10__identityEEEvT0_T1_T2_T3_T4_T6_
        .type           _ZN3cub18CUB_300001_SM_10006detail6reduce28DeviceReduceSingleTileKernelINS2_10policy_hubIljN4cuda3std3__44plusIlEEE10Policy1000EN6thrust24THRUST_300001_SM_1000_NS18transform_iteratorI16is_positive_gainNSD_6detail15normal_iteratorINSD_10device_ptrIfEEEEllEEPljS9_llNS7_10__identityEEEvT0_T1_T2_T3_T4_T6_,@function
        .size           _ZN3cub18CUB_300001_SM_10006detail6reduce28DeviceReduceSingleTileKernelINS2_10policy_hubIljN4cuda3std3__44plusIlEEE10Policy1000EN6thrust24THRUST_300001_SM_1000_NS18transform_iteratorI16is_positive_gainNSD_6detail15normal_iteratorINSD_10device_ptrIfEEEEllEEPljS9_llNS7_10__identityEEEvT0_T1_T2_T3_T4_T6_,(.L_x_482 - _ZN3cub18CUB_300001_SM_10006detail6reduce28DeviceReduceSingleTileKernelINS2_10policy_hubIljN4cuda3std3__44plusIlEEE10Policy1000EN6thrust24THRUST_300001_SM_1000_NS18transform_iteratorI16is_positive_gainNSD_6detail15normal_iteratorINSD_10device_ptrIfEEEEllEEPljS9_llNS7_10__identityEEEvT0_T1_T2_T3_T4_T6_)
        .other          _ZN3cub18CUB_300001_SM_10006detail6reduce28DeviceReduceSingleTileKernelINS2_10policy_hubIljN4cuda3std3__44plusIlEEE10Policy1000EN6thrust24THRUST_300001_SM_1000_NS18transform_iteratorI16is_positive_gainNSD_6detail15normal_iteratorINSD_10device_ptrIfEEEEllEEPljS9_llNS7_10__identityEEEvT0_T1_T2_T3_T4_T6_,@"STO_CUDA_ENTRY STV_DEFAULT"
_ZN3cub18CUB_300001_SM_10006detail6reduce28DeviceReduceSingleTileKernelINS2_10policy_hubIljN4cuda3std3__44plusIlEEE10Policy1000EN6thrust24THRUST_300001_SM_1000_NS18transform_iteratorI16is_positive_gainNSD_6detail15normal_iteratorINSD_10device_ptrIfEEEEllEEPljS9_llNS7_10__identityEEEvT0_T1_T2_T3_T4_T6_:
.text._ZN3cub18CUB_300001_SM_10006detail6reduce28DeviceReduceSingleTileKernelINS2_10policy_hubIljN4cuda3std3__44plusIlEEE10Policy1000EN6thrust24THRUST_300001_SM_1000_NS18transform_iteratorI16is_positive_gainNSD_6detail15normal_iteratorINSD_10device_ptrIfEEEEllEEPljS9_llNS7_10__identityEEEvT0_T1_T2_T3_T4_T6_:
        /* <DEDUP_REMOVED lines=13> */
.L_x_385:
[----:B------:R-:W-:Y:S01]  /*00d0*/  ISETP.GT.U32.AND P0, PT, R32, 0xdff, PT ;  /* 0x00000dff2000780c */ /* 0x000fe20003f04070 */
[----:B------:R-:W-:-:S12]  /*00e0*/  BSSY.RECONVERGENT B0, `(.L_x_386) ;  /* 0x0000301000007945 */ /* 0x000fd80003800200 */
[----:B------:R-:W-:Y:S05]  /*00f0*/  @P0 BRA `(.L_x_387) ;  /* 0x0000001800240947 */ /* 0x000fea0003800000 */
[----:B------:R-:W0:Y:S01]  /*0100*/  S2R R5, SR_TID.X ;  /* 0x0000000000057919 */ /* 0x000e220000002100 */
[----:B------:R-:W-:Y:S01]  /*0110*/  BSSY.RECONVERGENT B1, `(.L_x_388) ;  /* 0x000000d000017945 */ /* 0x000fe20003800200 */
[----:B------:R-:W-:Y:S02]  /*0120*/  IMAD.MOV.U32 R0, RZ, RZ, RZ ;  /* 0x000000ffff007224 */ /* 0x000fe400078e00ff */
[----:B------:R-:W-:Y:S01]  /*0130*/  IMAD.MOV.U32 R2, RZ, RZ, RZ ;  /* 0x000000ffff027224 */ /* 0x000fe200078e00ff */
        /* <DEDUP_REMOVED lines=10> */
.L_x_389:
[----:B------:R-:W-:Y:S05]  /*01e0*/  BSYNC.RECONVERGENT B1 ;  /* 0x0000000000017941 */ /* 0x000fea0003800200 */
.L_x_388:
        /* <DEDUP_REMOVED lines=17> */
.L_x_394:
        /* <DEDUP_REMOVED lines=70> */
.L_x_393:
[----:B------:R-:W-:Y:S05]  /*0760*/  BSYNC.RECONVERGENT B2 ;  /* 0x0000000000027941 */ /* 0x000fea0003800200 */
.L_x_392:
        /* <DEDUP_REMOVED lines=28> */
[----:B0-----:R-:W-:Y:S02]  /*0930*/  IADD3 R6, P1, P2, R0, R8, R9 ;  /* 0x0000000800067210 */ /* 0x001fe40007a3e009 */
[----:B------:R-:W-:-:S02]  /*0940*/  SEL R7, RZ, 0x1, !P3 ;  /* 0x00000001ff077807 */ /* 0x000fc40005800000 */
        /* <DEDUP_REMOVED lines=11> */
.L_x_396:
[----:B------:R-:W-:Y:S05]  /*0a00*/  BSYNC.RECONVERGENT B2 ;  /* 0x0000000000027941 */ /* 0x000fea0003800200 */
.L_x_395:
        /* <DEDUP_REMOVED lines=25> */
.L_x_398:
[----:B------:R-:W-:Y:S05]  /*0ba0*/  BSYNC.RECONVERGENT B2 ;  /* 0x0000000000027941 */ /* 0x000fea0003800200 */
.L_x_397:
[----:B------:R-:W-:Y:S05]  /*0bb0*/  @!P0 BRA `(.L_x_391) ;  /* 0x0000000000348947 */ /* 0x000fea0003800000 */
[----:B------:R-:W0:Y:S02]  /*0bc0*/  LDC.64 R6, c[0x0][0x380] ;  /* 0x0000e000ff067b82 */ /* 0x000e240000000a00 */
[----:B0-----:R-:W-:-:S04]  /*0bd0*/  IMAD.WIDE.U32 R6, R3, 0x4, R6 ;  /* 0x0000000403067825 */ /* 0x001fc800078e0006 */
[----:B------:R-:W-:-:S07]  /*0be0*/  IMAD.MOV R3, RZ, RZ, -R4 ;  /* 0x000000ffff037224 */ /* 0x000fce00078e0a04 */
.L_x_399:
        /* <DEDUP_REMOVED lines=10> */
.L_x_391:
[----:B------:R-:W-:Y:S05]  /*0c90*/  BSYNC.RECONVERGENT B1 ;  /* 0x0000000000017941 */ /* 0x000fea0003800200 */
.L_x_390:
        /* <DEDUP_REMOVED lines=77> */
.L_x_400:
        /* <DEDUP_REMOVED lines=26> */
[----:B------:R-:W-:Y:S01]  /*1310*/  VIADD R4, R3, 0x8 ;  /* 0x0000000803047836 */ /* 0x000fe20000000000 */
[----:B------:R-:W1:Y:S02]  /*1320*/  @!P2 S2R R11, SR_CgaCtaId ;  /* 0x00000000000ba919 */ /* 0x000e640000008800 */
        /* <DEDUP_REMOVED lines=12> */
[----:B------:R-:W-:Y:S02]  /*13f0*/  IMAD.X R7, R2, 0x1, R10, P1 ;  /* 0x0000000102077824 */ /* 0x000fe400008e060a */
[----:B------:R-:W-:Y:S01]  /*1400*/  VIADD R2, R3, 0x10 ;  /* 0x0000001003027836 */ /* 0x000fe20000000000 */
[----:B------:R-:W-:Y:S02]  /*1410*/  @!P2 SHF.R.U32.HI R3, RZ, 0x2, R5 ;  /* 0x00000002ff03a819 */ /* 0x000fe40000011605 */
[----:B------:R-:W2:Y:S02]  /*1420*/  SHFL.DOWN PT, R4, R7, 0x10, R9 ;  /* 0x0a00000007047989 */ /* 0x000ea400000e0009 */
[----:B------:R-:W-:Y:S02]  /*1430*/  ISETP.GT.AND P0, PT, R2, R9, PT ;  /* 0x000000090200720c */ /* 0x000fe40003f04270 */
[----:B------:R-:W-:-:S04]  /*1440*/  @!P2 MOV R2, 0x400 ;  /* 0x000004000002a802 */ /* 0x000fc80000000f00 */
[----:B-1----:R-:W-:Y:S02]  /*1450*/  @!P2 LEA R11, R11, R2, 0x18 ;  /* 0x000000020b0ba211 */ /* 0x002fe400078ec0ff */
[----:B0-----:R-:W-:-:S04]  /*1460*/  SEL R0, R0, RZ, !P0 ;  /* 0x000000ff00007207 */ /* 0x001fc80004000000 */
[----:B------:R-:W-:Y:S02]  /*1470*/  IADD3 R2, P1, PT, R0, R6, RZ ;  /* 0x0000000600027210 */ /* 0x000fe40007f3e0ff */
[----:B------:R-:W-:Y:S02]  /*1480*/  @!P2 LOP3.LUT R0, R3, 0xf8, RZ, 0xc0, !PT ;  /* 0x000000f80300a812 */ /* 0x000fe400078ec0ff */
[----:B--2---:R-:W-:Y:S02]  /*1490*/  SEL R4, R4, RZ, !P0 ;  /* 0x000000ff04047207 */ /* 0x004fe40004000000 */
[----:B------:R-:W-:Y:S01]  /*14a0*/  ISETP.NE.AND P0, PT, R5, RZ, PT ;  /* 0x000000ff0500720c */ /* 0x000fe20003f05270 */
[----:B------:R-:W-:Y:S02]  /*14b0*/  @!P2 IMAD.IADD R11, R0, 0x1, R11 ;  /* 0x00000001000ba824 */ /* 0x000fe400078e020b */
        /* <DEDUP_REMOVED lines=11> */
[----:B------:R-:W1:Y:S04]  /*1570*/  LDS.64 R24, [UR4+0x18] ;  /* 0x00001804ff187984 */ /* 0x000e680008000a00 */
[----:B------:R-:W2:Y:S04]  /*1580*/  LDS.128 R4, [UR4+0x20] ;  /* 0x00002004ff047984 */ /* 0x000ea80008000c00 */
[----:B0-----:R-:W0:Y:S04]  /*1590*/  LDS.128 R8, [UR4+0x30] ;  /* 0x00003004ff087984 */ /* 0x001e280008000c00 */
[----:B------:R-:W3:Y:S04]  /*15a0*/  LDS.128 R12, [UR4+0x40] ;  /* 0x00004004ff0c7984 */ /* 0x000ee80008000c00 */
[----:B------:R-:W4:Y:S04]  /*15b0*/  LDS.128 R16, [UR4+0x50] ;  /* 0x00005004ff107984 */ /* 0x000f280008000c00 */
[----:B------:R-:W5:Y:S01]  /*15c0*/  LDS.128 R20, [UR4+0x60] ;  /* 0x00006004ff147984 */ /* 0x000f620008000c00 */
[----:B-1----:R-:W-:-:S02]  /*15d0*/  SEL R28, R24, RZ, P1 ;  /* 0x000000ff181c7207 */ /* 0x002fc40000800000 */
[----:B------:R-:W-:Y:S02]  /*15e0*/  SEL R0, R25, RZ, P1 ;  /* 0x000000ff19007207 */ /* 0x000fe40000800000 */
[----:B--2---:R-:W-:Y:S01]  /*15f0*/  SEL R33, R4, RZ, P2 ;  /* 0x000000ff04217207 */ /* 0x004fe20001000000 */
[----:B------:R-:W1:Y:S01]  /*1600*/  LDS.128 R24, [UR4+0x70] ;  /* 0x00007004ff187984 */ /* 0x000e620008000c00 */
[----:B------:R-:W-:Y:S02]  /*1610*/  SEL R4, R5, RZ, P2 ;  /* 0x000000ff05047207 */ /* 0x000fe40001000000 */
[----:B------:R-:W-:Y:S02]  /*1620*/  IADD3 R33, P3, P4, R33, R28, R2 ;  /* 0x0000001c21217210 */ /* 0x000fe40007c7e002 */
[----:B------:R-:W2:Y:S01]  /*1630*/  LDS.128 R28, [UR4+0x80] ;  /* 0x00008004ff1c7984 */ /* 0x000ea20008000c00 */
[C---:B------:R-:W-:Y:S02]  /*1640*/  ISETP.GT.U32.AND P1, PT, R32.reuse, 0x60, PT ;  /* 0x000000602000780c */ /* 0x040fe40003f24070 */
[----:B------:R-:W-:-:S02]  /*1650*/  ISETP.GT.U32.AND P2, PT, R32, 0x80, PT ;  /* 0x000000802000780c */ /* 0x000fc40003f44070 */
[----:B------:R-:W-:Y:S02]  /*1660*/  SEL R5, R6, RZ, P1 ;  /* 0x000000ff06057207 */ /* 0x000fe40000800000 */
[----:B0-----:R-:W-:Y:S02]  /*1670*/  SEL R2, R8, RZ, P2 ;  /* 0x000000ff08027207 */ /* 0x001fe40001000000 */
[----:B------:R-:W-:Y:S02]  /*1680*/  IADD3.X R0, PT, PT, R4, R0, R3, P3, P4 ;  /* 0x0000000004007210 */ /* 0x000fe40001fe8403 */
[----:B------:R-:W-:Y:S02]  /*1690*/  SEL R7, R7, RZ, P1 ;  /* 0x000000ff07077207 */ /* 0x000fe40000800000 */
[----:B------:R-:W-:Y:S02]  /*16a0*/  SEL R4, R9, RZ, P2 ;  /* 0x000000ff09047207 */ /* 0x000fe40001000000 */
[----:B------:R-:W-:-:S02]  /*16b0*/  IADD3 R2, P3, P4, R2, R33, R5 ;  /* 0x0000002102027210 */ /* 0x000fc40007c7e005 */
[C---:B------:R-:W-:Y:S02]  /*16c0*/  ISETP.GT.U32.AND P1, PT, R32.reuse, 0xa0, PT ;  /* 0x000000a02000780c */ /* 0x040fe40003f24070 */
[----:B------:R-:W-:Y:S02]  /*16d0*/  ISETP.GT.U32.AND P2, PT, R32, 0xc0, PT ;  /* 0x000000c02000780c */ /* 0x000fe40003f44070 */
[----:B------:R-:W-:Y:S02]  /*16e0*/  IADD3.X R4, PT, PT, R4, R0, R7, P3, P4 ;  /* 0x0000000004047210 */ /* 0x000fe40001fe8407 */
[----:B------:R-:W-:Y:S02]  /*16f0*/  SEL R3, R10, RZ, P1 ;  /* 0x000000ff0a037207 */ /* 0x000fe40000800000 */
[----:B---3--:R-:W-:Y:S02]  /*1700*/  SEL R0, R12, RZ, P2 ;  /* 0x000000ff0c007207 */ /* 0x008fe40001000000 */
[----:B------:R-:W-:-:S02]  /*1710*/  SEL R10, R11, RZ, P1 ;  /* 0x000000ff0b0a7207 */ /* 0x000fc40000800000 */
[----:B------:R-:W-:Y:S02]  /*1720*/  ISETP.GT.U32.AND P1, PT, R32, 0xe0, PT ;  /* 0x000000e02000780c */ /* 0x000fe40003f24070 */
[----:B------:R-:W-:Y:S02]  /*1730*/  SEL R5, R13, RZ, P2 ;  /* 0x000000ff0d057207 */ /* 0x000fe40001000000 */
[----:B------:R-:W-:Y:S02]  /*1740*/  IADD3 R0, P3, P4, R0, R2, R3 ;  /* 0x0000000200007210 */ /* 0x000fe40007c7e003 */
[----:B------:R-:W-:Y:S02]  /*1750*/  ISETP.GT.U32.AND P2, PT, R32, 0x100, PT ;  /* 0x000001002000780c */ /* 0x000fe40003f44070 */
[----:B------:R-:W-:Y:S02]  /*1760*/  SEL R3, R14, RZ, P1 ;  /* 0x000000ff0e037207 */ /* 0x000fe40000800000 */
[----:B------:R-:W-:-:S02]  /*1770*/  SEL R15, R15, RZ, P1 ;  /* 0x000000ff0f0f7207 */ /* 0x000fc40000800000 */
[----:B------:R-:W-:Y:S02]  /*1780*/  ISETP.GT.U32.AND P1, PT, R32, 0x120, PT ;  /* 0x000001202000780c */ /* 0x000fe40003f24070 */
[----:B------:R-:W-:Y:S02]  /*1790*/  IADD3.X R5, PT, PT, R5, R4, R10, P3, P4 ;  /* 0x0000000405057210 */ /* 0x000fe40001fe840a */
[----:B----4-:R-:W-:Y:S02]  /*17a0*/  SEL R2, R16, RZ, P2 ;  /* 0x000000ff10027207 */ /* 0x010fe40001000000 */
[----:B------:R-:W-:Y:S02]  /*17b0*/  SEL R4, R17, RZ, P2 ;  /* 0x000000ff11047207 */ /* 0x000fe40001000000 */
[----:B------:R-:W-:Y:S02]  /*17c0*/  ISETP.GT.U32.AND P2, PT, R32, 0x140, PT ;  /* 0x000001402000780c */ /* 0x000fe40003f44070 */
[----:B------:R-:W-:-:S02]  /*17d0*/  SEL R7, R18, RZ, P1 ;  /* 0x000000ff12077207 */ /* 0x000fc40000800000 */
[----:B------:R-:W-:Y:S02]  /*17e0*/  SEL R18, R19, RZ, P1 ;  /* 0x000000ff13127207 */ /* 0x000fe40000800000 */
[----:B------:R-:W-:Y:S02]  /*17f0*/  IADD3 R2, P3, P4, R2, R0, R3 ;  /* 0x0000000002027210 */ /* 0x000fe40007c7e003 */
[----:B------:R-:W-:Y:S02]  /*1800*/  ISETP.GT.U32.AND P1, PT, R32, 0x160, PT ;  /* 0x000001602000780c */ /* 0x000fe40003f24070 */
[----:B-----5:R-:W-:Y:S02]  /*1810*/  SEL R0, R20, RZ, P2 ;  /* 0x000000ff14007207 */ /* 0x020fe40001000000 */
[----:B------:R-:W-:Y:S02]  /*1820*/  IADD3.X R4, PT, PT, R4, R5, R15, P3, P4 ;  /* 0x0000000504047210 */ /* 0x000fe40001fe840f */
[----:B------:R-:W-:-:S02]  /*1830*/  SEL R3, R22, RZ, P1 ;  /* 0x000000ff16037207 */ /* 0x000fc40000800000 */
[----:B------:R-:W-:Y:S02]  /*1840*/  SEL R23, R23, RZ, P1 ;  /* 0x000000ff17177207 */ /* 0x000fe40000800000 */
[----:B------:R-:W-:Y:S02]  /*1850*/  SEL R5, R21, RZ, P2 ;  /* 0x000000ff15057207 */ /* 0x000fe40001000000 */
[----:B------:R-:W-:Y:S02]  /*1860*/  IADD3 R0, P1, P3, R0, R2, R7 ;  /* 0x0000000200007210 */ /* 0x000fe40007b3e007 */
[----:B-1----:R-:W-:Y:S02]  /*1870*/  SEL R2, R24, RZ, P5 ;  /* 0x000000ff18027207 */ /* 0x002fe40002800000 */
[----:B------:R-:W-:Y:S02]  /*1880*/  ISETP.GT.U32.AND P2, PT, R32, 0x1c0, PT ;  /* 0x000001c02000780c */ /* 0x000fe40003f44070 */
[----:B------:R-:W-:-:S02]  /*1890*/  IADD3.X R5, PT, PT, R5, R4, R18, P1, P3 ;  /* 0x0000000405057210 */ /* 0x000fc40000fe6412 */
[----:B------:R-:W-:Y:S02]  /*18a0*/  IADD3 R2, P3, P4, R2, R0, R3 ;  /* 0x0000000002027210 */ /* 0x000fe40007c7e003 */
[----:B------:R-:W-:Y:S02]  /*18b0*/  SEL R0, R26, RZ, P6 ;  /* 0x000000ff1a007207 */ /* 0x000fe40003000000 */
[----:B--2---:R-:W-:Y:S02]  /*18c0*/  SEL R3, R28, RZ, P2 ;  /* 0x000000ff1c037207 */ /* 0x004fe40001000000 */
[----:B------:R-:W-:Y:S02]  /*18d0*/  ISETP.GT.U32.AND P1, PT, R32, 0x1e0, PT ;  /* 0x000001e02000780c */ /* 0x000fe40003f24070 */
        /* <DEDUP_REMOVED lines=11> */
.L_x_387:
        /* <DEDUP_REMOVED lines=10> */
[----:B------:R-:W-:Y:S01]  /*1a30*/  IMAD.MOV.U32 R17, RZ, RZ, 0xe00 ;  /* 0x00000e00ff117424 */ /* 0x000fe200078e00ff */
[----:B--2---:R-:W-:-:S02]  /*1a40*/  FSETP.GT.AND P0, PT, R10, RZ, PT ;  /* 0x000000ff0a00720b */ /* 0x004fc40003f04000 */
[----:B---3--:R-:W-:Y:S02]  /*1a50*/  FSETP.GT.AND P1, PT, R4, RZ, PT ;  /* 0x000000ff0400720b */ /* 0x008fe40003f24000 */
[----:B----4-:R-:W-:Y:S02]  /*1a60*/  FSETP.GT.AND P2, PT, R5, RZ, PT ;  /* 0x000000ff0500720b */ /* 0x010fe40003f44000 */
[----:B------:R-:W-:Y:S02]  /*1a70*/  SEL R5, RZ, 0x1, !P0 ;  /* 0x00000001ff057807 */ /* 0x000fe40004000000 */
[----:B------:R-:W-:Y:S02]  /*1a80*/  SEL R4, RZ, 0x1, !P1 ;  /* 0x00000001ff047807 */ /* 0x000fe40004800000 */
[----:B------:R-:W-:Y:S02]  /*1a90*/  SEL R25, RZ, 0x1, !P2 ;  /* 0x00000001ff197807 */ /* 0x000fe40005000000 */
[----:B-----5:R-:W-:Y:S01]  /*1aa0*/  FSETP.GT.AND P2, PT, R6, RZ, PT ;  /* 0x000000ff0600720b */ /* 0x020fe20003f44000 */
[----:B------:R-:W-:Y:S01]  /*1ab0*/  VIADD R6, R32, 0xfffff200 ;  /* 0xfffff20020067836 */ /* 0x000fe20000000000 */
[----:B------:R-:W-:-:S02]  /*1ac0*/  IADD3 R25, P0, P1, R25, R4, R5 ;  /* 0x0000000419197210 */ /* 0x000fc4000791e005 */
[----:B------:R-:W-:Y:S02]  /*1ad0*/  FSETP.GT.AND P3, PT, R7, RZ, PT ;  /* 0x000000ff0700720b */ /* 0x000fe40003f64000 */
[----:B------:R-:W-:Y:S02]  /*1ae0*/  IADD3.X R27, PT, PT, RZ, RZ, RZ, P0, P1 ;  /* 0x000000ffff1b7210 */ /* 0x000fe400007e24ff */
[----:B------:R-:W-:Y:S02]  /*1af0*/  ISETP.GE.U32.AND P0, PT, R6, 0xe00, PT ;  /* 0x00000e000600780c */ /* 0x000fe40003f06070 */
[----:B------:R-:W-:Y:S02]  /*1b00*/  SEL R5, RZ, 0x1, !P2 ;  /* 0x00000001ff057807 */ /* 0x000fe40005000000 */
[----:B------:R-:W-:Y:S02]  /*1b10*/  SEL R4, RZ, 0x1, !P3 ;  /* 0x00000001ff047807 */ /* 0x000fe40005800000 */
[----:B------:R-:W-:-:S02]  /*1b20*/  FSETP.GT.AND P4, PT, R8, RZ, PT ;  /* 0x000000ff0800720b */ /* 0x000fc40003f84000 */
[----:B------:R-:W-:Y:S02]  /*1b30*/  FSETP.GT.AND P5, PT, R9, RZ, PT ;  /* 0x000000ff0900720b */ /* 0x000fe40003fa4000 */
[----:B------:R-:W-:Y:S02]  /*1b40*/  IADD3 R25, P2, P3, R4, R25, R5 ;  /* 0x0000001904197210 */ /* 0x000fe40007b5e005 */
[----:B------:R-:W-:Y:S02]  /*1b50*/  SEL R5, RZ, 0x1, !P4 ;  /* 0x00000001ff057807 */ /* 0x000fe40006000000 */
[----:B------:R-:W-:Y:S02]  /*1b60*/  SEL R4, RZ, 0x1, !P5 ;  /* 0x00000001ff047807 */ /* 0x000fe40006800000 */
[----:B------:R-:W-:Y:S02]  /*1b70*/  IADD3.X R27, PT, PT, RZ, R27, RZ, P2, P3 ;  /* 0x0000001bff1b7210 */ /* 0x000fe400017e64ff */
[----:B------:R-:W-:-:S04]  /*1b80*/  IADD3 R25, P1, P4, R4, R25, R5 ;  /* 0x0000001904197210 */ /* 0x000fc80007c3e005 */
[----:B------:R-:W-:Y:S01]  /*1b90*/  IADD3.X R27, PT, PT, RZ, R27, RZ, P1, P4 ;  /* 0x0000001bff1b7210 */ /* 0x000fe20000fe84ff */
[----:B------:R-:W-:Y:S08]  /*1ba0*/  @!P0 BRA `(.L_x_402) ;  /* 0x0000000000988947 */ /* 0x000ff00003800000 */
[----:B------:R-:W0:Y:S01]  /*1bb0*/  LDC R32, c[0x0][0x398] ;  /* 0x0000e600ff207b82 */ /* 0x000e220000000800 */
[----:B------:R-:W-:-:S07]  /*1bc0*/  IMAD.MOV.U32 R17, RZ, RZ, 0xe00 ;  /* 0x00000e00ff117424 */ /* 0x000fce00078e00ff */
.L_x_404:
[----:B------:R-:W-:-:S05]  /*1bd0*/  IMAD.WIDE.U32 R4, R17, 0x4, R2 ;  /* 0x0000000411047825 */ /* 0x000fca00078e0002 */
        /* <DEDUP_REMOVED lines=19> */
[----:B-1----:R-:W-:-:S02]  /*1d10*/  SEL R5, RZ, 0x1, !P4 ;  /* 0x00000001ff057807 */ /* 0x002fc40006000000 */
[----:B------:R-:W-:Y:S02]  /*1d20*/  SEL R4, RZ, 0x1, !P5 ;  /* 0x00000001ff047807 */ /* 0x000fe40006800000 */
[----:B------:R-:W-:Y:S02]  /*1d30*/  IADD3.X R27, PT, PT, RZ, R27, RZ, P0, P1 ;  /* 0x0000001bff1b7210 */ /* 0x000fe400007e24ff */
[----:B------:R-:W-:Y:S01]  /*1d40*/  IADD3 R25, P5, P4, R4, R25, R5 ;  /* 0x0000001904197210 */ /* 0x000fe20007cbe005 */
[----:B0-----:R-:W-:Y:S01]  /*1d50*/  IMAD.IADD R5, R32, 0x1, -R17 ;  /* 0x0000000120057824 */ /* 0x001fe200078e0a11 */
[----:B------:R-:W-:Y:S02]  /*1d60*/  FSETP.GT.AND P6, PT, R12, RZ, PT ;  /* 0x000000ff0c00720b */ /* 0x000fe40003fc4000 */
[----:B------:R-:W-:Y:S02]  /*1d70*/  IADD3.X R27, PT, PT, RZ, R27, RZ, P2, P3 ;  /* 0x0000001bff1b7210 */ /* 0x000fe400017e64ff */
[----:B------:R-:W-:-:S02]  /*1d80*/  ISETP.GE.U32.AND P0, PT, R5, 0xe00, PT ;  /* 0x00000e000500780c */ /* 0x000fc40003f06070 */
[----:B------:R-:W-:Y:S02]  /*1d90*/  SEL R4, RZ, 0x1, !P6 ;  /* 0x00000001ff047807 */ /* 0x000fe40007000000 */
[----:B------:R-:W-:Y:S02]  /*1da0*/  IADD3.X R27, PT, PT, RZ, R27, RZ, P5, P4 ;  /* 0x0000001bff1b7210 */ /* 0x000fe40002fe84ff */
[----:B------:R-:W-:-:S05]  /*1db0*/  IADD3 R25, P1, PT, R25, R4, RZ ;  /* 0x0000000419197210 */ /* 0x000fca0007f3e0ff */
[----:B------:R-:W-:Y:S02]  /*1dc0*/  IMAD.X R27, RZ, RZ, R27, P1 ;  /* 0x000000ffff1b7224 */ /* 0x000fe400008e061b */
[----:B------:R-:W-:Y:S06]  /*1dd0*/  @!P0 BRA `(.L_x_403) ;  /* 0x0000000c009c8947 */ /* 0x000fec0003800000 */
[----:B------:R-:W-:-:S05]  /*1de0*/  VIADD R17, R17, 0xe00 ;  /* 0x00000e0011117836 */ /* 0x000fca0000000000 */
[----:B------:R-:W-:-:S13]  /*1df0*/  ISETP.GT.U32.AND P0, PT, R17, R6, PT ;  /* 0x000000061100720c */ /* 0x000fda0003f04070 */
[----:B------:R-:W-:Y:S05]  /*1e00*/  @!P0 BRA `(.L_x_404) ;  /* 0xfffffffc00708947 */ /* 0x000fea000383ffff */
.L_x_402:
[----:B------:R-:W-:Y:S01]  /*1e10*/  IMAD.IADD R3, R32, 0x1, -R17 ;  /* 0x0000000120037824 */ /* 0x000fe200078e0a11 */
[----:B------:R-:W-:Y:S04]  /*1e20*/  BSSY.RECONVERGENT B1, `(.L_x_403) ;  /* 0x00000e2000017945 */ /* 0x000fe80003800200 */
[----:B------:R-:W-:-:S04]  /*1e30*/  ISETP.GE.AND P0, PT, R0, R3, PT ;  /* 0x000000030000720c */ /* 0x000fc80003f06270 */
[----:B------:R-:W-:-:S13]  /*1e40*/  ISETP.GE.U32.OR P0, PT, R17, R32, P0 ;  /* 0x000000201100720c */ /* 0x000fda0000706470 */
[----:B------:R-:W-:Y:S05]  /*1e50*/  @P0 BRA `(.L_x_405) ;  /* 0x0000000c00780947 */ /* 0x000fea0003800000 */
[----:B------:R-:W-:Y:S01]  /*1e60*/  LOP3.LUT R2, RZ, R0, RZ, 0x33, !PT ;  /* 0x00000000ff027212 */ /* 0x000fe200078e33ff */
[----:B------:R-:W-:Y:S01]  /*1e70*/  BSSY.RECONVERGENT B2, `(.L_x_406) ;  /* 0x0000073000027945 */ /* 0x000fe20003800200 */
[----:B------:R-:W-:Y:S02]  /*1e80*/  IMAD.MOV.U32 R20, RZ, RZ, R0 ;  /* 0x000000ffff147224 */ /* 0x000fe400078e0000 */
[----:B------:R-:W-:-:S04]  /*1e90*/  IADD3 R2, PT, PT, -R17, R32, R2 ;  /* 0x0000002011027210 */ /* 0x000fc80007ffe102 */
[C---:B------:R-:W-:Y:S02]  /*1ea0*/  ISETP.GE.U32.AND P0, PT, R2.reuse, 0x1e00, PT ;  /* 0x00001e000200780c */ /* 0x040fe40003f06070 */
[----:B------:R-:W-:-:S04]  /*1eb0*/  LEA.HI R19, R2, 0x1, RZ, 0x17 ;  /* 0x0000000102137811 */ /* 0x000fc800078fb8ff */
[----:B------:R-:W-:-:S07]  /*1ec0*/  LOP3.LUT R32, R19, 0xf, RZ, 0xc0, !PT ;  /* 0x0000000f13207812 */ /* 0x000fce00078ec0ff */
[----:B------:R-:W-:Y:S05]  /*1ed0*/  @!P0 BRA `(.L_x_407) ;  /* 0x0000000400b08947 */ /* 0x000fea0003800000 */
[----:B------:R-:W0:Y:S01]  /*1ee0*/  LDC.64 R2, c[0x0][0x380] ;  /* 0x0000e000ff027b82 */ /* 0x000e220000000a00 */
[----:B------:R-:W-:Y:S01]  /*1ef0*/  LOP3.LUT R16, R19, 0xfffff0, RZ, 0xc0, !PT ;  /* 0x00fffff013107812 */ /* 0x000fe200078ec0ff */
[----:B------:R-:W-:Y:S01]  /*1f00*/  BSSY.RECONVERGENT B3, `(.L_x_408) ;  /* 0x0000068000037945 */ /* 0x000fe20003800200 */
[C---:B------:R-:W-:Y:S01]  /*1f10*/  LOP3.LUT R20, R0.reuse, 0x1000, RZ, 0xfc, !PT ;  /* 0x0000100000147812 */ /* 0x040fe200078efcff */
[----:B------:R-:W-:Y:S02]  /*1f20*/  IMAD.IADD R21, R0, 0x1, R17 ;  /* 0x0000000100157824 */ /* 0x000fe400078e0211 */
[----:B------:R-:W-:-:S07]  /*1f30*/  IMAD.MOV R16, RZ, RZ, -R16 ;  /* 0x000000ffff107224 */ /* 0x000fce00078e0a10 */
.L_x_409:
[C---:B------:R-:W-:Y:S02]  /*1f40*/  VIADD R13, R21.reuse, 0x200 ;  /* 0x00000200150d7836 */ /* 0x040fe40000000000 */
[----:B0-----:R-:W-:-:S04]  /*1f50*/  IMAD.WIDE.U32 R8, R21, 0x4, R2 ;  /* 0x0000000415087825 */ /* 0x001fc800078e0002 */
[----:B------:R-:W-:Y:S01]  /*1f60*/  IMAD.WIDE.U32 R12, R13, 0x4, R2 ;  /* 0x000000040d0c7825 */ /* 0x000fe200078e0002 */
[----:B------:R0:W2:Y:S03]  /*1f70*/  LDG.E R24, desc[UR6][R8.64] ;  /* 0x0000000608187981 */ /* 0x0000a6000c1e1900 */
[C---:B------:R-:W-:Y:S01]  /*1f80*/  VIADD R15, R21.reuse, 0x400 ;  /* 0x00000400150f7836 */ /* 0x040fe20000000000 */
[----:B------:R1:W3:Y:S01]  /*1f90*/  LDG.E R23, desc[UR6][R12.64] ;  /* 0x000000060c177981 */ /* 0x0002e2000c1e1900 */
[C---:B------:R-:W-:Y:S02]  /*1fa0*/  VIADD R31, R21.reuse, 0x600 ;  /* 0x00000600151f7836 */ /* 0x040fe40000000000 */
[C---:B------:R-:W-:Y:S02]  /*1fb0*/  VIADD R5, R21.reuse, 0xa00 ;  /* 0x00000a0015057836 */ /* 0x040fe40000000000 */
[----:B0-----:R-:W-:-:S02]  /*1fc0*/  VIADD R9, R21, 0xe00 ;  /* 0x00000e0015097836 */ /* 0x001fc40000000000 */
[----:B------:R-:W-:-:S04]  /*1fd0*/  IMAD.WIDE.U32 R14, R15, 0x4, R2 ;  /* 0x000000040f0e7825 */ /* 0x000fc800078e0002 */
[--C-:B------:R-:W-:Y:S01]  /*1fe0*/  IMAD.WIDE.U32 R30, R31, 0x4, R2.reuse ;  /* 0x000000041f1e7825 */ /* 0x100fe200078e0002 */
[----:B------:R0:W4:Y:S03]  /*1ff0*/  LDG.E R26, desc[UR6][R14.64] ;  /* 0x000000060e1a7981 */ /* 0x000126000c1e1900 */
[----:B------:R-:W-:Y:S01]  /*2000*/  VIADD R7, R21, 0x800 ;  /* 0x0000080015077836 */ /* 0x000fe20000000000 */
[----:B------:R5:W4:Y:S01]  /*2010*/  LDG.E R22, desc[UR6][R30.64] ;  /* 0x000000061e167981 */ /* 0x000b22000c1e1900 */
[----:B------:R-:W-:-:S04]  /*2020*/  IMAD.WIDE.U32 R4, R5, 0x4, R2 ;  /* 0x0000000405047825 */ /* 0x000fc800078e0002 */
[--C-:B-1----:R-:W-:Y:S01]  /*2030*/  IMAD.WIDE.U32 R12, R9, 0x4, R2.reuse ;  /* 0x00000004090c7825 */ /* 0x102fe200078e0002 */
[----:B------:R1:W4:Y:S03]  /*2040*/  LDG.E R28, desc[UR6][R4.64] ;  /* 0x00000006041c7981 */ /* 0x000326000c1e1900 */
[C---:B------:R-:W-:Y:S01]  /*2050*/  VIADD R9, R21.reuse, 0x1000 ;  /* 0x0000100015097836 */ /* 0x040fe20000000000 */
[----:B------:R-:W4:Y:S01]  /*2060*/  LDG.E R33, desc[UR6][R12.64] ;  /* 0x000000060c217981 */ /* 0x000f22000c1e1900 */
[----:B------:R-:W-:Y:S02]  /*2070*/  VIADD R11, R21, 0xc00 ;  /* 0x00000c00150b7836 */ /* 0x000fe40000000000 */
[----:B------:R-:W-:-:S04]  /*2080*/  IMAD.WIDE.U32 R6, R7, 0x4, R2 ;  /* 0x0000000407067825 */ /* 0x000fc800078e0002 */
[--C-:B0-----:R-:W-:Y:S01]  /*2090*/  IMAD.WIDE.U32 R14, R9, 0x4, R2.reuse ;  /* 0x00000004090e7825 */ /* 0x101fe200078e0002 */
[----:B------:R0:W4:Y:S03]  /*20a0*/  LDG.E R18, desc[UR6][R6.64] ;  /* 0x0000000606127981 */ /* 0x000126000c1e1900 */
[----:B------:R-:W-:Y:S01]  /*20b0*/  IMAD.WIDE.U32 R10, R11, 0x4, R2 ;  /* 0x000000040b0a7825 */ /* 0x000fe200078e0002 */
[----:B------:R-:W4:Y:S03]  /*20c0*/  LDG.E R34, desc[UR6][R14.64] ;  /* 0x000000060e227981 */ /* 0x000f26000c1e1900 */
[C---:B------:R-:W-:Y:S01]  /*20d0*/  VIADD R9, R21.reuse, 0x1200 ;  /* 0x0000120015097836 */ /* 0x040fe20000000000 */
[----:B------:R0:W4:Y:S01]  /*20e0*/  LDG.E R29, desc[UR6][R10.64] ;  /* 0x000000060a1d7981 */ /* 0x000122000c1e1900 */
[----:B-----5:R-:W-:-:S02]  /*20f0*/  VIADD R31, R21, 0x1400 ;  /* 0x00001400151f7836 */ /* 0x020fc40000000000 */
[----:B------:R-:W-:Y:S02]  /*2100*/  VIADD R35, R21, 0x1600 ;  /* 0x0000160015237836 */ /* 0x000fe40000000000 */
[----:B-1----:R-:W-:-:S04]  /*2110*/  IMAD.WIDE.U32 R4, R9, 0x4, R2 ;  /* 0x0000000409047825 */ /* 0x002fc800078e0002 */
[----:B------:R-:W-:Y:S02]  /*2120*/  VIADD R37, R21, 0x1800 ;  /* 0x0000180015257836 */ /* 0x000fe40000000000 */
[--C-:B0-----:R-:W-:Y:S01]  /*2130*/  IMAD.WIDE.U32 R6, R31, 0x4, R2.reuse ;  /* 0x000000041f067825 */ /* 0x101fe200078e0002 */
[----:B------:R0:W5:Y:S03]  /*2140*/  LDG.E R4, desc[UR6][R4.64] ;  /* 0x0000000604047981 */ /* 0x000166000c1e1900 */
[----:B------:R-:W-:Y:S02]  /*2150*/  IMAD.WIDE.U32 R8, R35, 0x4, R2 ;  /* 0x0000000423087825 */ /* 0x000fe400078e0002 */
[----:B------:R1:W5:Y:S02]  /*2160*/  LDG.E R6, desc[UR6][R6.64] ;  /* 0x0000000606067981 */ /* 0x000364000c1e1900 */
[----:B------:R-:W-:-:S02]  /*2170*/  VIADD R31, R21, 0x1a00 ;  /* 0x00001a00151f7836 */ /* 0x000fc40000000000 */
[--C-:B------:R-:W-:Y:S01]  /*2180*/  IMAD.WIDE.U32 R10, R37, 0x4, R2.reuse ;  /* 0x00000004250a7825 */ /* 0x100fe200078e0002 */
[----:B------:R1:W5:Y:S03]  /*2190*/  LDG.E R8, desc[UR6][R8.64] ;  /* 0x0000000608087981 */ /* 0x000366000c1e1900 */
[--C-:B------:R-:W-:Y:S02]  /*21a0*/  IMAD.WIDE.U32 R30, R31, 0x4, R2.reuse ;  /* 0x000000041f1e7825 */ /* 0x100fe400078e0002 */
[----:B------:R-:W5:Y:S02]  /*21b0*/  LDG.E R10, desc[UR6][R10.64] ;  /* 0x000000060a0a7981 */ /* 0x000f64000c1e1900 */
[----:B------:R-:W-:Y:S02]  /*21c0*/  VIADD R13, R21, 0x1c00 ;  /* 0x00001c00150d7836 */ /* 0x000fe40000000000 */
[----:B------:R-:W5:Y:S02]  /*21d0*/  LDG.E R30, desc[UR6][R30.64] ;  /* 0x000000061e1e7981 */ /* 0x000f64000c1e1900 */
[----:B------:R-:W-:-:S04]  /*21e0*/  IMAD.WIDE.U32 R12, R13, 0x4, R2 ;  /* 0x000000040d0c7825 */ /* 0x000fc800078e0002 */
[----:B------:R-:W-:Y:S02]  /*21f0*/  VIADD R15, R21, 0x1e00 ;  /* 0x00001e00150f7836 */ /* 0x000fe40000000000 */
[----:B------:R-:W5:Y:S02]  /*2200*/  LDG.E R12, desc[UR6][R12.64] ;  /* 0x000000060c0c7981 */ /* 0x000f64000c1e1900 */
[----:B------:R-:W-:-:S06]  /*2210*/  IMAD.WIDE.U32 R14, R15, 0x4, R2 ;  /* 0x000000040f0e7825 */ /* 0x000fcc00078e0002 */
[----:B------:R-:W5:Y:S01]  /*2220*/  LDG.E R14, desc[UR6][R14.64] ;  /* 0x000000060e0e7981 */ /* 0x000f62000c1e1900 */
[----:B------:R-:W-:Y:S02]  /*2230*/  VIADD R16, R16, 0x10 ;  /* 0x0000001010107836 */ /* 0x000fe40000000000 */
[----:B------:R-:W-:Y:S02]  /*2240*/  VIADD R20, R20, 0x2000 ;  /* 0x0000200014147836 */ /* 0x000fe40000000000 */
[----:B------:R-:W-:Y:S01]  /*2250*/  VIADD R21, R21, 0x2000 ;  /* 0x0000200015157836 */ /* 0x000fe20000000000 */
[----:B--2---:R-:W-:Y:S02]  /*2260*/  FSETP.GT.AND P0, PT, R24, RZ, PT ;  /* 0x000000ff1800720b */ /* 0x004fe40003f04000 */
[----:B---3--:R-:W-:Y:S02]  /*2270*/  FSETP.GT.AND P1, PT, R23, RZ, PT ;  /* 0x000000ff1700720b */ /* 0x008fe40003f24000 */
[----:B0-----:R-:W-:-:S02]  /*2280*/  SEL R5, RZ, 0x1, !P0 ;  /* 0x00000001ff057807 */ /* 0x001fc40004000000 */
[----:B------:R-:W-:-:S04]  /*2290*/  SEL R24, RZ, 0x1, !P1 ;  /* 0x00000001ff187807 */ /* 0x000fc80004800000 */
[----:B------:R-:W-:Y:S02]  /*22a0*/  IADD3 R25, P3, P2, R24, R25, R5 ;  /* 0x0000001918197210 */ /* 0x000fe40007a7e005 */
[----:B----4-:R-:W-:Y:S02]  /*22b0*/  FSETP.GT.AND P0, PT, R26, RZ, PT ;  /* 0x000000ff1a00720b */ /* 0x010fe40003f04000 */
[----:B------:R-:W-:Y:S02]  /*22c0*/  FSETP.GT.AND P1, PT, R22, RZ, PT ;  /* 0x000000ff1600720b */ /* 0x000fe40003f24000 */
[----:B------:R-:W-:Y:S02]  /*22d0*/  SEL R22, RZ, 0x1, !P0 ;  /* 0x00000001ff167807 */ /* 0x000fe40004000000 */
[----:B------:R-:W-:Y:S02]  /*22e0*/  FSETP.GT.AND P5, PT, R28, RZ, PT ;  /* 0x000000ff1c00720b */ /* 0x000fe40003fa4000 */
[----:B-1----:R-:W-:-:S02]  /*22f0*/  SEL R7, RZ, 0x1, !P1 ;  /* 0x00000001ff077807 */ /* 0x002fc40004800000 */
[----:B------:R-:W-:Y:S02]  /*2300*/  SEL R5, RZ, 0x1, !P5 ;  /* 0x00000001ff057807 */ /* 0x000fe40006800000 */
[----:B------:R-:W-:Y:S02]  /*2310*/  FSETP.GT.AND P5, PT, R33, RZ, PT ;  /* 0x000000ff2100720b */ /* 0x000fe40003fa4000 */
[----:B------:R-:W-:Y:S02]  /*2320*/  IADD3 R7, P4, P6, R7, R25, R22 ;  /* 0x0000001907077210 */ /* 0x000fe40007e9e016 */
[----:B------:R-:W-:Y:S02]  /*2330*/  FSETP.GT.AND P1, PT, R18, RZ, PT ;  /* 0x000000ff1200720b */ /* 0x000fe40003f24000 */
[----:B------:R-:W-:Y:S02]  /*2340*/  IADD3.X R27, PT, PT, RZ, R27, RZ, P3, P2 ;  /* 0x0000001bff1b7210 */ /* 0x000fe40001fe44ff */
[----:B------:R-:W-:-:S02]  /*2350*/  SEL R22, RZ, 0x1, !P1 ;  /* 0x00000001ff167807 */ /* 0x000fc40004800000 */
[----:B------:R-:W-:Y:S02]  /*2360*/  SEL R9, RZ, 0x1, !P5 ;  /* 0x00000001ff097807 */ /* 0x000fe40006800000 */
[----:B------:R-:W-:Y:S02]  /*2370*/  FSETP.GT.AND P0, PT, R29, RZ, PT ;  /* 0x000000ff1d00720b */ /* 0x000fe40003f04000 */
[----:B------:R-:W-:Y:S02]  /*2380*/  FSETP.GT.AND P5, PT, R34, RZ, PT ;  /* 0x000000ff2200720b */ /* 0x000fe40003fa4000 */
[----:B------:R-:W-:Y:S02]  /*2390*/  SEL R18, RZ, 0x1, !P0 ;  /* 0x00000001ff127807 */ /* 0x000fe40004000000 */
[----:B------:R-:W-:Y:S02]  /*23a0*/  IADD3.X R27, PT, PT, RZ, R27, RZ, P4, P6 ;  /* 0x0000001bff1b7210 */ /* 0x000fe400027ec4ff */
[----:B------:R-:W-:-:S02]  /*23b0*/  IADD3 R5, P1, P0, R5, R7, R22 ;  /* 0x0000000705057210 */ /* 0x000fc4000783e016 */
[----:B-----5:R-:W-:Y:S02]  /*23c0*/  FSETP.GT.AND P6, PT, R4, RZ, PT ;  /* 0x000000ff0400720b */ /* 0x020fe40003fc4000 */
[----:B------:R-:W-:Y:S02]  /*23d0*/  SEL R4, RZ, 0x1, !P5 ;  /* 0x00000001ff047807 */ /* 0x000fe40006800000 */
[----:B------:R-:W-:Y:S02]  /*23e0*/  IADD3 R9, P3, P2, R9, R5, R18 ;  /* 0x0000000509097210 */ /* 0x000fe40007a7e012 */
[----:B------:R-:W-:Y:S02]  /*23f0*/  FSETP.GT.AND P4, PT, R6, RZ, PT ;  /* 0x000000ff0600720b */ /* 0x000fe40003f84000 */
[----:B------:R-:W-:Y:S02]  /*2400*/  SEL R7, RZ, 0x1, !P6 ;  /* 0x00000001ff077807 */ /* 0x000fe40007000000 */
[----:B------:R-:W-:-:S02]  /*2410*/  FSETP.GT.AND P5, PT, R8, RZ, PT ;  /* 0x000000ff0800720b */ /* 0x000fc40003fa4000 */
[----:B------:R-:W-:Y:S02]  /*2420*/  SEL R5, RZ, 0x1, !P4 ;  /* 0x00000001ff057807 */ /* 0x000fe40006000000 */
[----:B------:R-:W-:Y:S02]  /*2430*/  SEL R6, RZ, 0x1, !P5 ;  /* 0x00000001ff067807 */ /* 0x000fe40006800000 */
[----:B------:R-:W-:Y:S02]  /*2440*/  FSETP.GT.AND P6, PT, R10, RZ, PT ;  /* 0x000000ff0a00720b */ /* 0x000fe40003fc4000 */
[----:B------:R-:W-:Y:S02]  /*2450*/  IADD3 R7, P4, P5, R7, R9, R4 ;  /* 0x0000000907077210 */ /* 0x000fe40007d9e004 */
[----:B------:R-:W-:Y:S02]  /*2460*/  IADD3.X R27, PT, PT, RZ, R27, RZ, P1, P0 ;  /* 0x0000001bff1b7210 */ /* 0x000fe40000fe04ff */
[----:B------:R-:W-:-:S02]  /*2470*/  FSETP.GT.AND P0, PT, R30, RZ, PT ;  /* 0x000000ff1e00720b */ /* 0x000fc40003f04000 */
[----:B------:R-:W-:Y:S02]  /*2480*/  SEL R4, RZ, 0x1, !P6 ;  /* 0x00000001ff047807 */ /* 0x000fe40007000000 */
[----:B------:R-:W-:Y:S02]  /*2490*/  IADD3 R6, P1, P6, R6, R7, R5 ;  /* 0x0000000706067210 */ /* 0x000fe40007e3e005 */
[----:B------:R-:W-:Y:S02]  /*24a0*/  IADD3.X R27, PT, PT, RZ, R27, RZ, P3, P2 ;  /* 0x0000001bff1b7210 */ /* 0x000fe40001fe44ff */
[----:B------:R-:W-:Y:S02]  /*24b0*/  SEL R5, RZ, 0x1, !P0 ;  /* 0x00000001ff057807 */ /* 0x000fe40004000000 */
[----:B------:R-:W-:Y:S02]  /*24c0*/  FSETP.GT.AND P0, PT, R12, RZ, PT ;  /* 0x000000ff0c00720b */ /* 0x000fe40003f04000 */
[----:B------:R-:W-:-:S02]  /*24d0*/  IADD3.X R27, PT, PT, RZ, R27, RZ, P4, P5 ;  /* 0x0000001bff1b7210 */ /* 0x000fc400027ea4ff */
[----:B------:R-:W-:Y:S02]  /*24e0*/  IADD3 R5, P3, P4, R5, R6, R4 ;  /* 0x0000000605057210 */ /* 0x000fe40007c7e004 */
[----:B------:R-:W-:Y:S02]  /*24f0*/  SEL R4, RZ, 0x1, !P0 ;  /* 0x00000001ff047807 */ /* 0x000fe40004000000 */
[----:B------:R-:W-:Y:S02]  /*2500*/  ISETP.NE.AND P0, PT, R16, RZ, PT ;  /* 0x000000ff1000720c */ /* 0x000fe40003f05270 */
[----:B------:R-:W-:Y:S02]  /*2510*/  FSETP.GT.AND P2, PT, R14, RZ, PT ;  /* 0x000000ff0e00720b */ /* 0x000fe40003f44000 */
[----:B------:R-:W-:Y:S02]  /*2520*/  IADD3.X R27, PT, PT, RZ, R27, RZ, P1, P6 ;  /* 0x0000001bff1b7210 */ /* 0x000fe40000fec4ff */
[----:B------:R-:W-:-:S02]  /*2530*/  SEL R25, RZ, 0x1, !P2 ;  /* 0x00000001ff197807 */ /* 0x000fc40005000000 */
[----:B------:R-:W-:Y:S02]  /*2540*/  IADD3.X R27, PT, PT, RZ, R27, RZ, P3, P4 ;  /* 0x0000001bff1b7210 */ /* 0x000fe40001fe84ff */
[----:B------:R-:W-:-:S04]  /*2550*/  IADD3 R25, P1, P2, R25, R5, R4 ;  /* 0x0000000519197210 */ /* 0x000fc80007a3e004 */
[----:B------:R-:W-:Y:S01]  /*2560*/  IADD3.X R27, PT, PT, RZ, R27, RZ, P1, P2 ;  /* 0x0000001bff1b7210 */ /* 0x000fe20000fe44ff */
[----:B------:R-:W-:Y:S08]  /*2570*/  @P0 BRA `(.L_x_409) ;  /* 0xfffffff800700947 */ /* 0x000ff0000383ffff */
[----:B------:R-:W-:Y:S05]  /*2580*/  BSYNC.RECONVERGENT B3 ;  /* 0x0000000000037941 */ /* 0x000fea0003800200 */
.L_x_408:
[----:B------:R-:W-:-:S07]  /*2590*/  VIADD R20, R20, 0xfffff000 ;  /* 0xfffff00014147836 */ /* 0x000fce0000000000 */
.L_x_407:
[----:B------:R-:W-:Y:S05]  /*25a0*/  BSYNC.RECONVERGENT B2 ;  /* 0x0000000000027941 */ /* 0x000fea0003800200 */
.L_x_406:
        /* <DEDUP_REMOVED lines=14> */
[----:B0-----:R-:W-:-:S04]  /*2690*/  IMAD.WIDE.U32 R4, R21, 0x4, R2 ;  /* 0x0000000415047825 */ /* 0x001fc800078e0002 */
[--C-:B------:R-:W-:Y:S02]  /*26a0*/  IMAD.WIDE.U32 R6, R7, 0x4, R2.reuse ;  /* 0x0000000407067825 */ /* 0x100fe400078e0002 */
[----:B------:R-:W2:Y:S02]  /*26b0*/  LDG.E R4, desc[UR6][R4.64] ;  /* 0x0000000604047981 */ /* 0x000ea4000c1e1900 */
[--C-:B------:R-:W-:Y:S02]  /*26c0*/  IMAD.WIDE.U32 R8, R9, 0x4, R2.reuse ;  /* 0x0000000409087825 */ /* 0x100fe400078e0002 */
[----:B------:R0:W3:Y:S02]  /*26d0*/  LDG.E R16, desc[UR6][R6.64] ;  /* 0x0000000606107981 */ /* 0x0000e4000c1e1900 */
[--C-:B------:R-:W-:Y:S02]  /*26e0*/  IMAD.WIDE.U32 R10, R11, 0x4, R2.reuse ;  /* 0x000000040b0a7825 */ /* 0x100fe400078e0002 */
[----:B------:R-:W4:Y:S02]  /*26f0*/  LDG.E R8, desc[UR6][R8.64] ;  /* 0x0000000608087981 */ /* 0x000f24000c1e1900 */
[----:B------:R-:W-:-:S02]  /*2700*/  IMAD.WIDE.U32 R12, R13, 0x4, R2 ;  /* 0x000000040d0c7825 */ /* 0x000fc400078e0002 */
[----:B------:R-:W5:Y:S02]  /*2710*/  LDG.E R10, desc[UR6][R10.64] ;  /* 0x000000060a0a7981 */ /* 0x000f64000c1e1900 */
[--C-:B------:R-:W-:Y:S02]  /*2720*/  IMAD.WIDE.U32 R14, R15, 0x4, R2.reuse ;  /* 0x000000040f0e7825 */ /* 0x100fe400078e0002 */
[----:B------:R-:W5:Y:S02]  /*2730*/  LDG.E R12, desc[UR6][R12.64] ;  /* 0x000000060c0c7981 */ /* 0x000f64000c1e1900 */
[C---:B------:R-:W-:Y:S02]  /*2740*/  VIADD R23, R21.reuse, 0xc00 ;  /* 0x00000c0015177836 */ /* 0x040fe40000000000 */
[----:B------:R-:W-:Y:S01]  /*2750*/  VIADD R21, R21, 0xe00 ;  /* 0x00000e0015157836 */ /* 0x000fe20000000000 */
[----:B------:R-:W5:Y:S01]  /*2760*/  LDG.E R14, desc[UR6][R14.64] ;  /* 0x000000060e0e7981 */ /* 0x000f62000c1e1900 */
[----:B0-----:R-:W-:-:S04]  /*2770*/  IMAD.WIDE.U32 R6, R23, 0x4, R2 ;  /* 0x0000000417067825 */ /* 0x001fc800078e0002 */
[----:B------:R-:W-:Y:S02]  /*2780*/  IMAD.WIDE.U32 R2, R21, 0x4, R2 ;  /* 0x0000000415027825 */ /* 0x000fe400078e0002 */
[----:B------:R-:W5:Y:S04]  /*2790*/  LDG.E R6, desc[UR6][R6.64] ;  /* 0x0000000606067981 */ /* 0x000f68000c1e1900 */
[----:B------:R0:W5:Y:S01]  /*27a0*/  LDG.E R2, desc[UR6][R2.64] ;  /* 0x0000000602027981 */ /* 0x000162000c1e1900 */
[----:B------:R-:W-:Y:S01]  /*27b0*/  VIADD R20, R20, 0x1000 ;  /* 0x0000100014147836 */ /* 0x000fe20000000000 */
[----:B--2---:R-:W-:Y:S02]  /*27c0*/  FSETP.GT.AND P1, PT, R4, RZ, PT ;  /* 0x000000ff0400720b */ /* 0x004fe40003f24000 */
[----:B---3--:R-:W-:-:S02]  /*27d0*/  FSETP.GT.AND P2, PT, R16, RZ, PT ;  /* 0x000000ff1000720b */ /* 0x008fc40003f44000 */
[----:B------:R-:W-:Y:S02]  /*27e0*/  SEL R5, RZ, 0x1, !P1 ;  /* 0x00000001ff057807 */ /* 0x000fe40004800000 */
[----:B------:R-:W-:Y:S02]  /*27f0*/  SEL R4, RZ, 0x1, !P2 ;  /* 0x00000001ff047807 */ /* 0x000fe40005000000 */
[----:B----4-:R-:W-:Y:S02]  /*2800*/  FSETP.GT.AND P1, PT, R8, RZ, PT ;  /* 0x000000ff0800720b */ /* 0x010fe40003f24000 */
[----:B-----5:R-:W-:Y:S02]  /*2810*/  FSETP.GT.AND P2, PT, R10, RZ, PT ;  /* 0x000000ff0a00720b */ /* 0x020fe40003f44000 */
[----:B------:R-:W-:Y:S02]  /*2820*/  IADD3 R25, P5, P6, R4, R25, R5 ;  /* 0x0000001904197210 */ /* 0x000fe40007ebe005 */
[----:B------:R-:W-:-:S02]  /*2830*/  SEL R4, RZ, 0x1, !P1 ;  /* 0x00000001ff047807 */ /* 0x000fc40004800000 */
[----:B------:R-:W-:Y:S02]  /*2840*/  SEL R5, RZ, 0x1, !P2 ;  /* 0x00000001ff057807 */ /* 0x000fe40005000000 */
[----:B------:R-:W-:Y:S02]  /*2850*/  FSETP.GT.AND P3, PT, R12, RZ, PT ;  /* 0x000000ff0c00720b */ /* 0x000fe40003f64000 */
[----:B------:R-:W-:Y:S02]  /*2860*/  FSETP.GT.AND P4, PT, R14, RZ, PT ;  /* 0x000000ff0e00720b */ /* 0x000fe40003f84000 */
[----:B------:R-:W-:Y:S02]  /*2870*/  IADD3 R5, P1, P2, R5, R25, R4 ;  /* 0x0000001905057210 */ /* 0x000fe40007a3e004 */
[----:B------:R-:W-:Y:S02]  /*2880*/  SEL R4, RZ, 0x1, !P3 ;  /* 0x00000001ff047807 */ /* 0x000fe40005800000 */
[----:B0-----:R-:W-:-:S02]  /*2890*/  SEL R3, RZ, 0x1, !P4 ;  /* 0x00000001ff037807 */ /* 0x001fc40006000000 */
[----:B------:R-:W-:Y:S02]  /*28a0*/  FSETP.GT.AND P4, PT, R6, RZ, PT ;  /* 0x000000ff0600720b */ /* 0x000fe40003f84000 */
[----:B------:R-:W-:Y:S02]  /*28b0*/  FSETP.GT.AND P3, PT, R2, RZ, PT ;  /* 0x000000ff0200720b */ /* 0x000fe40003f64000 */
[----:B------:R-:W-:Y:S02]  /*28c0*/  IADD3.X R27, PT, PT, RZ, R27, RZ, P5, P6 ;  /* 0x0000001bff1b7210 */ /* 0x000fe40002fec4ff */
[----:B------:R-:W-:Y:S02]  /*28d0*/  IADD3 R3, P5, P6, R3, R5, R4 ;  /* 0x0000000503037210 */ /* 0x000fe40007ebe004 */
[----:B------:R-:W-:Y:S02]  /*28e0*/  SEL R2, RZ, 0x1, !P4 ;  /* 0x00000001ff027807 */ /* 0x000fe40006000000 */
[----:B------:R-:W-:-:S02]  /*28f0*/  SEL R25, RZ, 0x1, !P3 ;  /* 0x00000001ff197807 */ /* 0x000fc40005800000 */
[----:B------:R-:W-:Y:S02]  /*2900*/  IADD3.X R27, PT, PT, RZ, R27, RZ, P1, P2 ;  /* 0x0000001bff1b7210 */ /* 0x000fe40000fe44ff */
[----:B------:R-:W-:Y:S02]  /*2910*/  IADD3 R25, P1, P2, R25, R3, R2 ;  /* 0x0000000319197210 */ /* 0x000fe40007a3e002 */
[----:B------:R-:W-:-:S04]  /*2920*/  IADD3.X R27, PT, PT, RZ, R27, RZ, P5, P6 ;  /* 0x0000001bff1b7210 */ /* 0x000fc80002fec4ff */
[----:B------:R-:W-:-:S07]  /*2930*/  IADD3.X R27, PT, PT, RZ, R27, RZ, P1, P2 ;  /* 0x0000001bff1b7210 */ /* 0x000fce0000fe44ff */
.L_x_411:
[----:B------:R-:W-:Y:S05]  /*2940*/  BSYNC.RECONVERGENT B2 ;  /* 0x0000000000027941 */ /* 0x000fea0003800200 */
.L_x_410:
        /* <DEDUP_REMOVED lines=32> */
.L_x_413:
[----:B------:R-:W-:Y:S05]  /*2b50*/  BSYNC.RECONVERGENT B2 ;  /* 0x0000000000027941 */ /* 0x000fea0003800200 */
.L_x_412:
[----:B------:R-:W-:Y:S05]  /*2b60*/  @!P0 BRA `(.L_x_405) ;  /* 0x0000000000348947 */ /* 0x000fea0003800000 */
[----:B------:R-:W0:Y:S01]  /*2b70*/  LDC.64 R4, c[0x0][0x380] ;  /* 0x0000e000ff047b82 */ /* 0x000e220000000a00 */
[----:B------:R-:W-:Y:S02]  /*2b80*/  IMAD.IADD R17, R20, 0x1, R17 ;  /* 0x0000000114117824 */ /* 0x000fe400078e0211 */
[----:B------:R-:W-:-:S07]  /*2b90*/  IMAD.MOV R6, RZ, RZ, -R19 ;  /* 0x000000ffff067224 */ /* 0x000fce00078e0a13 */
.L_x_414:
        /* <DEDUP_REMOVED lines=10> */
.L_x_405:
[----:B------:R-:W-:Y:S05]  /*2c40*/  BSYNC.RECONVERGENT B1 ;  /* 0x0000000000017941 */ /* 0x000fea0003800200 */
.L_x_403:
        /* <DEDUP_REMOVED lines=29> */
[----:B------:R-:W-:Y:S02]  /*2e20*/  @!P2 MOV R7, 0x400 ;  /* 0x000004000007a802 */ /* 0x000fe40000000f00 */
[----:B-1----:R-:W-:Y:S01]  /*2e30*/  SEL R3, R3, RZ, !P1 ;  /* 0x000000ff03037207 */ /* 0x002fe20004800000 */
[----:B------:R-:W0:Y:S01]  /*2e40*/  SHFL.DOWN PT, R2, R5, 0x10, 0x1f ;  /* 0x0a001f0005027f89 */ /* 0x000e2200000e0000 */
[----:B------:R-:W-:Y:S02]  /*2e50*/  ISETP.GT.AND P1, PT, R9, 0xf, PT ;  /* 0x0000000f0900780c */ /* 0x000fe40003f24270 */
[----:B--2---:R-:W-:Y:S01]  /*2e60*/  @!P2 LEA R7, R8, R7, 0x18 ;  /* 0x000000070807a211 */ /* 0x004fe200078ec0ff */
[----:B------:R-:W-:Y:S01]  /*2e70*/  IMAD.X R4, R3, 0x1, R6, P0 ;  /* 0x0000000103047824 */ /* 0x000fe200000e0606 */
[----:B------:R-:W-:-:S04]  /*2e80*/  @!P2 SHF.R.U32.HI R6, RZ, 0x2, R0 ;  /* 0x00000002ff06a819 */ /* 0x000fc80000011600 */
        /* <DEDUP_REMOVED lines=38> */
.L_x_401:
[----:B------:R-:W-:Y:S05]  /*30f0*/  BSYNC.RECONVERGENT B0 ;  /* 0x0000000000007941 */ /* 0x000fea0003800200 */
.L_x_386:
[----:B------:R-:W-:Y:S05]  /*3100*/  @P0 EXIT ;  /* 0x000000000000094d */ /* 0x000fea0003800000 */
[----:B------:R-:W0:Y:S01]  /*3110*/  LDCU.64 UR4, c[0x0][0x3a0] ;  /* 0x00007400ff0477ac */ /* 0x000e220008000a00 */
[----:B------:R-:W3:Y:S01]  /*3120*/  LDC.64 R4, c[0x0][0x390] ;  /* 0x0000e400ff047b82 */ /* 0x000ee20000000a00 */
[----:B012---:R-:W-:-:S04]  /*3130*/  IADD3 R2, P0, PT, R2, UR4, RZ ;  /* 0x0000000402027c10 */ /* 0x007fc8000ff1e0ff */
[----:B------:R-:W-:-:S05]  /*3140*/  IADD3.X R3, PT, PT, R3, UR5, RZ, P0, !PT ;  /* 0x0000000503037c10 */ /* 0x000fca00087fe4ff */
[----:B---3--:R-:W-:Y:S01]  /*3150*/  STG.E.64 desc[UR6][R4.64], R2 ;  /* 0x0000000204007986 */ /* 0x008fe2000c101b06 */
[----:B------:R-:W-:Y:S05]  /*3160*/  EXIT ;  /* 0x000000000000794d */ /* 0x000fea0003800000 */
.L_x_415:
        /* <DEDUP_REMOVED lines=9> */
.L_x_482:


//--------------------- .text._ZN3cub18CUB_300001_SM_10006detail9transform16transform_kernelINS2_10policy_hubILb1EN4cuda3std3__45tupleIJN6thrust24THRUST_300001_SM_1000_NS6detail15normal_iteratorINSA_10device_ptrIfEEEESF_EEEE10policy1000El18daily_gain_functorSF_JPfSK_EEEvT0_iT1_T2_DpNS2_10kernel_argIT3_EE --------------------------
	.section	.text._ZN3cub18CUB_300001_SM_10006detail9transform16transform_kernelINS2_10policy_hubILb1EN4cuda3std3__45tupleIJN6thrust24THRUST_300001_SM_1000_NS6detail15normal_iteratorINSA_10device_ptrIfEEEESF_EEEE10policy1000El18daily_gain_functorSF_JPfSK_EEEvT0_iT1_T2_DpNS2_10kernel_argIT3_EE,"ax",@progbits
	.align	128
        .global         _ZN3cub18CUB_300001_SM_10006detail9transform16transform_kernelINS2_10policy_hubILb1EN4cuda3std3__45tupleIJN6thrust24THRUST_300001_SM_1000_NS6detail15normal_iteratorINSA_10device_ptrIfEEEESF_EEEE10policy1000El18daily_gain_functorSF_JPfSK_EEEvT0_iT1_T2_DpNS2_10kernel_argIT3_EE
        .type           _ZN3cub18CUB_300001_SM_10006detail9transform16transform_kernelINS2_10policy_hubILb1EN4cuda3std3__45tupleIJN6thrust24THRUST_300001_SM_1000_NS6detail15normal_iteratorINSA_10device_ptrIfEEEESF_EEEE10policy1000El18daily_gain_functorSF_JPfSK_EEEvT0_iT1_T2_DpNS2_10kernel_argIT3_EE,@function
        .size           _ZN3cub18CUB_300001_SM_10006detail9transform16transform_kernelINS2_10policy_hubILb1EN4cuda3std3__45tupleIJN6thrust24THRUST_300001_SM_1000_NS6detail15normal_iteratorINSA_10device_ptrIfEEEESF_EEEE10policy1000El18daily_gain_functorSF_JPfSK_EEEvT0_iT1_T2_DpNS2_10kernel_argIT3_EE,(.L_x_483 - _ZN3cub18CUB_300001_SM_10006detail9transform16transform_kernelINS2_10policy_hubILb1EN4cuda3std3__45tupleIJN6thrust24THRUST_300001_SM_1000_NS6detail15normal_iteratorINSA_10device_ptrIfEEEESF_EEEE10policy1000El18daily_gain_functorSF_JPfSK_EEEvT0_iT1_T2_DpNS2_10kernel_argIT3_EE)
        .other          _ZN3cub18CUB_300001_SM_10006detail9transform16transform_kernelINS2_10policy_hubILb1EN4cuda3std3__45tupleIJN6thrust24THRUST_300001_SM_1000_NS6detail15normal_iteratorINSA_10device_ptrIfEEEESF_EEEE10policy1000El18daily_gain_functorSF_JPfSK_EEEvT0_iT1_T2_DpNS2_10kernel_argIT3_EE,@"STO_CUDA_ENTRY STV_DEFAULT"
_ZN3cub18CUB_300001_SM_10006detail9transform16transform_kernelINS2_10policy_hubILb1EN4cuda3std3__45tupleIJN6thrust24THRUST_300001_SM_1000_NS6detail15normal_iteratorINSA_10device_ptrIfEEEESF_EEEE10policy1000El18daily_gain_functorSF_JPfSK_EEEvT0_iT1_T2_DpNS2_10kernel_argIT3_EE:
.text._ZN3cub18CUB_300001_SM_10006detail9transform16transform_kernelINS2_10policy_hubILb1EN4cuda3std3__45tupleIJN6thrust24THRUST_300001_SM_1000_NS6detail15normal_iteratorINSA_10device_ptrIfEEEESF_EEEE10policy1000El18daily_gain_functorSF_JPfSK_EEEvT0_iT1_T2_DpNS2_10kernel_argIT3_EE:
[----:B------:R-:W-:Y:S01]  /*0000*/  LDC R1, c[0x0][0x37c] ;  /* 0x0000df00ff017b82 */ /* 0x000fe20000000800 */
[----:B------:R-:W0:Y:S07]  /*0010*/  LDCU UR24, c[0x0][0x388] ;  /* 0x00007100ff1877ac */ /* 0x000e2e0008000800 */
[----:B------:R-:W1:Y:S01]  /*0020*/  S2UR UR4, SR_CTAID.X ;  /* 0x00000000000479c3 */ /* 0x000e620000002500 */
[----:B------:R-:W2:Y:S01]  /*0030*/  S2R R11, SR_TID.X ;  /* 0x00000000000b7919 */ /* 0x000ea20000002100 */
[----:B------:R-:W-:Y:S01]  /*0040*/  BSSY.RECONVERGENT B0, `(.L_x_416) ;  /* 0x000002c000007945 */ /* 0x000fe20003800200 */
[----:B------:R-:W3:Y:S01]  /*0050*/  LDCU.64 UR6, c[0x0][0x380] ;  /* 0x00007000ff0677ac */ /* 0x000ee20008000a00 */
[----:B0-----:R-:W-:-:S04]  /*0060*/  USHF.L.U32 UR8, UR24, 0x7, URZ ;  /* 0x0000000718087899 */ /* 0x001fc800080006ff */
[----:B------:R-:W-:Y:S02]  /*0070*/  USHF.R.S32.HI UR10, URZ, 0x1f, UR8 ;  /* 0x0000001fff0a7899 */ /* 0x000fe40008011408 */
[----:B-1----:R-:W-:Y:S02]  /*0080*/  UIMAD.WIDE.U32 UR16, UR8, UR4, URZ ;  /* 0x00000004081072a5 */ /* 0x002fe4000f8e00ff */
[----:B------:R-:W-:Y:S02]  /*0090*/  UIMAD UR9, UR10, UR4, URZ ;  /* 0x000000040a0972a4 */ /* 0x000fe4000f8e02ff */
[----:B---3--:R-:W-:Y:S02]  /*00a0*/  UIADD3 UR4, UP1, UPT, -UR16, UR6, URZ ;  /* 0x0000000610047290 */ /* 0x008fe4000ff3e1ff */
[----:B------:R-:W-:Y:S02]  /*00b0*/  UIADD3 UR9, UPT, UPT, UR17, UR9, URZ ;  /* 0x0000000911097290 */ /* 0x000fe4000fffe0ff */
[----:B------:R-:W-:Y:S01]  /*00c0*/  UISETP.LT.U32.AND UP0, UPT, UR4, UR8, UPT ;  /* 0x000000080400728c */ /* 0x000fe2000bf01070 */
[----:B--2---:R-:W-:Y:S01]  /*00d0*/  SHF.L.U32 R0, R11, 0x7, RZ ;  /* 0x000000070b007819 */ /* 0x004fe200000006ff */
[----:B------:R-:W-:-:S04]  /*00e0*/  UIADD3.X UR5, UPT, UPT, ~UR9, UR7, URZ, UP1, !UPT ;  /* 0x0000000709057290 */ /* 0x000fc80008ffe5ff */
[----:B------:R-:W-:-:S04]  /*00f0*/  UISETP.LT.AND.EX UP0, UPT, UR5, UR10, UPT, UP0 ;  /* 0x0000000a0500728c */ /* 0x000fc8000bf01300 */
[----:B------:R-:W-:-:S04]  /*0100*/  USEL UR4, UR4, UR8, UP0 ;  /* 0x0000000804047287 */ /* 0x000fc80008000000 */
[----:B------:R-:W-:-:S06]  /*0110*/  USHF.L.U32 UR5, UR4, 0x2, URZ ;  /* 0x0000000204057899 */ /* 0x000fcc00080006ff */
[----:B------:R-:W-:-:S13]  /*0120*/  ISETP.GE.AND P0, PT, R0, UR5, PT ;  /* 0x0000000500007c0c */ /* 0x000fda000bf06270 */
[----:B------:R-:W-:Y:S05]  /*0130*/  @P0 BRA `(.L_x_417) ;  /* 0x0000000000700947 */ /* 0x000fea0003800000 */
[----:B------:R-:W0:Y:S01]  /*0140*/  LDCU.64 UR6, c[0x0][0x398] ;  /* 0x00007300ff0677ac */ /* 0x000e220008000a00 */
[----:B------:R-:W-:Y:S01]  /*0150*/  MOV R5, UR16 ;  /* 0x0000001000057c02 */ /* 0x000fe20008000f00 */
[----:B------:R-:W-:Y:S01]  /*0160*/  BSSY.RECONVERGENT B1, `(.L_x_418) ;  /* 0x000000f000017945 */ /* 0x000fe20003800200 */
[----:B------:R-:W-:Y:S01]  /*0170*/  MOV R6, UR16 ;  /* 0x0000001000067c02 */ /* 0x000fe20008000f00 */
[----:B------:R-:W-:Y:S01]  /*0180*/  IMAD.MOV.U32 R4, RZ, RZ, R0 ;  /* 0x000000ffff047224 */ /* 0x000fe200078e0000 */
[----:B------:R-:W-:Y:S02]  /*0190*/  MOV R3, UR9 ;  /* 0x0000000900037c02 */ /* 0x000fe40008000f00 */
[----:B------:R-:W-:Y:S02]  /*01a0*/  SHF.L.U32 R5, R5, 0x2, RZ ;  /* 0x0000000205057819 */ /* 0x000fe400000006ff */
[----:B------:R-:W-:Y:S02]  /*01b0*/  SHF.L.U64.HI R6, R6, 0x2, R3 ;  /* 0x0000000206067819 */ /* 0x000fe40000010203 */
[----:B0-----:R-:W-:-:S04]  /*01c0*/  IADD3 R2, P0, PT, R5, UR6, RZ ;  /* 0x0000000605027c10 */ /* 0x001fc8000ff1e0ff */
[----:B------:R-:W-:-:S03]  /*01d0*/  IADD3.X R3, PT, PT, R6, UR7, RZ, P0, !PT ;  /* 0x0000000706037c10 */ /* 0x000fc600087fe4ff */
[----:B------:R-:W-:-:S07]  /*01e0*/  IMAD.WIDE.U32 R2, R11, 0x80, R2 ;  /* 0x000000800b027825 */ /* 0x000fce00078e0002 */
.L_x_419:
[----:B------:R-:W-:Y:S01]  /*01f0*/  IADD3 R4, PT, PT, R4, 0x4000, RZ ;  /* 0x0000400004047810 */ /* 0x000fe20007ffe0ff */
[----:B------:R0:W-:Y:S03]  /*0200*/  CCTL.E.PF2 [R2] ;  /* 0x000000000200798f */ /* 0x0001e60000800100 */
[----:B------:R-:W-:Y:S02]  /*0210*/  ISETP.GE.AND P0, PT, R4, UR5, PT ;  /* 0x0000000504007c0c */ /* 0x000fe4000bf06270 */
[----:B0-----:R-:W-:-:S04]  /*0220*/  IADD3 R2, P1, PT, R2, 0x4000, RZ ;  /* 0x0000400002027810 */ /* 0x001fc80007f3e0ff */
[----:B------:R-:W-:-:S07]  /*0230*/  IADD3.X R3, PT, PT, RZ, R3, RZ, P1, !PT ;  /* 0x00000003ff037210 */ /* 0x000fce0000ffe4ff */
[----:B------:R-:W-:Y:S05]  /*0240*/  @!P0 BRA `(.L_x_419) ;  /* 0xfffffffc00e88947 */ /* 0x000fea000383ffff */
[----:B------:R-:W-:Y:S05]  /*0250*/  BSYNC.RECONVERGENT B1 ;  /* 0x0000000000017941 */ /* 0x000fea0003800200 */
.L_x_418:
[----:B------:R-:W0:Y:S02]  /*0260*/  LDCU.64 UR6, c[0x0][0x3a8] ;  /* 0x00007500ff0677ac */ /* 0x000e240008000a00 */
[----:B0-----:R-:W-:-:S04]  /*0270*/  IADD3 R2, P0, PT, R5, UR6, RZ ;  /* 0x0000000605027c10 */ /* 0x001fc8000ff1e0ff */
[----:B------:R-:W-:-:S03]  /*0280*/  IADD3.X R3, PT, PT, R6, UR7, RZ, P0, !PT ;  /* 0x0000000706037c10 */ /* 0x000fc600087fe4ff */
[----:B------:R-:W-:-:S07]  /*0290*/  IMAD.WIDE.U32 R2, R11, 0x80, R2 ;  /* 0x000000800b027825 */ /* 0x000fce00078e0002 */
.L_x_420:
[----:B------:R-:W-:Y:S01]  /*02a0*/  IADD3 R0, PT, PT, R0, 0x4000, RZ ;  /* 0x0000400000007810 */ /* 0x000fe20007ffe0ff */
[----:B------:R0:W-:Y:S03]  /*02b0*/  CCTL.E.PF2 [R2] ;  /* 0x000000000200798f */ /* 0x0001e60000800100 */
[----:B------:R-:W-:Y:S02]  /*02c0*/  ISETP.GE.AND P0, PT, R0, UR5, PT ;  /* 0x0000000500007c0c */ /* 0x000fe4000bf06270 */
[----:B0-----:R-:W-:-:S04]  /*02d0*/  IADD3 R2, P1, PT, R2, 0x4000, RZ ;  /* 0x0000400002027810 */ /* 0x001fc80007f3e0ff */
[----:B------:R-:W-:-:S07]  /*02e0*/  IADD3.X R3, PT, PT, RZ, R3, RZ, P1, !PT ;  /* 0x00000003ff037210 */ /* 0x000fce0000ffe4ff */
[----:B------:R-:W-:Y:S05]  /*02f0*/  @!P0 BRA `(.L_x_420) ;  /* 0xfffffffc00e88947 */ /* 0x000fea000383ffff */
.L_x_417:
[----:B------:R-:W-:Y:S05]  /*0300*/  BSYNC.RECONVERGENT B0 ;  /* 0x0000000000007941 */ /* 0x000fea0003800200 */
.L_x_416:
[----:B------:R-:W0:Y:S01]  /*0310*/  LDCU.128 UR12, c[0x0][0x390] ;  /* 0x00007200ff0c77ac */ /* 0x000e220008000c00 */
[----:B------:R-:W1:Y:S01]  /*0320*/  LDCU.64 UR28, c[0x0][0x3a8] ;  /* 0x00007500ff1c77ac */ /* 0x000e620008000a00 */
[----:B------:R-:W-:Y:S02]  /*0330*/  USHF.L.U32 UR20, UR16, 0x2, URZ ;  /* 0x0000000210147899 */ /* 0x000fe400080006ff */
[----:B------:R-:W-:Y:S02]  /*0340*/  UISETP.NE.AND UP0, UPT, UR8, UR4, UPT ;  /* 0x000000040800728c */ /* 0x000fe4000bf05270 */
[----:B------:R-:W-:Y:S01]  /*0350*/  USHF.L.U64.HI UR21, UR16, 0x2, UR9 ;  /* 0x0000000210157899 */ /* 0x000fe20008010209 */
[----:B------:R-:W2:Y:S01]  /*0360*/  LDCU.64 UR18, c[0x0][0x358] ;  /* 0x00006b00ff1277ac */ /* 0x000ea20008000a00 */
[----:B0-----:R-:W-:Y:S02]  /*0370*/  UIADD3 UR26, UP2, UPT, UR20, UR14, URZ ;  /* 0x0000000e141a7290 */ /* 0x001fe4000ff5e0ff */
[----:B------:R-:W-:-:S02]  /*0380*/  UIADD3 UR22, UP1, UPT, UR20, UR12, URZ ;  /* 0x0000000c14167290 */ /* 0x000fc4000ff3e0ff */
[----:B-1----:R-:W-:Y:S02]  /*0390*/  UIADD3 UR30, UP3, UPT, UR20, UR28, URZ ;  /* 0x0000001c141e7290 */ /* 0x002fe4000ff7e0ff */
[----:B------:R-:W-:Y:S01]  /*03a0*/  UIADD3.X UR27, UPT, UPT, UR21, UR15, URZ, UP2, !UPT ;  /* 0x0000000f151b7290 */ /* 0x000fe200097fe4ff */
[----:B------:R-:W-:Y:S01]  /*03b0*/  IMAD.U32 R2, RZ, RZ, UR26 ;  /* 0x0000001aff027e24 */ /* 0x000fe2000f8e00ff */
[----:B------:R-:W-:Y:S01]  /*03c0*/  UIADD3.X UR31, UPT, UPT, UR21, UR29, URZ, UP3, !UPT ;  /* 0x0000001d151f7290 */ /* 0x000fe20009ffe4ff */
[----:B------:R-:W-:Y:S01]  /*03d0*/  MOV R6, UR22 ;  /* 0x0000001600067c02 */ /* 0x000fe20008000f00 */
[----:B------:R-:W-:Y:S01]  /*03e0*/  UIADD3.X UR23, UPT, UPT, UR21, UR13, URZ, UP1, !UPT ;  /* 0x0000000d15177290 */ /* 0x000fe20008ffe4ff */
[----:B------:R-:W-:Y:S02]  /*03f0*/  MOV R4, UR30 ;  /* 0x0000001e00047c02 */ /* 0x000fe40008000f00 */
[----:B------:R-:W-:Y:S02]  /*0400*/  MOV R3, UR27 ;  /* 0x0000001b00037c02 */ /* 0x000fe40008000f00 */
[----:B------:R-:W-:Y:S01]  /*0410*/  MOV R5, UR31 ;  /* 0x0000001f00057c02 */ /* 0x000fe20008000f00 */
[----:B------:R-:W-:Y:S01]  /*0420*/  IMAD.U32 R7, RZ, RZ, UR23 ;  /* 0x00000017ff077e24 */ /* 0x000fe2000f8e00ff */
[----:B--2---:R-:W-:Y:S06]  /*0430*/  BRA.U !UP0, `(.L_x_421) ;  /* 0x0000000d087c7547 */ /* 0x004fec000b800000 */
[----:B------:R-:W-:-:S06]  /*0440*/  UISETP.GE.AND UP0, UPT, UR24, 0x1, UPT ;  /* 0x000000011800788c */ /* 0x000fcc000bf06270 */
[----:B------:R-:W-:-:S13]  /*0450*/  PLOP3.LUT P0, PT, PT, PT, UP0, 0x80, 0x8 ;  /* 0x000000000008781c */ /* 0x000fda0003f0f008 */
[----:B------:R-:W-:Y:S05]  /*0460*/  @!P0 EXIT ;  /* 0x000000000000894d */ /* 0x000fea0003800000 */
[----:B------:R-:W-:Y:S01]  /*0470*/  UISETP.GE.U32.AND UP0, UPT, UR24, 0x8, UPT ;  /* 0x000000081800788c */ /* 0x000fe2000bf06070 */
[----:B------:R-:W-:Y:S01]  /*0480*/  HFMA2 R0, -RZ, RZ, 0, 0 ;  /* 0x00000000ff007431 */ /* 0x000fe200000001ff */
[----:B------:R-:W-:-:S07]  /*0490*/  ULOP3.LUT UR5, UR24, 0x7, URZ, 0xc0, !UPT ;  /* 0x0000000718057892 */ /* 0x000fce000f8ec0ff */
[----:B------:R-:W-:Y:S05]  /*04a0*/  BRA.U !UP0, `(.L_x_422) ;  /* 0x0000000908207547 */ /* 0x000fea000b800000 */
[----:B------:R-:W-:-:S13]  /*04b0*/  ISETP.GE.AND P1, PT, R11, UR4, PT ;  /* 0x000000040b007c0c */ /* 0x000fda000bf26270 */
[----:B------:R-:W-:-:S04]  /*04c0*/  @!P1 IMAD.WIDE.U32 R14, R11, 0x4, R2 ;  /* 0x000000040b0e9825 */ /* 0x000fc800078e0002 */
[C---:B------:R-:W-:Y:S02]  /*04d0*/  @!P1 IMAD.WIDE.U32 R16, R11.reuse, 0x4, R4 ;  /* 0x000000040b109825 */ /* 0x040fe400078e0004 */
[----:B------:R-:W2:Y:S04]  /*04e0*/  @!P1 LDG.E R14, desc[UR18][R14.64] ;  /* 0x000000120e0e9981 */ /* 0x000ea8000c1e1900 */
[----:B------:R-:W2:Y:S01]  /*04f0*/  @!P1 LDG.E R17, desc[UR18][R16.64] ;  /* 0x0000001210119981 */ /* 0x000ea2000c1e1900 */
[C---:B------:R-:W-:Y:S01]  /*0500*/  IADD3 R23, PT, PT, R11.reuse, 0x80, RZ ;  /* 0x000000800b177810 */ /* 0x040fe20007ffe0ff */
[----:B------:R-:W-:-:S03]  /*0510*/  @!P1 IMAD.WIDE.U32 R18, R11, 0x4, R6 ;  /* 0x000000040b129825 */ /* 0x000fc600078e0006 */
[C---:B------:R-:W-:Y:S01]  /*0520*/  ISETP.GE.AND P0, PT, R23.reuse, UR4, PT ;  /* 0x0000000417007c0c */ /* 0x040fe2000bf06270 */
[----:B------:R-:W-:-:S04]  /*0530*/  IMAD.WIDE R8, R23, 0x4, R2 ;  /* 0x0000000417087825 */ /* 0x000fc800078e0202 */
[----:B------:R-:W-:-:S04]  /*0540*/  IMAD.WIDE R12, R23, 0x4, R4 ;  /* 0x00000004170c7825 */ /* 0x000fc800078e0204 */
[----:B--2---:R-:W-:-:S05]  /*0550*/  @!P1 FADD R21, R14, -R17 ;  /* 0x800000110e159221 */ /* 0x004fca0000000000 */
[----:B------:R0:W-:Y:S04]  /*0560*/  @!P1 STG.E desc[UR18][R18.64], R21 ;  /* 0x0000001512009986 */ /* 0x0001e8000c101912 */
[----:B------:R-:W2:Y:S04]  /*0570*/  @!P0 LDG.E R0, desc[UR18][R8.64] ;  /* 0x0000001208008981 */ /* 0x000ea8000c1e1900 */
[----:B------:R-:W2:Y:S01]  /*0580*/  @!P0 LDG.E R25, desc[UR18][R12.64] ;  /* 0x000000120c198981 */ /* 0x000ea2000c1e1900 */
[C---:B------:R-:W-:Y:S01]  /*0590*/  IADD3 R10, PT, PT, R11.reuse, 0x100, RZ ;  /* 0x000001000b0a7810 */ /* 0x040fe20007ffe0ff */
[C---:B------:R-:W-:Y:S01]  /*05a0*/  VIADD R15, R11.reuse, 0x200 ;  /* 0x000002000b0f7836 */ /* 0x040fe20000000000 */
[----:B------:R-:W-:Y:S01]  /*05b0*/  IADD3 R14, PT, PT, R11, 0x180, RZ ;  /* 0x000001800b0e7810 */ /* 0x000fe20007ffe0ff */
[----:B------:R-:W-:Y:S01]  /*05c0*/  ULOP3.LUT UR6, UR24, 0x7ffffff8, URZ, 0xc0, !UPT ;  /* 0x7ffffff818067892 */ /* 0x000fe2000f8ec0ff */
[----:B------:R-:W-:Y:S01]  /*05d0*/  ISETP.GE.AND P6, PT, R10, UR4, PT ;  /* 0x000000040a007c0c */ /* 0x000fe2000bfc6270 */
[----:B------:R-:W-:Y:S01]  /*05e0*/  BSSY.RECONVERGENT B0, `(.L_x_423) ;  /* 0x0000013000007945 */ /* 0x000fe20003800200 */
[----:B------:R-:W-:-:S02]  /*05f0*/  ISETP.GE.AND P5, PT, R14, UR4, PT ;  /* 0x000000040e007c0c */ /* 0x000fc4000bfa6270 */
[----:B------:R-:W-:Y:S01]  /*0600*/  ISETP.GE.AND P4, PT, R15, UR4, PT ;  /* 0x000000040f007c0c */ /* 0x000fe2000bf86270 */
[----:B------:R-:W-:Y:S01]  /*0610*/  IMAD.WIDE R14, R23, 0x4, R6 ;  /* 0x00000004170e7825 */ /* 0x000fe200078e0206 */
[C---:B------:R-:W-:Y:S02]  /*0620*/  IADD3 R10, PT, PT, R11.reuse, 0x300, RZ ;  /* 0x000003000b0a7810 */ /* 0x040fe40007ffe0ff */
[C---:B------:R-:W-:Y:S02]  /*0630*/  IADD3 R16, PT, PT, R11.reuse, 0x380, RZ ;  /* 0x000003800b107810 */ /* 0x040fe40007ffe0ff */
[----:B------:R-:W-:Y:S02]  /*0640*/  ISETP.GE.AND P2, PT, R10, UR4, PT ;  /* 0x000000040a007c0c */ /* 0x000fe4000bf46270 */
[----:B------:R-:W-:Y:S01]  /*0650*/  ISETP.GE.AND P1, PT, R16, UR4, PT ;  /* 0x0000000410007c0c */ /* 0x000fe2000bf26270 */
[----:B--2---:R-:W-:Y:S01]  /*0660*/  @!P0 FADD R25, R0, -R25 ;  /* 0x8000001900198221 */ /* 0x004fe20000000000 */
[----:B------:R-:W-:-:S04]  /*0670*/  IADD3 R0, PT, PT, R11, 0x280, RZ ;  /* 0x000002800b007810 */ /* 0x000fc80007ffe0ff */
[----:B------:R-:W-:Y:S01]  /*0680*/  ISETP.GE.AND P3, PT, R0, UR4, PT ;  /* 0x0000000400007c0c */ /* 0x000fe2000bf66270 */
[----:B------:R0:W-:Y:S01]  /*0690*/  @!P0 STG.E desc[UR18][R14.64], R25 ;  /* 0x000000190e008986 */ /* 0x0001e2000c101912 */
[----:B------:R-:W-:-:S04]  /*06a0*/  MOV R0, UR6 ;  /* 0x0000000600007c02 */ /* 0x000fc80008000f00 */
[----:B------:R-:W-:Y:S01]  /*06b0*/  ISETP.NE.AND P0, PT, R0, 0x8, PT ;  /* 0x000000080000780c */ /* 0x000fe20003f05270 */
[----:B------:R-:W-:-:S12]  /*06c0*/  @P6 BRA `(.L_x_424) ;  /* 0x0000000000106947 */ /* 0x000fd80003800000 */
[----:B------:R-:W2:Y:S04]  /*06d0*/  LDG.E R10, desc[UR18][R8.64+0x200] ;  /* 0x00020012080a7981 */ /* 0x000ea8000c1e1900 */
[----:B------:R-:W2:Y:S02]  /*06e0*/  LDG.E R17, desc[UR18][R12.64+0x200] ;  /* 0x000200120c117981 */ /* 0x000ea4000c1e1900 */
[----:B--2---:R-:W-:-:S05]  /*06f0*/  FADD R17, R10, -R17 ;  /* 0x800000110a117221 */ /* 0x004fca0000000000 */
[----:B------:R1:W-:Y:S02]  /*0700*/  STG.E desc[UR18][R14.64+0x200], R17 ;  /* 0x000200110e007986 */ /* 0x0003e4000c101912 */
.L_x_424:
[----:B------:R-:W-:Y:S05]  /*0710*/  BSYNC.RECONVERGENT B0 ;  /* 0x0000000000007941 */ /* 0x000fea0003800200 */
.L_x_423:
[----:B------:R-:W-:Y:S04]  /*0720*/  BSSY.RECONVERGENT B0, `(.L_x_425) ;  /* 0x0000006000007945 */ /* 0x000fe80003800200 */
[----:B------:R-:W-:Y:S05]  /*0730*/  @P5 BRA `(.L_x_426) ;  /* 0x0000000000105947 */ /* 0x000fea0003800000 */
[----:B------:R-:W2:Y:S04]  /*0740*/  LDG.E R10, desc[UR18][R8.64+0x400] ;  /* 0x00040012080a7981 */ /* 0x000ea8000c1e1900 */
[----:B-1----:R-:W2:Y:S02]  /*0750*/  LDG.E R17, desc[UR18][R12.64+0x400] ;  /* 0x000400120c117981 */ /* 0x002ea4000c1e1900 */
[----:B--2---:R-:W-:-:S05]  /*0760*/  FADD R17, R10, -R17 ;  /* 0x800000110a117221 */ /* 0x004fca0000000000 */
[----:B------:R2:W-:Y:S02]  /*0770*/  STG.E desc[UR18][R14.64+0x400], R17 ;  /* 0x000400110e007986 */ /* 0x0005e4000c101912 */
.L_x_426:
[----:B------:R-:W-:Y:S05]  /*0780*/  BSYNC.RECONVERGENT B0 ;  /* 0x0000000000007941 */ /* 0x000fea0003800200 */
.L_x_425:
[----:B------:R-:W-:Y:S04]  /*0790*/  BSSY.RECONVERGENT B0, `(.L_x_427) ;  /* 0x0000006000007945 */ /* 0x000fe80003800200 */
[----:B------:R-:W-:Y:S05]  /*07a0*/  @P4 BRA `(.L_x_428) ;  /* 0x0000000000104947 */ /* 0x000fea0003800000 */
[----:B------:R-:W3:Y:S04]  /*07b0*/  LDG.E R10, desc[UR18][R8.64+0x600] ;  /* 0x00060012080a7981 */ /* 0x000ee8000c1e1900 */
[----:B-12---:R-:W3:Y:S02]  /*07c0*/  LDG.E R17, desc[UR18][R12.64+0x600] ;  /* 0x000600120c117981 */ /* 0x006ee4000c1e1900 */
[----:B---3--:R-:W-:-:S05]  /*07d0*/  FADD R17, R10, -R17 ;  /* 0x800000110a117221 */ /* 0x008fca0000000000 */
[----:B------:R3:W-:Y:S02]  /*07e0*/  STG.E desc[UR18][R14.64+0x600], R17 ;  /* 0x000600110e007986 */ /* 0x0007e4000c101912 */
.L_x_428:
[----:B------:R-:W-:Y:S05]  /*07f0*/  BSYNC.RECONVERGENT B0 ;  /* 0x0000000000007941 */ /* 0x000fea0003800200 */
.L_x_427:
[----:B------:R-:W-:Y:S04]  /*0800*/  BSSY.RECONVERGENT B0, `(.L_x_429) ;  /* 0x0000006000007945 */ /* 0x000fe80003800200 */
[----:B------:R-:W-:Y:S05]  /*0810*/  @P3 BRA `(.L_x_430) ;  /* 0x0000000000103947 */ /* 0x000fea0003800000 */
[----:B------:R-:W4:Y:S04]  /*0820*/  LDG.E R10, desc[UR18][R8.64+0x800] ;  /* 0x00080012080a7981 */ /* 0x000f28000c1e1900 */
[----:B-123--:R-:W4:Y:S02]  /*0830*/  LDG.E R17, desc[UR18][R12.64+0x800] ;  /* 0x000800120c117981 */ /* 0x00ef24000c1e1900 */
[----:B----4-:R-:W-:-:S05]  /*0840*/  FADD R17, R10, -R17 ;  /* 0x800000110a117221 */ /* 0x010fca0000000000 */
[----:B------:R4:W-:Y:S02]  /*0850*/  STG.E desc[UR18][R14.64+0x800], R17 ;  /* 0x000800110e007986 */ /* 0x0009e4000c101912 */
.L_x_430:
[----:B------:R-:W-:Y:S05]  /*0860*/  BSYNC.RECONVERGENT B0 ;  /* 0x0000000000007941 */ /* 0x000fea0003800200 */
.L_x_429:
[----:B------:R-:W-:Y:S04]  /*0870*/  BSSY.RECONVERGENT B0, `(.L_x_431) ;  /* 0x0000006000007945 */ /* 0x000fe80003800200 */
[----:B------:R-:W-:Y:S05]  /*0880*/  @P2 BRA `(.L_x_432) ;  /* 0x0000000000102947 */ /* 0x000fea0003800000 */
[----:B------:R-:W5:Y:S04]  /*0890*/  LDG.E R10, desc[UR18][R8.64+0xa00] ;  /* 0x000a0012080a7981 */ /* 0x000f68000c1e1900 */
[----:B-1234-:R-:W5:Y:S02]  /*08a0*/  LDG.E R17, desc[UR18][R12.64+0xa00] ;  /* 0x000a00120c117981 */ /* 0x01ef64000c1e1900 */
[----:B-----5:R-:W-:-:S05]  /*08b0*/  FADD R17, R10, -R17 ;  /* 0x800000110a117221 */ /* 0x020fca0000000000 */
[----:B------:R1:W-:Y:S02]  /*08c0*/  STG.E desc[UR18][R14.64+0xa00], R17 ;  /* 0x000a00110e007986 */ /* 0x0003e4000c101912 */
.L_x_432:
[----:B------:R-:W-:Y:S05]  /*08d0*/  BSYNC.RECONVERGENT B0 ;  /* 0x0000000000007941 */ /* 0x000fea0003800200 */
.L_x_431:
[----:B------:R-:W-:Y:S04]  /*08e0*/  BSSY.RECONVERGENT B0, `(.L_x_433) ;  /* 0x0000006000007945 */ /* 0x000fe80003800200 */
[----:B------:R-:W-:Y:S05]  /*08f0*/  @P1 BRA `(.L_x_434) ;  /* 0x0000000000101947 */ /* 0x000fea0003800000 */
[----:B------:R-:W1:Y:S04]  /*0900*/  LDG.E R8, desc[UR18][R8.64+0xc00] ;  /* 0x000c001208087981 */ /* 0x000e68000c1e1900 */
[----:B------:R-:W1:Y:S02]  /*0910*/  LDG.E R13, desc[UR18][R12.64+0xc00] ;  /* 0x000c00120c0d7981 */ /* 0x000e64000c1e1900 */
[----:B-1234-:R-:W-:-:S05]  /*0920*/  FADD R17, R8, -R13 ;  /* 0x8000000d08117221 */ /* 0x01efca0000000000 */
[----:B------:R1:W-:Y:S02]  /*0930*/  STG.E desc[UR18][R14.64+0xc00], R17 ;  /* 0x000c00110e007986 */ /* 0x0003e4000c101912 */
.L_x_434:
[----:B------:R-:W-:Y:S05]  /*0940*/  BSYNC.RECONVERGENT B0 ;  /* 0x0000000000007941 */ /* 0x000fea0003800200 */
.L_x_433:
[----:B------:R-:W-:Y:S05]  /*0950*/  @!P0 BRA `(.L_x_422) ;  /* 0x0000000000f48947 */ /* 0x000fea0003800000 */
[----:B------:R-:W-:-:S07]  /*0960*/  IMAD.MOV.U32 R10, RZ, RZ, 0x8 ;  /* 0x00000008ff0a7424 */ /* 0x000fce00078e00ff */
.L_x_437:
[----:B01234-:R-:W-:-:S04]  /*0970*/  LEA R17, R10, R11, 0x7 ;  /* 0x0000000b0a117211 */ /* 0x01ffc800078e38ff */
[----:B------:R-:W-:-:S13]  /*0980*/  ISETP.GE.AND P0, PT, R17, UR4, PT ;  /* 0x0000000411007c0c */ /* 0x000fda000bf06270 */
[----:B------:R-:W-:-:S04]  /*0990*/  @!P0 IMAD.WIDE.U32 R8, R17, 0x4, R2 ;  /* 0x0000000411088825 */ /* 0x000fc800078e0002 */
[C---:B0-----:R-:W-:Y:S02]  /*09a0*/  @!P0 IMAD.WIDE.U32 R18, R17.reuse, 0x4, R4 ;  /* 0x0000000411128825 */ /* 0x041fe400078e0004 */
        /* <DEDUP_REMOVED lines=11> */
[----:B------:R-:W-:-:S04]  /*0a60*/  IADD3 R8, PT, PT, R17, 0x100, RZ ;  /* 0x0000010011087810 */ /* 0x000fc80007ffe0ff */
[----:B------:R-:W-:Y:S01]  /*0a70*/  ISETP.GE.AND P0, PT, R8, UR4, PT ;  /* 0x0000000408007c0c */ /* 0x000fe2000bf06270 */
[----:B------:R-:W-:-:S04]  /*0a80*/  IMAD.WIDE R8, R25, 0x4, R6 ;  /* 0x0000000419087825 */ /* 0x000fc800078e0206 */
[----:B--2---:R-:W-:-:S05]  /*0a90*/  @!P1 FADD R25, R16, -R23 ;  /* 0x8000001710199221 */ /* 0x004fca0000000000 */
[----:B------:R-:W-:Y:S04]  /*0aa0*/  @!P1 STG.E desc[UR18][R8.64], R25 ;  /* 0x0000001908009986 */ /* 0x000fe8000c101912 */
[----:B------:R-:W2:Y:S04]  /*0ab0*/  @!P0 LDG.E R18, desc[UR18][R14.64+0x200] ;  /* 0x000200120e128981 */ /* 0x000ea8000c1e1900 */
[----:B------:R-:W2:Y:S01]  /*0ac0*/  @!P0 LDG.E R19, desc[UR18][R12.64+0x200] ;  /* 0x000200120c138981 */ /* 0x000ea2000c1e1900 */
[----:B------:R-:W-:-:S04]  /*0ad0*/  IADD3 R16, PT, PT, R17, 0x180, RZ ;  /* 0x0000018011107810 */ /* 0x000fc80007ffe0ff */
[----:B------:R-:W-:Y:S01]  /*0ae0*/  ISETP.GE.AND P1, PT, R16, UR4, PT ;  /* 0x0000000410007c0c */ /* 0x000fe2000bf26270 */
[----:B--2---:R-:W-:-:S05]  /*0af0*/  @!P0 FADD R23, R18, -R19 ;  /* 0x8000001312178221 */ /* 0x004fca0000000000 */
[----:B------:R1:W-:Y:S07]  /*0b00*/  @!P0 STG.E desc[UR18][R8.64+0x200], R23 ;  /* 0x0002001708008986 */ /* 0x0003ee000c101912 */
[----:B------:R-:W0:Y:S04]  /*0b10*/  @!P1 LDG.E R18, desc[UR18][R14.64+0x400] ;  /* 0x000400120e129981 */ /* 0x000e28000c1e1900 */
[----:B------:R-:W0:Y:S01]  /*0b20*/  @!P1 LDG.E R19, desc[UR18][R12.64+0x400] ;  /* 0x000400120c139981 */ /* 0x000e22000c1e1900 */
[----:B------:R-:W-:-:S04]  /*0b30*/  IADD3 R16, PT, PT, R17, 0x200, RZ ;  /* 0x0000020011107810 */ /* 0x000fc80007ffe0ff */
[----:B------:R-:W-:Y:S01]  /*0b40*/  ISETP.GE.AND P0, PT, R16, UR4, PT ;  /* 0x0000000410007c0c */ /* 0x000fe2000bf06270 */
[----:B------:R-:W-:Y:S02]  /*0b50*/  VIADD R16, R17, 0x280 ;  /* 0x0000028011107836 */ /* 0x000fe40000000000 */
[----:B0-----:R-:W-:-:S05]  /*0b60*/  @!P1 FADD R21, R18, -R19 ;  /* 0x8000001312159221 */ /* 0x001fca0000000000 */
[----:B------:R0:W-:Y:S05]  /*0b70*/  @!P1 STG.E desc[UR18][R8.64+0x400], R21 ;  /* 0x0004001508009986 */ /* 0x0001ea000c101912 */
[----:B------:R-:W1:Y:S04]  /*0b80*/  @!P0 LDG.E R18, desc[UR18][R14.64+0x600] ;  /* 0x000600120e128981 */ /* 0x000e68000c1e1900 */
[----:B------:R-:W1:Y:S01]  /*0b90*/  @!P0 LDG.E R19, desc[UR18][R12.64+0x600] ;  /* 0x000600120c138981 */ /* 0x000e62000c1e1900 */
[----:B------:R-:W-:-:S02]  /*0ba0*/  ISETP.GE.AND P1, PT, R16, UR4, PT ;  /* 0x0000000410007c0c */ /* 0x000fc4000bf26270 */
[----:B------:R-:W-:Y:S01]  /*0bb0*/  IADD3 R16, PT, PT, R17, 0x300, RZ ;  /* 0x0000030011107810 */ /* 0x000fe20007ffe0ff */
[----:B-1----:R-:W-:-:S05]  /*0bc0*/  @!P0 FADD R23, R18, -R19 ;  /* 0x8000001312178221 */ /* 0x002fca0000000000 */
[----:B------:R1:W-:Y:S05]  /*0bd0*/  @!P0 STG.E desc[UR18][R8.64+0x600], R23 ;  /* 0x0006001708008986 */ /* 0x0003ea000c101912 */
[----:B------:R-:W0:Y:S04]  /*0be0*/  @!P1 LDG.E R18, desc[UR18][R14.64+0x800] ;  /* 0x000800120e129981 */ /* 0x000e28000c1e1900 */
[----:B------:R-:W0:Y:S01]  /*0bf0*/  @!P1 LDG.E R19, desc[UR18][R12.64+0x800] ;  /* 0x000800120c139981 */ /* 0x000e22000c1e1900 */
[----:B------:R-:W-:Y:S01]  /*0c00*/  ISETP.GE.AND P0, PT, R16, UR4, PT ;  /* 0x0000000410007c0c */ /* 0x000fe2000bf06270 */
[----:B0-----:R-:W-:-:S05]  /*0c10*/  @!P1 FADD R21, R18, -R19 ;  /* 0x8000001312159221 */ /* 0x001fca0000000000 */
[----:B------:R1:W-:Y:S07]  /*0c20*/  @!P1 STG.E desc[UR18][R8.64+0x800], R21 ;  /* 0x0008001508009986 */ /* 0x0003ee000c101912 */
[----:B------:R-:W2:Y:S04]  /*0c30*/  @!P0 LDG.E R16, desc[UR18][R14.64+0xa00] ;  /* 0x000a00120e108981 */ /* 0x000ea8000c1e1900 */
[----:B------:R-:W2:Y:S01]  /*0c40*/  @!P0 LDG.E R19, desc[UR18][R12.64+0xa00] ;  /* 0x000a00120c138981 */ /* 0x000ea2000c1e1900 */
[----:B------:R-:W-:Y:S01]  /*0c50*/  IADD3 R17, PT, PT, R17, 0x380, RZ ;  /* 0x0000038011117810 */ /* 0x000fe20007ffe0ff */
[----:B------:R-:W-:Y:S01]  /*0c60*/  BSSY.RECONVERGENT B0, `(.L_x_435) ;  /* 0x000000b000007945 */ /* 0x000fe20003800200 */
[----:B------:R-:W-:-:S04]  /*0c70*/  IADD3 R10, PT, PT, R10, 0x8, RZ ;  /* 0x000000080a0a7810 */ /* 0x000fc80007ffe0ff */
[----:B------:R-:W-:Y:S01]  /*0c80*/  ISETP.NE.AND P1, PT, R10, R0, PT ;  /* 0x000000000a00720c */ /* 0x000fe20003f25270 */
[----:B--2---:R-:W-:-:S05]  /*0c90*/  @!P0 FADD R19, R16, -R19 ;  /* 0x8000001310138221 */ /* 0x004fca0000000000 */
[----:B------:R1:W-:Y:S01]  /*0ca0*/  @!P0 STG.E desc[UR18][R8.64+0xa00], R19 ;  /* 0x000a001308008986 */ /* 0x0003e2000c101912 */
[----:B------:R-:W-:-:S13]  /*0cb0*/  ISETP.GE.AND P0, PT, R17, UR4, PT ;  /* 0x0000000411007c0c */ /* 0x000fda000bf06270 */
[----:B-1----:R-:W-:Y:S05]  /*0cc0*/  @P0 BRA `(.L_x_436) ;  /* 0x0000000000100947 */ /* 0x002fea0003800000 */
[----:B------:R-:W2:Y:S04]  /*0cd0*/  LDG.E R14, desc[UR18][R14.64+0xc00] ;  /* 0x000c00120e0e7981 */ /* 0x000ea8000c1e1900 */
[----:B------:R-:W2:Y:S02]  /*0ce0*/  LDG.E R13, desc[UR18][R12.64+0xc00] ;  /* 0x000c00120c0d7981 */ /* 0x000ea4000c1e1900 */
[----:B--2---:R-:W-:-:S05]  /*0cf0*/  FADD R17, R14, -R13 ;  /* 0x8000000d0e117221 */ /* 0x004fca0000000000 */
[----:B------:R0:W-:Y:S02]  /*0d00*/  STG.E desc[UR18][R8.64+0xc00], R17 ;  /* 0x000c001108007986 */ /* 0x0001e4000c101912 */
.L_x_436:
[----:B------:R-:W-:Y:S05]  /*0d10*/  BSYNC.RECONVERGENT B0 ;  /* 0x0000000000007941 */ /* 0x000fea0003800200 */
.L_x_435:
[----:B------:R-:W-:Y:S05]  /*0d20*/  @P1 BRA `(.L_x_437) ;  /* 0xfffffffc00101947 */ /* 0x000fea000383ffff */
.L_x_422:
[----:B------:R-:W-:-:S13]  /*0d30*/  ISETP.NE.AND P0, PT, RZ, UR5, PT ;  /* 0x00000005ff007c0c */ /* 0x000fda000bf05270 */
[----:B------:R-:W-:Y:S05]  /*0d40*/  @!P0 EXIT ;  /* 0x000000000000894d */ /* 0x000fea0003800000 */
[----:B0-----:R-:W0:Y:S01]  /*0d50*/  LDC R8, c[0x0][0x388] ;  /* 0x0000e200ff087b82 */ /* 0x001e220000000800 */
[----:B------:R-:W-:Y:S01]  /*0d60*/  UISETP.GE.U32.AND UP0, UPT, UR5, 0x4, UPT ;  /* 0x000000040500788c */ /* 0x000fe2000bf06070 */
[----:B0-----:R-:W-:-:S04]  /*0d70*/  LOP3.LUT R10, R8, 0x3, RZ, 0xc0, !PT ;  /* 0x00000003080a7812 */ /* 0x001fc800078ec0ff */
[----:B------:R-:W-:-:S04]  /*0d80*/  ISETP.NE.AND P2, PT, R10, RZ, PT ;  /* 0x000000ff0a00720c */ /* 0x000fc80003f45270 */
[----:B------:R-:W-:Y:S09]  /*0d90*/  BRA.U !UP0, `(.L_x_438) ;  /* 0x0000000108947547 */ /* 0x000ff2000b800000 */
[----:B------:R-:W-:-:S04]  /*0da0*/  LEA R9, R0, R11, 0x7 ;  /* 0x0000000b00097211 */ /* 0x000fc800078e38ff */
[----:B------:R-:W-:-:S13]  /*0db0*/  ISETP.GE.AND P0, PT, R9, UR4, PT ;  /* 0x0000000409007c0c */ /* 0x000fda000bf06270 */
[----:B-1234-:R-:W-:-:S04]  /*0dc0*/  @!P0 IMAD.WIDE R14, R9, 0x4, R2 ;  /* 0x00000004090e8825 */ /* 0x01efc800078e0202 */
[C---:B------:R-:W-:Y:S02]  /*0dd0*/  @!P0 IMAD.WIDE R16, R9.reuse, 0x4, R4 ;  /* 0x0000000409108825 */ /* 0x040fe400078e0204 */
[----:B------:R-:W2:Y:S04]  /*0de0*/  @!P0 LDG.E R14, desc[UR18][R14.64] ;  /* 0x000000120e0e8981 */ /* 0x000ea8000c1e1900 */
[----:B------:R-:W2:Y:S01]  /*0df0*/  @!P0 LDG.E R17, desc[UR18][R16.64] ;  /* 0x0000001210118981 */ /* 0x000ea2000c1e1900 */
[C---:B------:R-:W-:Y:S01]  /*0e00*/  IADD3 R23, PT, PT, R9.reuse, 0x80, RZ ;  /* 0x0000008009177810 */ /* 0x040fe20007ffe0ff */
[----:B------:R-:W-:-:S03]  /*0e10*/  @!P0 IMAD.WIDE R12, R9, 0x4, R6 ;  /* 0x00000004090c8825 */ /* 0x000fc600078e0206 */
[----:B------:R-:W-:-:S13]  /*0e20*/  ISETP.GE.AND P1, PT, R23, UR4, PT ;  /* 0x0000000417007c0c */ /* 0x000fda000bf26270 */
[----:B------:R-:W-:-:S04]  /*0e30*/  @!P1 IMAD.WIDE R18, R23, 0x4, R2 ;  /* 0x0000000417129825 */ /* 0x000fc800078e0202 */
[----:B------:R-:W-:-:S04]  /*0e40*/  @!P1 IMAD.WIDE R20, R23, 0x4, R4 ;  /* 0x0000000417149825 */ /* 0x000fc800078e0204 */
[----:B--2---:R-:W-:-:S05]  /*0e50*/  @!P0 FADD R25, R14, -R17 ;  /* 0x800000110e198221 */ /* 0x004fca0000000000 */
[----:B------:R0:W-:Y:S04]  /*0e60*/  @!P0 STG.E desc[UR18][R12.64], R25 ;  /* 0x000000190c008986 */ /* 0x0001e8000c101912 */
[----:B------:R-:W2:Y:S04]  /*0e70*/  @!P1 LDG.E R18, desc[UR18][R18.64] ;  /* 0x0000001212129981 */ /* 0x000ea8000c1e1900 */
[----:B------:R-:W2:Y:S01]  /*0e80*/  @!P1 LDG.E R21, desc[UR18][R20.64] ;  /* 0x0000001214159981 */ /* 0x000ea2000c1e1900 */
[----:B------:R-:W-:Y:S02]  /*0e90*/  VIADD R29, R9, 0x100 ;  /* 0x00000100091d7836 */ /* 0x000fe40000000000 */
        /* <DEDUP_REMOVED lines=8> */
[----:B0-----:R-:W-:Y:S01]  /*0f20*/  IADD3 R25, PT, PT, R9, 0x180, RZ ;  /* 0x0000018009197810 */ /* 0x001fe20007ffe0ff */
        /* <DEDUP_REMOVED lines=8> */
[----:B-1----:R-:W-:Y:S01]  /*0fb0*/  @!P1 IMAD.WIDE R14, R25, 0x4, R6 ;  /* 0x00000004190e9825 */ /* 0x002fe200078e0206 */
[----:B------:R-:W-:-:S03]  /*0fc0*/  IADD3 R0, PT, PT, R0, 0x4, RZ ;  /* 0x0000000400007810 */ /* 0x000fc60007ffe0ff */
[----:B--2---:R-:W-:-:S05]  /*0fd0*/  @!P1 FADD R17, R18, -R21 ;  /* 0x8000001512119221 */ /* 0x004fca0000000000 */
[----:B------:R0:W-:Y:S02]  /*0fe0*/  @!P1 STG.E desc[UR18][R14.64], R17 ;  /* 0x000000110e009986 */ /* 0x0001e4000c101912 */
.L_x_438:
[----:B------:R-:W-:Y:S05]  /*0ff0*/  @!P2 EXIT ;  /* 0x000000000000a94d */ /* 0x000fea0003800000 */
[----:B------:R-:W-:Y:S02]  /*1000*/  ISETP.NE.AND P0, PT, R10, 0x1, PT ;  /* 0x000000010a00780c */ /* 0x000fe40003f05270 */
[----:B------:R-:W-:-:S04]  /*1010*/  LOP3.LUT R8, R8, 0x1, RZ, 0xc0, !PT ;  /* 0x0000000108087812 */ /* 0x000fc800078ec0ff */
[----:B------:R-:W-:-:S07]  /*1020*/  ISETP.NE.U32.AND P2, PT, R8, 0x1, PT ;  /* 0x000000010800780c */ /* 0x000fce0003f45070 */
[----:B------:R-:W-:Y:S06]  /*1030*/  @!P0 BRA `(.L_x_439) ;  /* 0x00000000004c8947 */ /* 0x000fec0003800000 */
[----:B01234-:R-:W-:-:S04]  /*1040*/  LEA R15, R0, R11, 0x7 ;  /* 0x0000000b000f7211 */ /* 0x01ffc800078e38ff */
[----:B------:R-:W-:-:S13]  /*1050*/  ISETP.GE.AND P0, PT, R15, UR4, PT ;  /* 0x000000040f007c0c */ /* 0x000fda000bf06270 */
[----:B------:R-:W-:-:S04]  /*1060*/  @!P0 IMAD.WIDE R8, R15, 0x4, R2 ;  /* 0x000000040f088825 */ /* 0x000fc800078e0202 */
        /* <DEDUP_REMOVED lines=12> */
[----:B------:R-:W-:Y:S01]  /*1130*/  @!P1 IMAD.WIDE R8, R23, 0x4, R6 ;  /* 0x0000000417089825 */ /* 0x000fe200078e0206 */
[----:B------:R-:W-:-:S03]  /*1140*/  IADD3 R0, PT, PT, R0, 0x2, RZ ;  /* 0x0000000200007810 */ /* 0x000fc60007ffe0ff */
[----:B--2---:R-:W-:-:S05]  /*1150*/  @!P1 FADD R13, R16, -R19 ;  /* 0x80000013100d9221 */ /* 0x004fca0000000000 */
[----:B------:R0:W-:Y:S02]  /*1160*/  @!P1 STG.E desc[UR18][R8.64], R13 ;  /* 0x0000000d08009986 */ /* 0x0001e4000c101912 */
.L_x_439:
[----:B------:R-:W-:Y:S05]  /*1170*/  @P2 EXIT ;  /* 0x000000000000294d */ /* 0x000fea0003800000 */
[----:B------:R-:W-:-:S05]  /*1180*/  IMAD R11, R0, 0x80, R11 ;  /* 0x00000080000b7824 */ /* 0x000fca00078e020b */
[----:B------:R-:W-:-:S13]  /*1190*/  ISETP.GE.AND P0, PT, R11, UR4, PT ;  /* 0x000000040b007c0c */ /* 0x000fda000bf06270 */
[----:B------:R-:W-:Y:S05]  /*11a0*/  @P0 EXIT ;  /* 0x000000000000094d */ /* 0x000fea0003800000 */
[----:B------:R-:W-:-:S04]  /*11b0*/  IMAD.WIDE R2, R11, 0x4, R2 ;  /* 0x000000040b027825 */ /* 0x000fc800078e0202 */
[C---:B------:R-:W-:Y:S02]  /*11c0*/  IMAD.WIDE R4, R11.reuse, 0x4, R4 ;  /* 0x000000040b047825 */ /* 0x040fe400078e0204 */
[----:B------:R-:W0:Y:S04]  /*11d0*/  LDG.E R2, desc[UR18][R2.64] ;  /* 0x0000001202027981 */ /* 0x000e28000c1e1900 */
[----:B------:R-:W0:Y:S01]  /*11e0*/  LDG.E R5, desc[UR18][R4.64] ;  /* 0x0000001204057981 */ /* 0x000e22000c1e1900 */
[----:B------:R-:W-:-:S04]  /*11f0*/  IMAD.WIDE R6, R11, 0x4, R6 ;  /* 0x000000040b067825 */ /* 0x000fc800078e0206 */
[----:B0-----:R-:W-:-:S05]  /*1200*/  FADD R9, R2, -R5 ;  /* 0x8000000502097221 */ /* 0x001fca0000000000 */
[----:B------:R-:W-:Y:S01]  /*1210*/  STG.E desc[UR18][R6.64], R9 ;  /* 0x0000000906007986 */ /* 0x000fe2000c101912 */
[----:B------:R-:W-:Y:S05]  /*1220*/  EXIT ;  /* 0x000000000000794d */ /* 0x000fea0003800000 */
.L_x_421:
[----:B------:R-:W-:-:S06]  /*1230*/  UISETP.GE.AND UP0, UPT, UR24, 0x1, UPT ;  /* 0x000000011800788c */ /* 0x000fcc000bf06270 */
[----:B------:R-:W-:-:S13]  /*1240*/  PLOP3.LUT P0, PT, PT, PT, UP0, 0x80, 0x8 ;  /* 0x000000000008781c */ /* 0x000fda0003f0f008 */
[----:B------:R-:W-:Y:S05]  /*1250*/  @!P0 EXIT ;  /* 0x000000000000894d */ /* 0x000fea0003800000 */
[----:B------:R-:W0:Y:S01]  /*1260*/  LDCU UR10, c[0x0][0x388] ;  /* 0x00007100ff0a77ac */ /* 0x000e220008000800 */
[----:B------:R-:W-:Y:S01]  /*1270*/  UISETP.GE.U32.AND UP0, UPT, UR24, 0x10, UPT ;  /* 0x000000101800788c */ /* 0x000fe2000bf06070 */
[----:B------:R-:W-:Y:S01]  /*1280*/  UMOV UR4, URZ ;  /* 0x000000ff00047c82 */ /* 0x000fe20008000000 */
[----:B0-----:R-:W-:-:S06]  /*1290*/  ULOP3.LUT UR32, UR10, 0xf, URZ, 0xc0, !UPT ;  /* 0x0000000f0a207892 */ /* 0x001fcc000f8ec0ff */
[----:B------:R-:W-:Y:S01]  /*12a0*/  ISETP.NE.AND P0, PT, RZ, UR32, PT ;  /* 0x00000020ff007c0c */ /* 0x000fe2000bf05270 */
[----:B------:R-:W-:-:S12]  /*12b0*/  BRA.U !UP0, `(.L_x_440) ;  /* 0x0000000508a47547 */ /* 0x000fd8000b800000 */
[----:B------:R-:W0:Y:S01]  /*12c0*/  LDC.64 R14, c[0x0][0x398] ;  /* 0x0000e600ff0e7b82 */ /* 0x000e220000000a00 */
[----:B------:R-:W-:Y:S01]  /*12d0*/  HFMA2 R8, -RZ, RZ, 0, 0.0001220703125 ;  /* 0x00000800ff087431 */ /* 0x000fe200000001ff */
[----:B------:R-:W-:Y:S01]  /*12e0*/  MOV R9, 0x0 ;  /* 0x0000000000097802 */ /* 0x000fe20000000f00 */
[----:B------:R-:W-:Y:S01]  /*12f0*/  ULEA UR5, UP1, UR16, 0x600, 0x2 ;  /* 0x0000060010057891 */ /* 0x000fe2000f8210ff */
[C---:B------:R-:W-:Y:S01]  /*1300*/  IADD3 R12, PT, PT, R11.reuse, 0x480, RZ ;  /* 0x000004800b0c7810 */ /* 0x040fe20007ffe0ff */
[----:B------:R-:W-:Y:S02]  /*1310*/  UIADD3 UR25, UP0, UPT, UR20, UR12, URZ ;  /* 0x0000000c14197290 */ /* 0x000fe4000ff1e0ff */
[----:B------:R-:W-:Y:S02]  /*1320*/  UIADD3 UR7, UP2, UPT, UR5, UR14, URZ ;  /* 0x0000000e05077290 */ /* 0x000fe4000ff5e0ff */
[----:B------:R-:W-:Y:S01]  /*1330*/  UIADD3.X UR14, UPT, UPT, UR21, UR13, URZ, UP0, !UPT ;  /* 0x0000000d150e7290 */ /* 0x000fe200087fe4ff */
[----:B------:R-:W-:Y:S01]  /*1340*/  IMAD.WIDE.U32 R8, R11, 0x4, R8 ;  /* 0x000000040b087825 */ /* 0x000fe200078e0008 */
[----:B------:R-:W-:-:S02]  /*1350*/  ULEA.HI.X UR6, UR16, URZ, UR9, 0x2, UP1 ;  /* 0x000000ff10067291 */ /* 0x000fc400088f1409 */
[----:B------:R-:W-:Y:S01]  /*1360*/  ULOP3.LUT UR4, UR24, 0x7ffffff0, URZ, 0xc0, !UPT ;  /* 0x7ffffff018047892 */ /* 0x000fe2000f8ec0ff */
[C---:B------:R-:W-:Y:S01]  /*1370*/  IADD3 R13, P1, PT, R8.reuse, UR28, RZ ;  /* 0x0000001c080d7c10 */ /* 0x040fe2000ff3e0ff */
[----:B------:R-:W-:Y:S01]  /*1380*/  UIADD3 UR5, UP0, UPT, UR5, UR28, URZ ;  /* 0x0000001c05057290 */ /* 0x000fe2000ff1e0ff */
[----:B------:R-:W-:Y:S01]  /*1390*/  IADD3 R22, P2, PT, R8, UR12, RZ ;  /* 0x0000000c08167c10 */ /* 0x000fe2000ff5e0ff */
[----:B------:R-:W-:Y:S01]  /*13a0*/  UIADD3.X UR8, UPT, UPT, UR6, UR15, URZ, UP2, !UPT ;  /* 0x0000000f06087290 */ /* 0x000fe200097fe4ff */
[C---:B------:R-:W-:Y:S01]  /*13b0*/  IADD3.X R23, PT, PT, R9.reuse, UR29, RZ, P1, !PT ;  /* 0x0000001d09177c10 */ /* 0x040fe20008ffe4ff */
[----:B------:R-:W-:Y:S01]  /*13c0*/  UIADD3 UR11, UPT, UPT, -UR4, URZ, URZ ;  /* 0x000000ff040b7290 */ /* 0x000fe2000fffe1ff */
[----:B------:R-:W-:Y:S01]  /*13d0*/  IADD3.X R0, PT, PT, R9, UR13, RZ, P2, !PT ;  /* 0x0000000d09007c10 */ /* 0x000fe200097fe4ff */
[----:B------:R-:W-:Y:S01]  /*13e0*/  UIADD3.X UR6, UPT, UPT, UR6, UR29, URZ, UP0, !UPT ;  /* 0x0000001d06067290 */ /* 0x000fe200087fe4ff */
[----:B0-----:R-:W-:-:S11]  /*13f0*/  IMAD.WIDE.U32 R8, R11, 0x4, R14 ;  /* 0x000000040b087825 */ /* 0x001fd600078e000e */
.L_x_441:
[----:B------:R-:W-:Y:S02]  /*1400*/  IADD3 R18, P1, PT, R8, UR20, RZ ;  /* 0x0000001408127c10 */ /* 0x000fe4000ff3e0ff */
[----:B---3--:R-:W-:Y:S02]  /*1410*/  IADD3 R16, P2, PT, R13, UR20, RZ ;  /* 0x000000140d107c10 */ /* 0x008fe4000ff5e0ff */
[----:B------:R-:W-:Y:S02]  /*1420*/  IADD3.X R19, PT, PT, R9, UR21, RZ, P1, !PT ;  /* 0x0000001509137c10 */ /* 0x000fe40008ffe4ff */
[----:B------:R-:W-:-:S03]  /*1430*/  IADD3.X R17, PT, PT, R23, UR21, RZ, P2, !PT ;  /* 0x0000001517117c10 */ /* 0x000fc600097fe4ff */
[----:B------:R-:W2:Y:S04]  /*1440*/  LDG.E R14, desc[UR18][R18.64] ;  /* 0x00000012120e7981 */ /* 0x000ea8000c1e1900 */
[----:B------:R-:W2:Y:S01]  /*1450*/  LDG.E R15, desc[UR18][R16.64+-0x800] ;  /* 0xfff80012100f7981 */ /* 0x000ea2000c1e1900 */
[----:B------:R-:W-:-:S04]  /*1460*/  IADD3 R10, P1, PT, R22, UR20, RZ ;  /* 0x00000014160a7c10 */ /* 0x000fc8000ff3e0ff */
[----:B------:R-:W-:Y:S01]  /*1470*/  IADD3.X R11, PT, PT, R0, UR21, RZ, P1, !PT ;  /* 0x00000015000b7c10 */ /* 0x000fe20008ffe4ff */
[----:B--2---:R-:W-:-:S05]  /*1480*/  FADD R15, R14, -R15 ;  /* 0x8000000f0e0f7221 */ /* 0x004fca0000000000 */
[----:B------:R0:W-:Y:S04]  /*1490*/  STG.E desc[UR18][R10.64+-0x800], R15 ;  /* 0xfff8000f0a007986 */ /* 0x0001e8000c101912 */
[----:B------:R-:W2:Y:S04]  /*14a0*/  LDG.E R14, desc[UR18][R18.64+0x200] ;  /* 0x00020012120e7981 */ /* 0x000ea8000c1e1900 */
[----:B------:R-:W2:Y:S02]  /*14b0*/  LDG.E R21, desc[UR18][R16.64+-0x600] ;  /* 0xfffa001210157981 */ /* 0x000ea4000c1e1900 */
[----:B--2---:R-:W-:-:S05]  /*14c0*/  FADD R21, R14, -R21 ;  /* 0x800000150e157221 */ /* 0x004fca0000000000 */
[----:B------:R1:W-:Y:S04]  /*14d0*/  STG.E desc[UR18][R10.64+-0x600], R21 ;  /* 0xfffa00150a007986 */ /* 0x0003e8000c101912 */
[----:B------:R-:W2:Y:S04]  /*14e0*/  LDG.E R14, desc[UR18][R18.64+0x400] ;  /* 0x00040012120e7981 */ /* 0x000ea8000c1e1900 */
[----:B------:R-:W2:Y:S02]  /*14f0*/  LDG.E R25, desc[UR18][R16.64+-0x400] ;  /* 0xfffc001210197981 */ /* 0x000ea4000c1e1900 */
[----:B--2---:R-:W-:-:S05]  /*1500*/  FADD R25, R14, -R25 ;  /* 0x800000190e197221 */ /* 0x004fca0000000000 */
[----:B------:R2:W-:Y:S04]  /*1510*/  STG.E desc[UR18][R10.64+-0x400], R25 ;  /* 0xfffc00190a007986 */ /* 0x0005e8000c101912 */
[----:B------:R-:W3:Y:S04]  /*1520*/  LDG.E R14, desc[UR18][R18.64+0x600] ;  /* 0x00060012120e7981 */ /* 0x000ee8000c1e1900 */
[----:B------:R-:W3:Y:S02]  /*1530*/  LDG.E R27, desc[UR18][R16.64+-0x200] ;  /* 0xfffe0012101b7981 */ /* 0x000ee4000c1e1900 */
[----:B---3--:R-:W-:-:S05]  /*1540*/  FADD R27, R14, -R27 ;  /* 0x8000001b0e1b7221 */ /* 0x008fca0000000000 */
[----:B------:R3:W-:Y:S04]  /*1550*/  STG.E desc[UR18][R10.64+-0x200], R27 ;  /* 0xfffe001b0a007986 */ /* 0x0007e8000c101912 */
[----:B------:R-:W4:Y:S04]  /*1560*/  LDG.E R14, desc[UR18][R18.64+0x800] ;  /* 0x00080012120e7981 */ /* 0x000f28000c1e1900 */
[----:B0-----:R-:W4:Y:S02]  /*1570*/  LDG.E R15, desc[UR18][R16.64] ;  /* 0x00000012100f7981 */ /* 0x001f24000c1e1900 */
[----:B----4-:R-:W-:-:S05]  /*1580*/  FADD R15, R14, -R15 ;  /* 0x8000000f0e0f7221 */ /* 0x010fca0000000000 */
[----:B------:R0:W-:Y:S04]  /*1590*/  STG.E desc[UR18][R10.64], R15 ;  /* 0x0000000f0a007986 */ /* 0x0001e8000c101912 */
[----:B------:R-:W4:Y:S04]  /*15a0*/  LDG.E R14, desc[UR18][R18.64+0xa00] ;  /* 0x000a0012120e7981 */ /* 0x000f28000c1e1900 */
[----:B-1----:R-:W4:Y:S02]  /*15b0*/  LDG.E R21, desc[UR18][R16.64+0x200] ;  /* 0x0002001210157981 */ /* 0x002f24000c1e1900 */
[----:B----4-:R-:W-:-:S05]  /*15c0*/  FADD R21, R14, -R21 ;  /* 0x800000150e157221 */ /* 0x010fca0000000000 */
[----:B------:R1:W-:Y:S04]  /*15d0*/  STG.E desc[UR18][R10.64+0x200], R21 ;  /* 0x000200150a007986 */ /* 0x0003e8000c101912 */
[----:B------:R-:W4:Y:S04]  /*15e0*/  LDG.E R14, desc[UR18][R18.64+0xc00] ;  /* 0x000c0012120e7981 */ /* 0x000f28000c1e1900 */
[----:B--2---:R-:W4:Y:S02]  /*15f0*/  LDG.E R25, desc[UR18][R16.64+0x400] ;  /* 0x0004001210197981 */ /* 0x004f24000c1e1900 */
[----:B----4-:R-:W-:-:S05]  /*1600*/  FADD R25, R14, -R25 ;  /* 0x800000190e197221 */ /* 0x010fca0000000000 */
[----:B------:R2:W-:Y:S04]  /*1610*/  STG.E desc[UR18][R10.64+0x400], R25 ;  /* 0x000400190a007986 */ /* 0x0005e8000c101912 */
[----:B------:R-:W4:Y:S04]  /*1620*/  LDG.E R14, desc[UR18][R18.64+0xe00] ;  /* 0x000e0012120e7981 */ /* 0x000f28000c1e1900 */
[----:B---3--:R-:W4:Y:S02]  /*1630*/  LDG.E R27, desc[UR18][R16.64+0x600] ;  /* 0x00060012101b7981 */ /* 0x008f24000c1e1900 */
[----:B----4-:R-:W-:-:S05]  /*1640*/  FADD R27, R14, -R27 ;  /* 0x8000001b0e1b7221 */ /* 0x010fca0000000000 */
[----:B------:R-:W-:Y:S04]  /*1650*/  STG.E desc[UR18][R10.64+0x600], R27 ;  /* 0x0006001b0a007986 */ /* 0x000fe8000c101912 */
[----:B------:R-:W3:Y:S04]  /*1660*/  LDG.E R24, desc[UR18][R18.64+0x1000] ;  /* 0x0010001212187981 */ /* 0x000ee8000c1e1900 */
[----:B------:R-:W3:Y:S01]  /*1670*/  LDG.E R29, desc[UR18][R16.64+0x800] ;  /* 0x00080012101d7981 */ /* 0x000ee2000c1e1900 */
[----:B------:R-:W-:Y:S01]  /*1680*/  MOV R14, UR7 ;  /* 0x00000007000e7c02 */ /* 0x000fe20008000f00 */
[----:B------:R-:W-:Y:S01]  /*1690*/  IMAD.U32 R20, RZ, RZ, UR5 ;  /* 0x00000005ff147e24 */ /* 0x000fe2000f8e00ff */
[----:B0-----:R-:W-:-:S02]  /*16a0*/  MOV R15, UR8 ;  /* 0x00000008000f7c02 */ /* 0x001fc40008000f00 */
[----:B-1----:R-:W-:Y:S01]  /*16b0*/  MOV R21, UR6 ;  /* 0x0000000600157c02 */ /* 0x002fe20008000f00 */
[----:B------:R-:W-:-:S04]  /*16c0*/  IMAD.WIDE R14, R12, 0x4, R14 ;  /* 0x000000040c0e7825 */ /* 0x000fc800078e020e */
[----:B------:R-:W-:-:S04]  /*16d0*/  IMAD.WIDE R20, R12, 0x4, R20 ;  /* 0x000000040c147825 */ /* 0x000fc800078e0214 */
[----:B---3--:R-:W-:-:S05]  /*16e0*/  FADD R29, R24, -R29 ;  /* 0x8000001d181d7221 */ /* 0x008fca0000000000 */
[----:B------:R0:W-:Y:S04]  /*16f0*/  STG.E desc[UR18][R10.64+0x800], R29 ;  /* 0x0008001d0a007986 */ /* 0x0001e8000c101912 */
[----:B------:R-:W3:Y:S04]  /*1700*/  LDG.E R24, desc[UR18][R14.64+-0x600] ;  /* 0xfffa00120e187981 */ /* 0x000ee8000c1e1900 */
[----:B------:R-:W3:Y:S01]  /*1710*/  LDG.E R19, desc[UR18][R20.64+-0x600] ;  /* 0xfffa001214137981 */ /* 0x000ee2000c1e1900 */
[----:B------:R-:W-:Y:S02]  /*1720*/  MOV R16, UR25 ;  /* 0x0000001900107c02 */ /* 0x000fe40008000f00 */
[----:B------:R-:W-:-:S03]  /*1730*/  MOV R17, UR14 ;  /* 0x0000000e00117c02 */ /* 0x000fc60008000f00 */
[----:B------:R-:W-:-:S04]  /*1740*/  IMAD.WIDE R16, R12, 0x4, R16 ;  /* 0x000000040c107825 */ /* 0x000fc800078e0210 */
[----:B---3--:R-:W-:-:S05]  /*1750*/  FADD R19, R24, -R19 ;  /* 0x8000001318137221 */ /* 0x008fca0000000000 */
[----:B------:R1:W-:Y:S04]  /*1760*/  STG.E desc[UR18][R16.64], R19 ;  /* 0x0000001310007986 */ /* 0x0003e8000c101912 */
[----:B------:R-:W3:Y:S04]  /*1770*/  LDG.E R18, desc[UR18][R14.64+-0x400] ;  /* 0xfffc00120e127981 */ /* 0x000ee8000c1e1900 */
[----:B--2---:R-:W3:Y:S02]  /*1780*/  LDG.E R25, desc[UR18][R20.64+-0x400] ;  /* 0xfffc001214197981 */ /* 0x004ee4000c1e1900 */
[----:B---3--:R-:W-:-:S05]  /*1790*/  FADD R25, R18, -R25 ;  /* 0x8000001912197221 */ /* 0x008fca0000000000 */
[----:B------:R2:W-:Y:S04]  /*17a0*/  STG.E desc[UR18][R16.64+0x200], R25 ;  /* 0x0002001910007986 */ /* 0x0005e8000c101912 */
[----:B0-----:R-:W3:Y:S04]  /*17b0*/  LDG.E R10, desc[UR18][R14.64+-0x200] ;  /* 0xfffe00120e0a7981 */ /* 0x001ee8000c1e1900 */
[----:B------:R-:W3:Y:S02]  /*17c0*/  LDG.E R11, desc[UR18][R20.64+-0x200] ;  /* 0xfffe0012140b7981 */ /* 0x000ee4000c1e1900 */
[----:B---3--:R-:W-:-:S05]  /*17d0*/  FADD R11, R10, -R11 ;  /* 0x8000000b0a0b7221 */ /* 0x008fca0000000000 */
[----:B------:R0:W-:Y:S04]  /*17e0*/  STG.E desc[UR18][R16.64+0x400], R11 ;  /* 0x0004000b10007986 */ /* 0x0001e8000c101912 */
[----:B------:R-:W3:Y:S04]  /*17f0*/  LDG.E R10, desc[UR18][R14.64] ;  /* 0x000000120e0a7981 */ /* 0x000ee8000c1e1900 */
[----:B------:R-:W3:Y:S02]  /*1800*/  LDG.E R27, desc[UR18][R20.64] ;  /* 0x00000012141b7981 */ /* 0x000ee4000c1e1900 */
[----:B---3--:R-:W-:-:S05]  /*1810*/  FADD R27, R10, -R27 ;  /* 0x8000001b0a1b7221 */ /* 0x008fca0000000000 */
        /* <DEDUP_REMOVED lines=9> */
[----:B------:R-:W2:Y:S04]  /*18b0*/  LDG.E R10, desc[UR18][R14.64+0x600] ;  /* 0x000600120e0a7981 */ /* 0x000ea8000c1e1900 */
[----:B0-----:R-:W2:Y:S01]  /*18c0*/  LDG.E R11, desc[UR18][R20.64+0x600] ;  /* 0x00060012140b7981 */ /* 0x001ea2000c1e1900 */
[----:B------:R-:W-:Y:S01]  /*18d0*/  UIADD3 UR20, UP0, UPT, UR20, 0x2000, URZ ;  /* 0x0000200014147890 */ /* 0x000fe2000ff1e0ff */
[----:B------:R-:W-:Y:S01]  /*18e0*/  IADD3 R12, PT, PT, R12, 0x800, RZ ;  /* 0x000008000c0c7810 */ /* 0x000fe20007ffe0ff */
[----:B------:R-:W-:-:S02]  /*18f0*/  UIADD3 UR11, UPT, UPT, UR11, 0x10, URZ ;  /* 0x000000100b0b7890 */ /* 0x000fc4000fffe0ff */
[----:B------:R-:W-:Y:S02]  /*1900*/  UIADD3.X UR21, UPT, UPT, URZ, UR21, URZ, UP0, !UPT ;  /* 0x00000015ff157290 */ /* 0x000fe400087fe4ff */
[----:B------:R-:W-:Y:S01]  /*1910*/  UISETP.NE.AND UP0, UPT, UR11, URZ, UPT ;  /* 0x000000ff0b00728c */ /* 0x000fe2000bf05270 */
[----:B--2---:R-:W-:-:S05]  /*1920*/  FADD R11, R10, -R11 ;  /* 0x8000000b0a0b7221 */ /* 0x004fca0000000000 */
[----:B------:R3:W-:Y:S03]  /*1930*/  STG.E desc[UR18][R16.64+0xc00], R11 ;  /* 0x000c000b10007986 */ /* 0x0007e6000c101912 */
[----:B------:R-:W-:Y:S05]  /*1940*/  BRA.U UP0, `(.L_x_441) ;  /* 0xfffffff900ac7547 */ /* 0x000fea000b83ffff */
.L_x_440:
[----:B------:R-:W-:Y:S05]  /*1950*/  @!P0 EXIT ;  /* 0x000000000000894d */ /* 0x000fea0003800000 */
[----:B------:R-:W0:Y:S01]  /*1960*/  S2R R0, SR_TID.X ;  /* 0x0000000000007919 */ /* 0x000e220000002100 */
[----:B------:R-:W-:Y:S02]  /*1970*/  UISETP.GE.U32.AND UP0, UPT, UR32, 0x8, UPT ;  /* 0x000000082000788c */ /* 0x000fe4000bf06070 */
[----:B------:R-:W-:-:S06]  /*1980*/  ULOP3.LUT UR6, UR10, 0x7, URZ, 0xc0, !UPT ;  /* 0x000000070a067892 */ /* 0x000fcc000f8ec0ff */
[----:B------:R-:W-:Y:S01]  /*1990*/  ISETP.NE.AND P0, PT, RZ, UR6, PT ;  /* 0x00000006ff007c0c */ /* 0x000fe2000bf05270 */
[----:B------:R-:W-:-:S12]  /*19a0*/  BRA.U !UP0, `(.L_x_442) ;  /* 0x0000000108987547 */ /* 0x000fd8000b800000 */
[----:B------:R-:W-:-:S05]  /*19b0*/  MOV R13, UR4 ;  /* 0x00000004000d7c02 */ /* 0x000fca0008000f00 */
[----:B0-----:R-:W-:-:S04]  /*19c0*/  IMAD R13, R13, 0x80, R0 ;  /* 0x000000800d0d7824 */ /* 0x001fc800078e0200 */
[----:B---3--:R-:W-:-:S04]  /*19d0*/  IMAD.WIDE R10, R13, 0x4, R2 ;  /* 0x000000040d0a7825 */ /* 0x008fc800078e0202 */
[C---:B------:R-:W-:Y:S01]  /*19e0*/  IMAD.WIDE R8, R13.reuse, 0x4, R4 ;  /* 0x000000040d087825 */ /* 0x040fe200078e0204 */
[----:B------:R-:W2:Y:S04]  /*19f0*/  LDG.E R14, desc[UR18][R10.64] ;  /* 0x000000120a0e7981 */ /* 0x000ea8000c1e1900 */
[----:B------:R-:W2:Y:S01]  /*1a00*/  LDG.E R15, desc[UR18][R8.64] ;  /* 0x00000012080f7981 */ /* 0x000ea2000c1e1900 */
[----:B------:R-:W-:-:S04]  /*1a10*/  IMAD.WIDE R12, R13, 0x4, R6 ;  /* 0x000000040d0c7825 */ /* 0x000fc800078e0206 */
        /* <DEDUP_REMOVED lines=18> */
[----:B------:R-:W5:Y:S04]  /*1b40*/  LDG.E R14, desc[UR18][R10.64+0xa00] ;  /* 0x000a00120a0e7981 */ /* 0x000f68000c1e1900 */
[----:B-1----:R-:W5:Y:S02]  /*1b50*/  LDG.E R17, desc[UR18][R8.64+0xa00] ;  /* 0x000a001208117981 */ /* 0x002f64000c1e1900 */
[----:B-----5:R-:W-:-:S05]  /*1b60*/  FADD R17, R14, -R17 ;  /* 0x800000110e117221 */ /* 0x020fca0000000000 */
[----:B------:R4:W-:Y:S04]  /*1b70*/  STG.E desc[UR18][R12.64+0xa00], R17 ;  /* 0x000a00110c007986 */ /* 0x0009e8000c101912 */
[----:B------:R-:W5:Y:S04]  /*1b80*/  LDG.E R14, desc[UR18][R10.64+0xc00] ;  /* 0x000c00120a0e7981 */ /* 0x000f68000c1e1900 */
[----:B--2---:R-:W5:Y:S02]  /*1b90*/  LDG.E R19, desc[UR18][R8.64+0xc00] ;  /* 0x000c001208137981 */ /* 0x004f64000c1e1900 */
[----:B-----5:R-:W-:-:S05]  /*1ba0*/  FADD R19, R14, -R19 ;  /* 0x800000130e137221 */ /* 0x020fca0000000000 */
[----:B------:R4:W-:Y:S04]  /*1bb0*/  STG.E desc[UR18][R12.64+0xc00], R19 ;  /* 0x000c00130c007986 */ /* 0x0009e8000c101912 */
[----:B------:R-:W2:Y:S04]  /*1bc0*/  LDG.E R14, desc[UR18][R10.64+0xe00] ;  /* 0x000e00120a0e7981 */ /* 0x000ea8000c1e1900 */
[----:B---3--:R-:W2:Y:S01]  /*1bd0*/  LDG.E R21, desc[UR18][R8.64+0xe00] ;  /* 0x000e001208157981 */ /* 0x008ea2000c1e1900 */
[----:B------:R-:W-:Y:S01]  /*1be0*/  UIADD3 UR4, UPT, UPT, UR4, 0x8, URZ ;  /* 0x0000000804047890 */ /* 0x000fe2000fffe0ff */
[----:B--2---:R-:W-:-:S05]  /*1bf0*/  FADD R21, R14, -R21 ;  /* 0x800000150e157221 */ /* 0x004fca0000000000 */
[----:B------:R4:W-:Y:S06]  /*1c00*/  STG.E desc[UR18][R12.64+0xe00], R21 ;  /* 0x000e00150c007986 */ /* 0x0009ec000c101912 */
.L_x_442:
[----:B------:R-:W-:Y:S05]  /*1c10*/  @!P0 EXIT ;  /* 0x000000000000894d */ /* 0x000fea0003800000 */
[----:B------:R-:W-:Y:S02]  /*1c20*/  UISETP.GE.U32.AND UP0, UPT, UR6, 0x4, UPT ;  /* 0x000000040600788c */ /* 0x000fe4000bf06070 */
[----:B------:R-:W-:-:S06]  /*1c30*/  ULOP3.LUT UR5, UR10, 0x3, URZ, 0xc0, !UPT ;  /* 0x000000030a057892 */ /* 0x000fcc000f8ec0ff */
[----:B------:R-:W-:Y:S01]  /*1c40*/  ISETP.NE.AND P0, PT, RZ, UR5, PT ;  /* 0x00000005ff007c0c */ /* 0x000fe2000bf05270 */
[----:B------:R-:W-:-:S12]  /*1c50*/  BRA.U !UP0, `(.L_x_443) ;  /* 0x0000000108587547 */ /* 0x000fd8000b800000 */
[----:B---3--:R-:W-:-:S04]  /*1c60*/  MOV R11, UR4 ;  /* 0x00000004000b7c02 */ /* 0x008fc80008000f00 */
[----:B0-----:R-:W-:-:S05]  /*1c70*/  LEA R11, R11, R0, 0x7 ;  /* 0x000000000b0b7211 */ /* 0x001fca00078e38ff */
[----:B------:R-:W-:-:S04]  /*1c80*/  IMAD.WIDE R2, R11, 0x4, R2 ;  /* 0x000000040b027825 */ /* 0x000fc800078e0202 */
        /* <DEDUP_REMOVED lines=11> */
[----:B----4-:R-:W2:Y:S02]  /*1d40*/  LDG.E R13, desc[UR18][R4.64+0x400] ;  /* 0x00040012040d7981 */ /* 0x010ea4000c1e1900 */
[----:B--2---:R-:W-:-:S05]  /*1d50*/  FADD R13, R8, -R13 ;  /* 0x8000000d080d7221 */ /* 0x004fca0000000000 */
[----:B------:R1:W-:Y:S04]  /*1d60*/  STG.E desc[UR18][R6.64+0x400], R13 ;  /* 0x0004000d06007986 */ /* 0x0003e8000c101912 */
[----:B------:R-:W2:Y:S04]  /*1d70*/  LDG.E R8, desc[UR18][R2.64+0x600] ;  /* 0x0006001202087981 */ /* 0x000ea8000c1e1900 */
[----:B------:R-:W2:Y:S01]  /*1d80*/  LDG.E R15, desc[UR18][R4.64+0x600] ;  /* 0x00060012040f7981 */ /* 0x000ea2000c1e1900 */
[----:B------:R-:W-:Y:S01]  /*1d90*/  UIADD3 UR4, UPT, UPT, UR4, 0x4, URZ ;  /* 0x0000000404047890 */ /* 0x000fe2000fffe0ff */
[----:B--2---:R-:W-:-:S05]  /*1da0*/  FADD R15, R8, -R15 ;  /* 0x8000000f080f7221 */ /* 0x004fca0000000000 */
[----:B------:R1:W-:Y:S06]  /*1db0*/  STG.E desc[UR18][R6.64+0x600], R15 ;  /* 0x0006000f06007986 */ /* 0x0003ec000c101912 */
.L_x_443:
[----:B------:R-:W-:Y:S05]  /*1dc0*/  @!P0 EXIT ;  /* 0x000000000000894d */ /* 0x000fea0003800000 */
[----:B-1----:R-:W-:Y:S01]  /*1dd0*/  MOV R9, UR4 ;  /* 0x0000000400097c02 */ /* 0x002fe20008000f00 */
[----:B------:R-:W-:-:S03]  /*1de0*/  UIADD3 UR5, UPT, UPT, -UR5, URZ, URZ ;  /* 0x000000ff05057290 */ /* 0x000fc6000fffe1ff */
[----:B0-----:R-:W-:-:S09]  /*1df0*/  LEA R9, R9, R0, 0x7 ;  /* 0x0000000009097211 */ /* 0x001fd200078e38ff */
.L_x_444:
[----:B------:R-:W-:Y:S01]  /*1e00*/  MOV R4, UR30 ;  /* 0x0000001e00047c02 */ /* 0x000fe20008000f00 */
[----:B------:R-:W-:Y:S01]  /*1e10*/  IMAD.U32 R5, RZ, RZ, UR31 ;  /* 0x0000001fff057e24 */ /* 0x000fe2000f8e00ff */
[----:B------:R-:W-:Y:S02]  /*1e20*/  MOV R6, UR26 ;  /* 0x0000001a00067c02 */ /* 0x000fe40008000f00 */
[----:B------:R-:W-:Y:S01]  /*1e30*/  MOV R7, UR27 ;  /* 0x0000001b00077c02 */ /* 0x000fe20008000f00 */
[----:B------:R-:W-:-:S04]  /*1e40*/  IMAD.WIDE R4, R9, 0x4, R4 ;  /* 0x0000000409047825 */ /* 0x000fc800078e0204 */
[----:B------:R-:W-:Y:S02]  /*1e50*/  IMAD.WIDE R6, R9, 0x4, R6 ;  /* 0x0000000409067825 */ /* 0x000fe400078e0206 */
[----:B------:R-:W3:Y:S04]  /*1e60*/  LDG.E R5, desc[UR18][R4.64] ;  /* 0x0000001204057981 */ /* 0x000ee8000c1e1900 */
[----:B------:R-:W3:Y:S01]  /*1e70*/  LDG.E R6, desc[UR18][R6.64] ;  /* 0x0000001206067981 */ /* 0x000ee2000c1e1900 */
[----:B------:R-:W-:Y:S01]  /*1e80*/  UIADD3 UR5, UPT, UPT, UR5, 0x1, URZ ;  /* 0x0000000105057890 */ /* 0x000fe2000fffe0ff */
[----:B0-----:R-:W-:Y:S02]  /*1e90*/  MOV R2, UR22 ;  /* 0x0000001600027c02 */ /* 0x001fe40008000f00 */
[----:B------:R-:W-:-:S03]  /*1ea0*/  MOV R3, UR23 ;  /* 0x0000001700037c02 */ /* 0x000fc60008000f00 */
[----:B------:R-:W-:Y:S01]  /*1eb0*/  ISETP.NE.AND P0, PT, RZ, UR5, PT ;  /* 0x00000005ff007c0c */ /* 0x000fe2000bf05270 */
[----:B------:R-:W-:-:S04]  /*1ec0*/  IMAD.WIDE R2, R9, 0x4, R2 ;  /* 0x0000000409027825 */ /* 0x000fc800078e0202 */
[----:B---3--:R-:W-:-:S05]  /*1ed0*/  FADD R11, R6, -R5 ;  /* 0x80000005060b7221 */ /* 0x008fca0000000000 */
[----:B------:R0:W-:Y:S03]  /*1ee0*/  STG.E desc[UR18][R2.64], R11 ;  /* 0x0000000b02007986 */ /* 0x0001e6000c101912 */
[----:B------:R-:W-:Y:S05]  /*1ef0*/  @!P0 EXIT ;  /* 0x000000000000894d */ /* 0x000fea0003800000 */
[----:B------:R-:W-:Y:S01]  /*1f00*/  IADD3 R9, PT, PT, R9, 0x80, RZ ;  /* 0x0000008009097810 */ /* 0x000fe20007ffe0ff */
[----:B------:R-:W-:Y:S06]  /*1f10*/  BRA `(.L_x_444) ;  /* 0xfffffffc00b87947 */ /* 0x000fec000383ffff */
.L_x_445:
        /* <DEDUP_REMOVED lines=14> */
.L_x_483:


//--------------------- .text._ZN3cub18CUB_300001_SM_10006detail9transform16transform_kernelINS2_10policy_hubILb1EN4cuda3std3__45tupleIJN6thrust24THRUST_300001_SM_1000_NS6detail15normal_iteratorINSA_10device_ptrIfEEEESF_EEEE10policy1000Ei18daily_gain_functorSF_JPfSK_EEEvT0_iT1_T2_DpNS2_10kernel_argIT3_EE --------------------------
	.section	.text._ZN3cub18CUB_300001_SM_10006detail9transform16transform_kernelINS2_10policy_hubILb1EN4cuda3std3__45tupleIJN6thrust24THRUST_300001_SM_1000_NS6detail15normal_iteratorINSA_10device_ptrIfEEEESF_EEEE10policy1000Ei18daily_gain_functorSF_JPfSK_EEEvT0_iT1_T2_DpNS2_10kernel_argIT3_EE,"ax",@progbits
	.align	128
        .global         _ZN3cub18CUB_300001_SM_10006detail9transform16transform_kernelINS2_10policy_hubILb1EN4cuda3std3__45tupleIJN6thrust24THRUST_300001_SM_1000_NS6detail15normal_iteratorINSA_10device_ptrIfEEEESF_EEEE10policy1000Ei18daily_gain_functorSF_JPfSK_EEEvT0_iT1_T2_DpNS2_10kernel_argIT3_EE
        .type           _ZN3cub18CUB_300001_SM_10006detail9transform16transform_kernelINS2_10policy_hubILb1EN4cuda3std3__45tupleIJN6thrust24THRUST_300001_SM_1000_NS6detail15normal_iteratorINSA_10device_ptrIfEEEESF_EEEE10policy1000Ei18daily_gain_functorSF_JPfSK_EEEvT0_iT1_T2_DpNS2_10kernel_argIT3_EE,@function
        .size           _ZN3cub18CUB_300001_SM_10006detail9transform16transform_kernelINS2_10policy_hubILb1EN4cuda3std3__45tupleIJN6thrust24THRUST_300001_SM_1000_NS6detail15normal_iteratorINSA_10device_ptrIfEEEESF_EEEE10policy1000Ei18daily_gain_functorSF_JPfSK_EEEvT0_iT1_T2_DpNS2_10kernel_argIT3_EE,(.L_x_484 - _ZN3cub18CUB_300001_SM_10006detail9transform16transform_kernelINS2_10policy_hubILb1EN4cuda3std3__45tupleIJN6thrust24THRUST_300001_SM_1000_NS6detail15normal_iteratorINSA_10device_ptrIfEEEESF_EEEE10policy1000Ei18daily_gain_functorSF_JPfSK_EEEvT0_iT1_T2_DpNS2_10kernel_argIT3_EE)
        .other          _ZN3cub18CUB_300001_SM_10006detail9transform16transform_kernelINS2_10policy_hubILb1EN4cuda3std3__45tupleIJN6thrust24THRUST_300001_SM_1000_NS6detail15normal_iteratorINSA_10device_ptrIfEEEESF_EEEE10policy1000Ei18daily_gain_functorSF_JPfSK_EEEvT0_iT1_T2_DpNS2_10kernel_argIT3_EE,@"STO_CUDA_ENTRY STV_DEFAULT"
_ZN3cub18CUB_300001_SM_10006detail9transform16transform_kernelINS2_10policy_hubILb1EN4cuda3std3__45tupleIJN6thrust24THRUST_300001_SM_1000_NS6detail15normal_iteratorINSA_10device_ptrIfEEEESF_EEEE10policy1000Ei18daily_gain_functorSF_JPfSK_EEEvT0_iT1_T2_DpNS2_10kernel_argIT3_EE:
.text._ZN3cub18CUB_300001_SM_10006detail9transform16transform_kernelINS2_10policy_hubILb1EN4cuda3std3__45tupleIJN6thrust24THRUST_300001_SM_1000_NS6detail15normal_iteratorINSA_10device_ptrIfEEEESF_EEEE10policy1000Ei18daily_gain_functorSF_JPfSK_EEEvT0_iT1_T2_DpNS2_10kernel_argIT3_EE:
[----:B------:R-:W-:Y:S08]  /*0000*/  LDC R1, c[0x0][0x37c] ;  /* 0x0000df00ff017b82 */ /* 0x000ff00000000800 */
[----:B------:R-:W0:Y:S01]  /*0010*/  S2UR UR19, SR_CTAID.X ;  /* 0x00000000001379c3 */ /* 0x000e220000002500 */
[----:B------:R-:W1:Y:S01]  /*0020*/  LDCU.64 UR4, c[0x0][0x380] ;  /* 0x00007000ff0477ac */ /* 0x000e620008000a00 */
[----:B------:R-:W2:Y:S01]  /*0030*/  S2R R0, SR_TID.X ;  /* 0x0000000000007919 */ /* 0x000ea20000002100 */
[----:B------:R-:W-:Y:S01]  /*0040*/  BSSY.RECONVERGENT B0, `(.L_x_446) ;  /* 0x0000021000007945 */ /* 0x000fe20003800200 */
[----:B-1----:R-:W-:-:S04]  /*0050*/  USHF.L.U32 UR8, UR5, 0x7, URZ ;  /* 0x0000000705087899 */ /* 0x002fc800080006ff */
[----:B0-----:R-:W-:-:S04]  /*0060*/  UIMAD UR18, UR8, UR19, URZ ;  /* 0x00000013081272a4 */ /* 0x001fc8000f8e02ff */
[----:B------:R-:W-:-:S04]  /*0070*/  UIADD3 UR4, UPT, UPT, -UR18, UR4, URZ ;  /* 0x0000000412047290 */ /* 0x000fc8000fffe1ff */
[----:B------:R-:W-:Y:S01]  /*0080*/  UISETP.LT.AND UP0, UPT, UR8, UR4, UPT ;  /* 0x000000040800728c */ /* 0x000fe2000bf01270 */
[----:B--2---:R-:W-:-:S03]  /*0090*/  SHF.L.U32 R4, R0, 0x7, RZ ;  /* 0x0000000700047819 */ /* 0x004fc600000006ff */
[----:B------:R-:W-:-:S04]  /*00a0*/  USEL UR10, UR8, UR4, UP0 ;  /* 0x00000004080a7287 */ /* 0x000fc80008000000 */
[----:B------:R-:W-:-:S06]  /*00b0*/  USHF.L.U32 UR6, UR10, 0x2, URZ ;  /* 0x000000020a067899 */ /* 0x000fcc00080006ff */
[----:B------:R-:W-:-:S13]  /*00c0*/  ISETP.GE.AND P0, PT, R4, UR6, PT ;  /* 0x0000000604007c0c */ /* 0x000fda000bf06270 */
[----:B------:R-:W-:Y:S05]  /*00d0*/  @P0 BRA `(.L_x_447) ;  /* 0x00000000005c0947 */ /* 0x000fea0003800000 */
[----:B------:R-:W0:Y:S01]  /*00e0*/  LDC.64 R2, c[0x0][0x398] ;  /* 0x0000e600ff027b82 */ /* 0x000e220000000a00 */
[----:B------:R-:W-:Y:S01]  /*00f0*/  MOV R5, UR18 ;  /* 0x0000001200057c02 */ /* 0x000fe20008000f00 */
[----:B------:R-:W-:Y:S01]  /*0100*/  BSSY.RECONVERGENT B1, `(.L_x_448) ;  /* 0x000000a000017945 */ /* 0x000fe20003800200 */
[----:B0-----:R-:W-:-:S04]  /*0110*/  IMAD.WIDE.U32 R2, R0, 0x80, R2 ;  /* 0x0000008000027825 */ /* 0x001fc800078e0002 */
[----:B------:R-:W-:Y:S01]  /*0120*/  IMAD.WIDE R2, R5, 0x4, R2 ;  /* 0x0000000405027825 */ /* 0x000fe200078e0202 */
[----:B------:R-:W-:-:S07]  /*0130*/  MOV R5, R4 ;  /* 0x0000000400057202 */ /* 0x000fce0000000f00 */
.L_x_449:
[----:B------:R-:W-:Y:S01]  /*0140*/  IADD3 R5, PT, PT, R5, 0x4000, RZ ;  /* 0x0000400005057810 */ /* 0x000fe20007ffe0ff */
[----:B------:R0:W-:Y:S03]  /*0150*/  CCTL.E.PF2 [R2] ;  /* 0x000000000200798f */ /* 0x0001e60000800100 */
[----:B------:R-:W-:Y:S02]  /*0160*/  ISETP.GE.AND P0, PT, R5, UR6, PT ;  /* 0x0000000605007c0c */ /* 0x000fe4000bf06270 */
[----:B0-----:R-:W-:-:S04]  /*0170*/  IADD3 R2, P1, PT, R2, 0x4000, RZ ;  /* 0x0000400002027810 */ /* 0x001fc80007f3e0ff */
[----:B------:R-:W-:-:S07]  /*0180*/  IADD3.X R3, PT, PT, RZ, R3, RZ, P1, !PT ;  /* 0x00000003ff037210 */ /* 0x000fce0000ffe4ff */
[----:B------:R-:W-:Y:S05]  /*0190*/  @!P0 BRA `(.L_x_449) ;  /* 0xfffffffc00e88947 */ /* 0x000fea000383ffff */
[----:B------:R-:W-:Y:S05]  /*01a0*/  BSYNC.RECONVERGENT B1 ;  /* 0x0000000000017941 */ /* 0x000fea0003800200 */
.L_x_448:
[----:B------:R-:W0:Y:S01]  /*01b0*/  LDC.64 R2, c[0x0][0x3a8] ;  /* 0x0000ea00ff027b82 */ /* 0x000e220000000a00 */
[----:B------:R-:W-:Y:S01]  /*01c0*/  MOV R5, UR18 ;  /* 0x0000001200057c02 */ /* 0x000fe20008000f00 */
[----:B0-----:R-:W-:-:S04]  /*01d0*/  IMAD.WIDE.U32 R2, R0, 0x80, R2 ;  /* 0x0000008000027825 */ /* 0x001fc800078e0002 */
[----:B------:R-:W-:-:S07]  /*01e0*/  IMAD.WIDE R2, R5, 0x4, R2 ;  /* 0x0000000405027825 */ /* 0x000fce00078e0202 */
.L_x_450:
[----:B------:R-:W-:Y:S01]  /*01f0*/  IADD3 R4, PT, PT, R4, 0x4000, RZ ;  /* 0x0000400004047810 */ /* 0x000fe20007ffe0ff */
[----:B------:R0:W-:Y:S03]  /*0200*/  CCTL.E.PF2 [R2] ;  /* 0x000000000200798f */ /* 0x0001e60000800100 */
[----:B------:R-:W-:Y:S02]  /*0210*/  ISETP.GE.AND P0, PT, R4, UR6, PT ;  /* 0x0000000604007c0c */ /* 0x000fe4000bf06270 */
[----:B0-----:R-:W-:-:S05]  /*0220*/  IADD3 R2, P1, PT, R2, 0x4000, RZ ;  /* 0x0000400002027810 */ /* 0x001fca0007f3e0ff */
[----:B------:R-:W-:-:S06]  /*0230*/  IMAD.X R3, RZ, RZ, R3, P1 ;  /* 0x000000ffff037224 */ /* 0x000fcc00008e0603 */
[----:B------:R-:W-:Y:S05]  /*0240*/  @!P0 BRA `(.L_x_450) ;  /* 0xfffffffc00e88947 */ /* 0x000fea000383ffff */
.L_x_447:
[----:B------:R-:W-:Y:S05]  /*0250*/  BSYNC.RECONVERGENT B0 ;  /* 0x0000000000007941 */ /* 0x000fea0003800200 */
.L_x_446:
[----:B------:R-:W-:Y:S01]  /*0260*/  UISETP.GT.AND UP0, UPT, UR8, UR4, UPT ;  /* 0x000000040800728c */ /* 0x000fe2000bf04270 */
[----:B------:R-:W0:Y:S01]  /*0270*/  LDCU.64 UR16, c[0x0][0x358] ;  /* 0x00006b00ff1077ac */ /* 0x000e220008000a00 */
[----:B------:R-:W1:Y:S01]  /*0280*/  LDCU.64 UR14, c[0x0][0x390] ;  /* 0x00007200ff0e77ac */ /* 0x000e620008000a00 */
[----:B------:R-:W2:Y:S01]  /*0290*/  LDCU.64 UR12, c[0x0][0x3a8] ;  /* 0x00007500ff0c77ac */ /* 0x000ea20008000a00 */
[----:B------:R-:W-:-:S05]  /*02a0*/  UIMAD.WIDE UR6, UR18, 0x4, URZ ;  /* 0x00000004120678a5 */ /* 0x000fca000f8e02ff */
[----:B------:R-:W-:Y:S07]  /*02b0*/  BRA.U UP0, `(.L_x_451) ;  /* 0x0000000d00a07547 */ /* 0x000fee000b800000 */
[----:B------:R-:W-:-:S06]  /*02c0*/  UISETP.GE.AND UP0, UPT, UR5, 0x1, UPT ;  /* 0x000000010500788c */ /* 0x000fcc000bf06270 */
[----:B------:R-:W-:-:S13]  /*02d0*/  PLOP3.LUT P0, PT, PT, PT, UP0, 0x80, 0x8 ;  /* 0x000000000008781c */ /* 0x000fda0003f0f008 */
[----:B012---:R-:W-:Y:S05]  /*02e0*/  @!P0 EXIT ;  /* 0x000000000000894d */ /* 0x007fea0003800000 */
        /* <DEDUP_REMOVED lines=9> */
[----:B------:R-:W-:Y:S01]  /*0380*/  UMOV UR8, UR6 ;  /* 0x0000000600087c82 */ /* 0x000fe20008000000 */
[----:B------:R-:W-:Y:S01]  /*0390*/  UMOV UR9, UR7 ;  /* 0x0000000700097c82 */ /* 0x000fe20008000000 */
[----:B------:R-:W-:Y:S02]  /*03a0*/  UIADD3 UR6, UP0, UPT, UR8, 0x600, URZ ;  /* 0x0000060008067890 */ /* 0x000fe4000ff1e0ff */
[----:B------:R-:W-:Y:S02]  /*03b0*/  ULOP3.LUT UR4, UR5, 0x7ffffff0, URZ, 0xc0, !UPT ;  /* 0x7ffffff005047892 */ /* 0x000fe4000f8ec0ff */
[----:B------:R-:W-:Y:S01]  /*03c0*/  UIADD3.X UR7, UPT, UPT, URZ, UR9, URZ, UP0, !UPT ;  /* 0x00000009ff077290 */ /* 0x000fe200087fe4ff */
[----:B------:R-:W-:Y:S01]  /*03d0*/  IMAD.WIDE.U32 R4, R0, 0x4, R4 ;  /* 0x0000000400047825 */ /* 0x000fe200078e0004 */
[----:B------:R-:W-:-:S02]  /*03e0*/  UIADD3 UR20, UP0, UPT, UR6, UR12, URZ ;  /* 0x0000000c06147290 */ /* 0x000fc4000ff1e0ff */
[----:B------:R-:W-:Y:S01]  /*03f0*/  UIADD3 UR6, UP1, UPT, UR6, UR14, URZ ;  /* 0x0000000e06067290 */ /* 0x000fe2000ff3e0ff */
[C---:B------:R-:W-:Y:S01]  /*0400*/  IADD3 R16, P1, PT, R4.reuse, UR12, RZ ;  /* 0x0000000c04107c10 */ /* 0x040fe2000ff3e0ff */
[----:B------:R-:W-:Y:S01]  /*0410*/  UIADD3.X UR21, UPT, UPT, UR7, UR13, URZ, UP0, !UPT ;  /* 0x0000000d07157290 */ /* 0x000fe200087fe4ff */
[----:B------:R-:W-:Y:S01]  /*0420*/  IADD3 R17, P2, PT, R4, UR14, RZ ;  /* 0x0000000e04117c10 */ /* 0x000fe2000ff5e0ff */
[----:B------:R-:W1:Y:S01]  /*0430*/  LDCU.64 UR22, c[0x0][0x398] ;  /* 0x00007300ff1677ac */ /* 0x000e620008000a00 */
[C---:B------:R-:W-:Y:S02]  /*0440*/  IADD3.X R18, PT, PT, R5.reuse, UR13, RZ, P1, !PT ;  /* 0x0000000d05127c10 */ /* 0x040fe40008ffe4ff */
[----:B------:R-:W-:Y:S01]  /*0450*/  IADD3.X R4, PT, PT, R5, UR15, RZ, P2, !PT ;  /* 0x0000000f05047c10 */ /* 0x000fe200097fe4ff */
[----:B------:R-:W-:Y:S01]  /*0460*/  UIADD3 UR11, UPT, UPT, -UR4, URZ, URZ ;  /* 0x000000ff040b7290 */ /* 0x000fe2000fffe1ff */
[C---:B0-----:R-:W-:Y:S01]  /*0470*/  IMAD.WIDE.U32 R2, R0.reuse, 0x4, R2 ;  /* 0x0000000400027825 */ /* 0x041fe200078e0002 */
[----:B------:R-:W-:Y:S01]  /*0480*/  IADD3 R0, PT, PT, R0, 0x480, RZ ;  /* 0x0000048000007810 */ /* 0x000fe20007ffe0ff */
[----:B-1----:R-:W-:-:S12]  /*0490*/  UIADD3.X UR7, UPT, UPT, UR7, UR15, URZ, UP1, !UPT ;  /* 0x0000000f07077290 */ /* 0x002fd80008ffe4ff */
.L_x_453:
        /* <DEDUP_REMOVED lines=22> */
[----:B0-----:R-:W4:Y:S04]  /*0600*/  LDG.E R5, desc[UR16][R10.64+0x800] ;  /* 0x000800100a057981 */ /* 0x001f28000c1e1900 */
[----:B------:R-:W4:Y:S02]  /*0610*/  LDG.E R12, desc[UR16][R8.64] ;  /* 0x00000010080c7981 */ /* 0x000f24000c1e1900 */
[----:B----4-:R-:W-:-:S05]  /*0620*/  FADD R5, R5, -R12 ;  /* 0x8000000c05057221 */ /* 0x010fca0000000000 */
[----:B------:R0:W-:Y:S04]  /*0630*/  STG.E desc[UR16][R6.64], R5 ;  /* 0x0000000506007986 */ /* 0x0001e8000c101910 */
[----:B------:R-:W4:Y:S04]  /*0640*/  LDG.E R12, desc[UR16][R10.64+0xa00] ;  /* 0x000a00100a0c7981 */ /* 0x000f28000c1e1900 */
[----:B-1----:R-:W4:Y:S02]  /*0650*/  LDG.E R13, desc[UR16][R8.64+0x200] ;  /* 0x00020010080d7981 */ /* 0x002f24000c1e1900 */
[----:B----4-:R-:W-:-:S05]  /*0660*/  FADD R13, R12, -R13 ;  /* 0x8000000d0c0d7221 */ /* 0x010fca0000000000 */
[----:B------:R1:W-:Y:S04]  /*0670*/  STG.E desc[UR16][R6.64+0x200], R13 ;  /* 0x0002000d06007986 */ /* 0x0003e8000c101910 */
[----:B------:R-:W3:Y:S04]  /*0680*/  LDG.E R12, desc[UR16][R10.64+0xc00] ;  /* 0x000c00100a0c7981 */ /* 0x000ee8000c1e1900 */
[----:B--2---:R-:W3:Y:S02]  /*0690*/  LDG.E R15, desc[UR16][R8.64+0x400] ;  /* 0x00040010080f7981 */ /* 0x004ee4000c1e1900 */
[----:B---3--:R-:W-:-:S05]  /*06a0*/  FADD R19, R12, -R15 ;  /* 0x8000000f0c137221 */ /* 0x008fca0000000000 */
[----:B------:R-:W-:Y:S04]  /*06b0*/  STG.E desc[UR16][R6.64+0x400], R19 ;  /* 0x0004001306007986 */ /* 0x000fe8000c101910 */
[----:B------:R-:W0:Y:S04]  /*06c0*/  LDG.E R12, desc[UR16][R10.64+0xe00] ;  /* 0x000e00100a0c7981 */ /* 0x000e28000c1e1900 */
[----:B------:R-:W0:Y:S01]  /*06d0*/  LDG.E R15, desc[UR16][R8.64+0x600] ;  /* 0x00060010080f7981 */ /* 0x000e22000c1e1900 */
[----:B------:R-:W-:Y:S01]  /*06e0*/  UIMAD.WIDE UR12, UR18, 0x4, UR22 ;  /* 0x00000004120c78a5 */ /* 0x000fe2000f8e0216 */
[----:B0-----:R-:W-:-:S05]  /*06f0*/  FADD R5, R12, -R15 ;  /* 0x8000000f0c057221 */ /* 0x001fca0000000000 */
[----:B------:R0:W-:Y:S04]  /*0700*/  STG.E desc[UR16][R6.64+0x600], R5 ;  /* 0x0006000506007986 */ /* 0x0001e8000c101910 */
[----:B------:R-:W2:Y:S04]  /*0710*/  LDG.E R20, desc[UR16][R10.64+0x1000] ;  /* 0x001000100a147981 */ /* 0x000ea8000c1e1900 */
[----:B------:R-:W2:Y:S01]  /*0720*/  LDG.E R21, desc[UR16][R8.64+0x800] ;  /* 0x0008001008157981 */ /* 0x000ea2000c1e1900 */
[----:B------:R-:W-:Y:S01]  /*0730*/  MOV R14, UR20 ;  /* 0x00000014000e7c02 */ /* 0x000fe20008000f00 */
[----:B-1----:R-:W-:Y:S01]  /*0740*/  IMAD.U32 R13, RZ, RZ, UR13 ;  /* 0x0000000dff0d7e24 */ /* 0x002fe2000f8e00ff */
[----:B------:R-:W-:-:S02]  /*0750*/  MOV R15, UR21 ;  /* 0x00000015000f7c02 */ /* 0x000fc40008000f00 */
[----:B------:R-:W-:Y:S01]  /*0760*/  MOV R12, UR12 ;  /* 0x0000000c000c7c02 */ /* 0x000fe20008000f00 */
[----:B------:R-:W-:-:S04]  /*0770*/  IMAD.WIDE R14, R0, 0x4, R14 ;  /* 0x00000004000e7825 */ /* 0x000fc800078e020e */
[----:B------:R-:W-:-:S04]  /*0780*/  IMAD.WIDE R12, R0, 0x4, R12 ;  /* 0x00000004000c7825 */ /* 0x000fc800078e020c */
[----:B--2---:R-:W-:-:S05]  /*0790*/  FADD R21, R20, -R21 ;  /* 0x8000001514157221 */ /* 0x004fca0000000000 */
[----:B------:R1:W-:Y:S04]  /*07a0*/  STG.E desc[UR16][R6.64+0x800], R21 ;  /* 0x0008001506007986 */ /* 0x0003e8000c101910 */
[----:B0-----:R-:W2:Y:S04]  /*07b0*/  LDG.E R5, desc[UR16][R12.64] ;  /* 0x000000100c057981 */ /* 0x001ea8000c1e1900 */
[----:B------:R-:W2:Y:S01]  /*07c0*/  LDG.E R10, desc[UR16][R14.64+-0x600] ;  /* 0xfffa00100e0a7981 */ /* 0x000ea2000c1e1900 */
[----:B------:R-:W-:Y:S02]  /*07d0*/  MOV R8, UR6 ;  /* 0x0000000600087c02 */ /* 0x000fe40008000f00 */
[----:B------:R-:W-:-:S03]  /*07e0*/  MOV R9, UR7 ;  /* 0x0000000700097c02 */ /* 0x000fc60008000f00 */
[----:B------:R-:W-:-:S04]  /*07f0*/  IMAD.WIDE R8, R0, 0x4, R8 ;  /* 0x0000000400087825 */ /* 0x000fc800078e0208 */
[----:B--2---:R-:W-:-:S05]  /*0800*/  FADD R5, R5, -R10 ;  /* 0x8000000a05057221 */ /* 0x004fca0000000000 */
[----:B------:R0:W-:Y:S04]  /*0810*/  STG.E desc[UR16][R8.64+-0x600], R5 ;  /* 0xfffa000508007986 */ /* 0x0001e8000c101910 */
[----:B------:R-:W2:Y:S04]  /*0820*/  LDG.E R10, desc[UR16][R12.64+0x200] ;  /* 0x000200100c0a7981 */ /* 0x000ea8000c1e1900 */
[----:B------:R-:W2:Y:S02]  /*0830*/  LDG.E R11, desc[UR16][R14.64+-0x400] ;  /* 0xfffc00100e0b7981 */ /* 0x000ea4000c1e1900 */
[----:B--2---:R-:W-:-:S05]  /*0840*/  FADD R11, R10, -R11 ;  /* 0x8000000b0a0b7221 */ /* 0x004fca0000000000 */
[----:B------:R2:W-:Y:S04]  /*0850*/  STG.E desc[UR16][R8.64+-0x400], R11 ;  /* 0xfffc000b08007986 */ /* 0x0005e8000c101910 */
[----:B-1----:R-:W3:Y:S04]  /*0860*/  LDG.E R6, desc[UR16][R12.64+0x400] ;  /* 0x000400100c067981 */ /* 0x002ee8000c1e1900 */
[----:B------:R-:W3:Y:S02]  /*0870*/  LDG.E R7, desc[UR16][R14.64+-0x200] ;  /* 0xfffe00100e077981 */ /* 0x000ee4000c1e1900 */
[----:B---3--:R-:W-:-:S05]  /*0880*/  FADD R7, R6, -R7 ;  /* 0x8000000706077221 */ /* 0x008fca0000000000 */
        /* <DEDUP_REMOVED lines=10> */
[----:B--2---:R-:W4:Y:S02]  /*0930*/  LDG.E R11, desc[UR16][R14.64+0x400] ;  /* 0x000400100e0b7981 */ /* 0x004f24000c1e1900 */
[----:B----4-:R-:W-:-:S05]  /*0940*/  FADD R11, R6, -R11 ;  /* 0x8000000b060b7221 */ /* 0x010fca0000000000 */
[----:B------:R3:W-:Y:S04]  /*0950*/  STG.E desc[UR16][R8.64+0x400], R11 ;  /* 0x0004000b08007986 */ /* 0x0007e8000c101910 */
[----:B------:R-:W2:Y:S04]  /*0960*/  LDG.E R6, desc[UR16][R12.64+0xc00] ;  /* 0x000c00100c067981 */ /* 0x000ea8000c1e1900 */
[----:B-1----:R-:W2:Y:S01]  /*0970*/  LDG.E R7, desc[UR16][R14.64+0x600] ;  /* 0x000600100e077981 */ /* 0x002ea2000c1e1900 */
        /* <DEDUP_REMOVED lines=8> */
.L_x_452:
[----:B------:R-:W-:Y:S05]  /*0a00*/  @!P0 EXIT ;  /* 0x000000000000894d */ /* 0x000fea0003800000 */
[----:B------:R-:W0:Y:S01]  /*0a10*/  LDCU.128 UR12, c[0x0][0x390] ;  /* 0x00007200ff0c77ac */ /* 0x000e220008000c00 */
[----:B------:R-:W1:Y:S01]  /*0a20*/  S2R R0, SR_TID.X ;  /* 0x0000000000007919 */ /* 0x000e620000002100 */
[----:B------:R-:W2:Y:S01]  /*0a30*/  LDCU.64 UR8, c[0x0][0x3a8] ;  /* 0x00007500ff0877ac */ /* 0x000ea20008000a00 */
[----:B------:R-:W-:Y:S01]  /*0a40*/  USHF.L.U32 UR10, UR10, 0x7, URZ ;  /* 0x000000070a0a7899 */ /* 0x000fe200080006ff */
[----:B------:R-:W4:Y:S03]  /*0a50*/  LDCU UR5, c[0x0][0x384] ;  /* 0x00007080ff0577ac */ /* 0x000f260008000800 */
[----:B------:R-:W-:-:S04]  /*0a60*/  UIMAD UR6, UR10, UR19, URZ ;  /* 0x000000130a0672a4 */ /* 0x000fc8000f8e02ff */
[----:B------:R-:W-:-:S04]  /*0a70*/  UIMAD.WIDE UR6, UR6, 0x4, URZ ;  /* 0x00000004060678a5 */ /* 0x000fc8000f8e02ff */
[----:B0-----:R-:W-:Y:S02]  /*0a80*/  UIADD3 UR14, UP0, UPT, UR6, UR14, URZ ;  /* 0x0000000e060e7290 */ /* 0x001fe4000ff1e0ff */
[----:B------:R-:W-:Y:S02]  /*0a90*/  UIADD3 UR12, UP2, UPT, UR6, UR12, URZ ;  /* 0x0000000c060c7290 */ /* 0x000fe4000ff5e0ff */
[----:B------:R-:W-:Y:S02]  /*0aa0*/  UIADD3.X UR15, UPT, UPT, UR7, UR15, URZ, UP0, !UPT ;  /* 0x0000000f070f7290 */ /* 0x000fe400087fe4ff */
[----:B------:R-:W-:Y:S01]  /*0ab0*/  UISETP.GE.U32.AND UP0, UPT, UR24, 0x8, UPT ;  /* 0x000000081800788c */ /* 0x000fe2000bf06070 */
[----:B------:R-:W-:Y:S01]  /*0ac0*/  MOV R6, UR14 ;  /* 0x0000000e00067c02 */ /* 0x000fe20008000f00 */
[----:B--2---:R-:W-:Y:S01]  /*0ad0*/  UIADD3 UR8, UP1, UPT, UR6, UR8, URZ ;  /* 0x0000000806087290 */ /* 0x004fe2000ff3e0ff */
[----:B------:R-:W-:Y:S01]  /*0ae0*/  MOV R2, UR12 ;  /* 0x0000000c00027c02 */ /* 0x000fe20008000f00 */
[----:B----4-:R-:W-:Y:S01]  /*0af0*/  ULOP3.LUT UR10, UR5, 0x7, URZ, 0xc0, !UPT ;  /* 0x00000007050a7892 */ /* 0x010fe2000f8ec0ff */
[----:B---3--:R-:W-:Y:S01]  /*0b00*/  IMAD.U32 R7, RZ, RZ, UR15 ;  /* 0x0000000fff077e24 */ /* 0x008fe2000f8e00ff */
[----:B------:R-:W-:-:S02]  /*0b10*/  UIADD3.X UR13, UPT, UPT, UR7, UR13, URZ, UP2, !UPT ;  /* 0x0000000d070d7290 */ /* 0x000fc400097fe4ff */
[----:B------:R-:W-:Y:S01]  /*0b20*/  UIADD3.X UR9, UPT, UPT, UR7, UR9, URZ, UP1, !UPT ;  /* 0x0000000907097290 */ /* 0x000fe20008ffe4ff */
[----:B------:R-:W-:Y:S02]  /*0b30*/  MOV R4, UR8 ;  /* 0x0000000800047c02 */ /* 0x000fe40008000f00 */
[----:B------:R-:W-:Y:S02]  /*0b40*/  ISETP.NE.AND P0, PT, RZ, UR10, PT ;  /* 0x0000000aff007c0c */ /* 0x000fe4000bf05270 */
[----:B------:R-:W-:Y:S02]  /*0b50*/  MOV R3, UR13 ;  /* 0x0000000d00037c02 */ /* 0x000fe40008000f00 */
[----:B------:R-:W-:Y:S01]  /*0b60*/  MOV R5, UR9 ;  /* 0x0000000900057c02 */ /* 0x000fe20008000f00 */
[----:B-1----:R-:W-:Y:S08]  /*0b70*/  BRA.U !UP0, `(.L_x_454) ;  /* 0x0000000108987547 */ /* 0x002ff0000b800000 */
[----:B------:R-:W-:-:S04]  /*0b80*/  MOV R13, UR4 ;  /* 0x00000004000d7c02 */ /* 0x000fc80008000f00 */
[----:B------:R-:W-:-:S05]  /*0b90*/  LEA R13, R13, R0, 0x7 ;  /* 0x000000000d0d7211 */ /* 0x000fca00078e38ff */
        /* <DEDUP_REMOVED lines=32> */
[----:B---3--:R-:W2:Y:S01]  /*0da0*/  LDG.E R21, desc[UR16][R8.64+0xe00] ;  /* 0x000e001008157981 */ /* 0x008ea2000c1e1900 */
[----:B------:R-:W-:Y:S01]  /*0db0*/  UIADD3 UR4, UPT, UPT, UR4, 0x8, URZ ;  /* 0x0000000804047890 */ /* 0x000fe2000fffe0ff */
[----:B--2---:R-:W-:-:S05]  /*0dc0*/  FADD R21, R14, -R21 ;  /* 0x800000150e157221 */ /* 0x004fca0000000000 */
[----:B------:R0:W-:Y:S06]  /*0dd0*/  STG.E desc[UR16][R12.64+0xe00], R21 ;  /* 0x000e00150c007986 */ /* 0x0001ec000c101910 */
.L_x_454:
[----:B------:R-:W-:Y:S05]  /*0de0*/  @!P0 EXIT ;  /* 0x000000000000894d */ /* 0x000fea0003800000 */
[----:B------:R-:W-:Y:S02]  /*0df0*/  UISETP.GE.U32.AND UP0, UPT, UR10, 0x4, UPT ;  /* 0x000000040a00788c */ /* 0x000fe4000bf06070 */
[----:B------:R-:W-:-:S06]  /*0e00*/  ULOP3.LUT UR5, UR5, 0x3, URZ, 0xc0, !UPT ;  /* 0x0000000305057892 */ /* 0x000fcc000f8ec0ff */
[----:B------:R-:W-:Y:S01]  /*0e10*/  ISETP.NE.AND P0, PT, RZ, UR5, PT ;  /* 0x00000005ff007c0c */ /* 0x000fe2000bf05270 */
[----:B------:R-:W-:-:S12]  /*0e20*/  BRA.U !UP0, `(.L_x_455) ;  /* 0x0000000108587547 */ /* 0x000fd8000b800000 */
        /* <DEDUP_REMOVED lines=14> */
[----:B0-----:R-:W2:Y:S02]  /*0f10*/  LDG.E R13, desc[UR16][R4.64+0x400] ;  /* 0x00040010040d7981 */ /* 0x001ea4000c1e1900 */
[----:B--2---:R-:W-:-:S05]  /*0f20*/  FADD R13, R8, -R13 ;  /* 0x8000000d080d7221 */ /* 0x004fca0000000000 */
[----:B------:R1:W-:Y:S04]  /*0f30*/  STG.E desc[UR16][R2.64+0x400], R13 ;  /* 0x0004000d02007986 */ /* 0x0003e8000c101910 */
[----:B------:R-:W2:Y:S04]  /*0f40*/  LDG.E R8, desc[UR16][R6.64+0x600] ;  /* 0x0006001006087981 */ /* 0x000ea8000c1e1900 */
[----:B------:R-:W2:Y:S01]  /*0f50*/  LDG.E R15, desc[UR16][R4.64+0x600] ;  /* 0x00060010040f7981 */ /* 0x000ea2000c1e1900 */
[----:B------:R-:W-:Y:S01]  /*0f60*/  UIADD3 UR4, UPT, UPT, UR4, 0x4, URZ ;  /* 0x0000000404047890 */ /* 0x000fe2000fffe0ff */
[----:B--2---:R-:W-:-:S05]  /*0f70*/  FADD R15, R8, -R15 ;  /* 0x8000000f080f7221 */ /* 0x004fca0000000000 */
[----:B------:R1:W-:Y:S06]  /*0f80*/  STG.E desc[UR16][R2.64+0x600], R15 ;  /* 0x0006000f02007986 */ /* 0x0003ec000c101910 */
.L_x_455:
[----:B------:R-:W-:Y:S05]  /*0f90*/  @!P0 EXIT ;  /* 0x000000000000894d */ /* 0x000fea0003800000 */
[----:B------:R-:W2:Y:S01]  /*0fa0*/  LDCU.128 UR8, c[0x0][0x390] ;  /* 0x00007200ff0877ac */ /* 0x000ea20008000c00 */
[----:B-1----:R-:W-:Y:S01]  /*0fb0*/  IMAD.U32 R9, RZ, RZ, UR4 ;  /* 0x00000004ff097e24 */ /* 0x002fe2000f8e00ff */
[----:B------:R-:W1:Y:S04]  /*0fc0*/  LDCU.64 UR12, c[0x0][0x3a8] ;  /* 0x00007500ff0c77ac */ /* 0x000e680008000a00 */
[----:B------:R-:W-:Y:S01]  /*0fd0*/  LEA R9, R9, R0, 0x7 ;  /* 0x0000000009097211 */ /* 0x000fe200078e38ff */
[----:B--2---:R-:W-:Y:S02]  /*0fe0*/  UIMAD.WIDE UR6, UR18, 0x4, UR8 ;  /* 0x00000004120678a5 */ /* 0x004fe4000f8e0208 */
[----:B------:R-:W-:Y:S02]  /*0ff0*/  UIADD3 UR8, UPT, UPT, -UR5, URZ, URZ ;  /* 0x000000ff05087290 */ /* 0x000fe4000fffe1ff */
[----:B------:R-:W-:-:S02]  /*1000*/  UIMAD.WIDE UR10, UR18, 0x4, UR10 ;  /* 0x00000004120a78a5 */ /* 0x000fc4000f8e020a */
[----:B-1----:R-:W-:-:S12]  /*1010*/  UIMAD.WIDE UR4, UR18, 0x4, UR12 ;  /* 0x00000004120478a5 */ /* 0x002fd8000f8e020c */
.L_x_456:
[----:B------:R-:W-:Y:S02]  /*1020*/  MOV R4, UR4 ;  /* 0x0000000400047c02 */ /* 0x000fe40008000f00 */
[----:B------:R-:W-:Y:S02]  /*1030*/  MOV R5, UR5 ;  /* 0x0000000500057c02 */ /* 0x000fe40008000f00 */
[----:B------:R-:W-:Y:S02]  /*1040*/  MOV R6, UR10 ;  /* 0x0000000a00067c02 */ /* 0x000fe40008000f00 */
[----:B------:R-:W-:Y:S01]  /*1050*/  MOV R7, UR11 ;  /* 0x0000000b00077c02 */ /* 0x000fe20008000f00 */
[----:B------:R-:W-:-:S04]  /*1060*/  IMAD.WIDE R4, R9, 0x4, R4 ;  /* 0x0000000409047825 */ /* 0x000fc800078e0204 */
[----:B------:R-:W-:Y:S02]  /*1070*/  IMAD.WIDE R6, R9, 0x4, R6 ;  /* 0x0000000409067825 */ /* 0x000fe400078e0206 */
[----:B------:R-:W2:Y:S04]  /*1080*/  LDG.E R5, desc[UR16][R4.64] ;  /* 0x0000001004057981 */ /* 0x000ea8000c1e1900 */
[----:B------:R-:W2:Y:S01]  /*1090*/  LDG.E R6, desc[UR16][R6.64] ;  /* 0x0000001006067981 */ /* 0x000ea2000c1e1900 */
[----:B-1----:R-:W-:Y:S01]  /*10a0*/  MOV R2, UR6 ;  /* 0x0000000600027c02 */ /* 0x002fe20008000f00 */
[----:B------:R-:W-:Y:S01]  /*10b0*/  IMAD.U32 R3, RZ, RZ, UR7 ;  /* 0x00000007ff037e24 */ /* 0x000fe2000f8e00ff */
[----:B------:R-:W-:-:S03]  /*10c0*/  UIADD3 UR8, UPT, UPT, UR8, 0x1, URZ ;  /* 0x0000000108087890 */ /* 0x000fc6000fffe0ff */
[C---:B------:R-:W-:Y:S01]  /*10d0*/  IMAD.WIDE R2, R9.reuse, 0x4, R2 ;  /* 0x0000000409027825 */ /* 0x040fe200078e0202 */
[----:B------:R-:W-:Y:S01]  /*10e0*/  UISETP.NE.AND UP0, UPT, UR8, URZ, UPT ;  /* 0x000000ff0800728c */ /* 0x000fe2000bf05270 */
[----:B------:R-:W-:Y:S02]  /*10f0*/  IADD3 R9, PT, PT, R9, 0x80, RZ ;  /* 0x0000008009097810 */ /* 0x000fe40007ffe0ff */
[----:B--2---:R-:W-:-:S05]  /*1100*/  FADD R11, R6, -R5 ;  /* 0x80000005060b7221 */ /* 0x004fca0000000000 */
[----:B------:R1:W-:Y:S01]  /*1110*/  STG.E desc[UR16][R2.64], R11 ;  /* 0x0000000b02007986 */ /* 0x0003e2000c101910 */
[----:B------:R-:W-:Y:S05]  /*1120*/  BRA.U UP0, `(.L_x_456) ;  /* 0xfffffffd00bc7547 */ /* 0x000fea000b83ffff */
[----:B------:R-:W-:Y:S05]  /*1130*/  EXIT ;  /* 0x000000000000794d */ /* 0x000fea0003800000 */
.L_x_451:
[----:B------:R-:W-:-:S06]  /*1140*/  UISETP.GE.AND UP0, UPT, UR5, 0x1, UPT ;  /* 0x000000010500788c */ /* 0x000fcc000bf06270 */
[----:B------:R-:W-:-:S13]  /*1150*/  PLOP3.LUT P0, PT, PT, PT, UP0, 0x80, 0x8 ;  /* 0x000000000008781c */ /* 0x000fda0003f0f008 */
[----:B012---:R-:W-:Y:S05]  /*1160*/  @!P0 EXIT ;  /* 0x000000000000894d */ /* 0x007fea0003800000 */
[----:B------:R-:W0:Y:S01]  /*1170*/  LDCU UR4, c[0x0][0x384] ;  /* 0x00007080ff0477ac */ /* 0x000e220008000800 */
[----:B------:R-:W1:Y:S01]  /*1180*/  S2R R0, SR_TID.X ;  /* 0x0000000000007919 */ /* 0x000e620000002100 */
[----:B------:R-:W-:Y:S01]  /*1190*/  HFMA2 R9, -RZ, RZ, 0, 0 ;  /* 0x00000000ff097431 */ /* 0x000fe200000001ff */
[----:B------:R-:W2:Y:S01]  /*11a0*/  LDCU.64 UR8, c[0x0][0x3a8] ;  /* 0x00007500ff0877ac */ /* 0x000ea20008000a00 */
[----:B------:R-:W3:Y:S01]  /*11b0*/  LDCU.128 UR12, c[0x0][0x390] ;  /* 0x00007200ff0c77ac */ /* 0x000ee20008000c00 */
[----:B0-----:R-:W-:-:S04]  /*11c0*/  USHF.L.U32 UR4, UR4, 0x7, URZ ;  /* 0x0000000704047899 */ /* 0x001fc800080006ff */
[----:B------:R-:W-:-:S04]  /*11d0*/  UIMAD UR4, UR4, UR19, URZ ;  /* 0x00000013040472a4 */ /* 0x000fc8000f8e02ff */
[----:B------:R-:W-:-:S04]  /*11e0*/  UIMAD.WIDE UR6, UR4, 0x4, URZ ;  /* 0x00000004040678a5 */ /* 0x000fc8000f8e02ff */
[----:B--2---:R-:W-:Y:S02]  /*11f0*/  UIADD3 UR8, UP0, UPT, UR6, UR8, URZ ;  /* 0x0000000806087290 */ /* 0x004fe4000ff1e0ff */
[----:B---3--:R-:W-:Y:S02]  /*1200*/  UIADD3 UR14, UP1, UPT, UR6, UR14, URZ ;  /* 0x0000000e060e7290 */ /* 0x008fe4000ff3e0ff */
[----:B------:R-:W-:Y:S02]  /*1210*/  UIADD3.X UR9, UPT, UPT, UR7, UR9, URZ, UP0, !UPT ;  /* 0x0000000907097290 */ /* 0x000fe400087fe4ff */
[----:B------:R-:W-:Y:S01]  /*1220*/  UISETP.GE.U32.AND UP0, UPT, UR5, 0x8, UPT ;  /* 0x000000080500788c */ /* 0x000fe2000bf06070 */
[----:B------:R-:W-:Y:S01]  /*1230*/  MOV R2, UR8 ;  /* 0x0000000800027c02 */ /* 0x000fe20008000f00 */
[----:B------:R-:W-:Y:S01]  /*1240*/  UIADD3 UR12, UP2, UPT, UR6, UR12, URZ ;  /* 0x0000000c060c7290 */ /* 0x000fe2000ff5e0ff */
[----:B------:R-:W-:Y:S01]  /*1250*/  MOV R4, UR14 ;  /* 0x0000000e00047c02 */ /* 0x000fe20008000f00 */
[----:B------:R-:W-:Y:S01]  /*1260*/  UIADD3.X UR15, UPT, UPT, UR7, UR15, URZ, UP1, !UPT ;  /* 0x0000000f070f7290 */ /* 0x000fe20008ffe4ff */
[----:B------:R-:W-:Y:S01]  /*1270*/  MOV R3, UR9 ;  /* 0x0000000900037c02 */ /* 0x000fe20008000f00 */
[----:B------:R-:W-:-:S02]  /*1280*/  UIADD3.X UR13, UPT, UPT, UR7, UR13, URZ, UP2, !UPT ;  /* 0x0000000d070d7290 */ /* 0x000fc400097fe4ff */
[----:B------:R-:W-:Y:S01]  /*1290*/  MOV R6, UR12 ;  /* 0x0000000c00067c02 */ /* 0x000fe20008000f00 */
[----:B------:R-:W-:Y:S01]  /*12a0*/  ULOP3.LUT UR6, UR5, 0x7, URZ, 0xc0, !UPT ;  /* 0x0000000705067892 */ /* 0x000fe2000f8ec0ff */
[----:B------:R-:W-:Y:S02]  /*12b0*/  MOV R5, UR15 ;  /* 0x0000000f00057c02 */ /* 0x000fe40008000f00 */
[----:B------:R-:W-:Y:S01]  /*12c0*/  IMAD.U32 R7, RZ, RZ, UR13 ;  /* 0x0000000dff077e24 */ /* 0x000fe2000f8e00ff */
[----:B-1----:R-:W-:Y:S08]  /*12d0*/  BRA.U !UP0, `(.L_x_457) ;  /* 0x0000000108fc7547 */ /* 0x002ff0000b800000 */
[----:B------:R-:W-:Y:S01]  /*12e0*/  ULOP3.LUT UR4, UR5, 0x7ffffff8, URZ, 0xc0, !UPT ;  /* 0x7ffffff805047892 */ /* 0x000fe2000f8ec0ff */
[----:B------:R-:W-:-:S05]  /*12f0*/  MOV R8, RZ ;  /* 0x000000ff00087202 */ /* 0x000fca0000000f00 */
[----:B------:R-:W-:-:S07]  /*1300*/  MOV R9, UR4 ;  /* 0x0000000400097c02 */ /* 0x000fce0008000f00 */
.L_x_460:
[----:B0-----:R-:W-:-:S04]  /*1310*/  LEA R15, R8, R0, 0x7 ;  /* 0x00000000080f7211 */ /* 0x001fc800078e38ff */
        /* <DEDUP_REMOVED lines=21> */
[----:B------:R-:W-:-:S05]  /*1470*/  VIADD R18, R15, 0x180 ;  /* 0x000001800f127836 */ /* 0x000fca0000000000 */
[----:B------:R-:W-:Y:S01]  /*1480*/  ISETP.GE.AND P1, PT, R18, UR10, PT ;  /* 0x0000000a12007c0c */ /* 0x000fe2000bf26270 */
[----:B--2---:R-:W-:-:S05]  /*1490*/  @!P0 FADD R19, R14, -R19 ;  /* 0x800000130e138221 */ /* 0x004fca0000000000 */
[----:B------:R1:W-:Y:S07]  /*14a0*/  @!P0 STG.E desc[UR16][R16.64+0x200], R19 ;  /* 0x0002001310008986 */ /* 0x0003ee000c101910 */
[----:B------:R-:W2:Y:S04]  /*14b0*/  @!P1 LDG.E R14, desc[UR16][R10.64+0x400] ;  /* 0x000400100a0e9981 */ /* 0x000ea8000c1e1900 */
[----:B0-----:R-:W2:Y:S01]  /*14c0*/  @!P1 LDG.E R21, desc[UR16][R12.64+0x400] ;  /* 0x000400100c159981 */ /* 0x001ea2000c1e1900 */
[----:B------:R-:W-:-:S04]  /*14d0*/  IADD3 R18, PT, PT, R15, 0x200, RZ ;  /* 0x000002000f127810 */ /* 0x000fc80007ffe0ff */
[----:B------:R-:W-:Y:S01]  /*14e0*/  ISETP.GE.AND P0, PT, R18, UR10, PT ;  /* 0x0000000a12007c0c */ /* 0x000fe2000bf06270 */
[----:B--2---:R-:W-:-:S05]  /*14f0*/  @!P1 FADD R21, R14, -R21 ;  /* 0x800000150e159221 */ /* 0x004fca0000000000 */
[----:B------:R0:W-:Y:S07]  /*1500*/  @!P1 STG.E desc[UR16][R16.64+0x400], R21 ;  /* 0x0004001510009986 */ /* 0x0001ee000c101910 */
[----:B------:R-:W2:Y:S04]  /*1510*/  @!P0 LDG.E R14, desc[UR16][R10.64+0x600] ;  /* 0x000600100a0e8981 */ /* 0x000ea8000c1e1900 */
[----:B------:R-:W2:Y:S01]  /*1520*/  @!P0 LDG.E R23, desc[UR16][R12.64+0x600] ;  /* 0x000600100c178981 */ /* 0x000ea2000c1e1900 */
[----:B------:R-:W-:-:S04]  /*1530*/  IADD3 R18, PT, PT, R15, 0x280, RZ ;  /* 0x000002800f127810 */ /* 0x000fc80007ffe0ff */
[----:B------:R-:W-:Y:S01]  /*1540*/  ISETP.GE.AND P1, PT, R18, UR10, PT ;  /* 0x0000000a12007c0c */ /* 0x000fe2000bf26270 */
[----:B--2---:R-:W-:-:S05]  /*1550*/  @!P0 FADD R23, R14, -R23 ;  /* 0x800000170e178221 */ /* 0x004fca0000000000 */
[----:B------:R2:W-:Y:S07]  /*1560*/  @!P0 STG.E desc[UR16][R16.64+0x600], R23 ;  /* 0x0006001710008986 */ /* 0x0005ee000c101910 */
[----:B------:R-:W3:Y:S04]  /*1570*/  @!P1 LDG.E R14, desc[UR16][R10.64+0x800] ;  /* 0x000800100a0e9981 */ /* 0x000ee8000c1e1900 */
[----:B-1----:R-:W3:Y:S01]  /*1580*/  @!P1 LDG.E R19, desc[UR16][R12.64+0x800] ;  /* 0x000800100c139981 */ /* 0x002ee2000c1e1900 */
[----:B------:R-:W-:-:S04]  /*1590*/  IADD3 R18, PT, PT, R15, 0x300, RZ ;  /* 0x000003000f127810 */ /* 0x000fc80007ffe0ff */
[----:B------:R-:W-:Y:S01]  /*15a0*/  ISETP.GE.AND P0, PT, R18, UR10, PT ;  /* 0x0000000a12007c0c */ /* 0x000fe2000bf06270 */
[----:B---3--:R-:W-:-:S05]  /*15b0*/  @!P1 FADD R19, R14, -R19 ;  /* 0x800000130e139221 */ /* 0x008fca0000000000 */
[----:B------:R2:W-:Y:S07]  /*15c0*/  @!P1 STG.E desc[UR16][R16.64+0x800], R19 ;  /* 0x0008001310009986 */ /* 0x0005ee000c101910 */
[----:B------:R-:W3:Y:S04]  /*15d0*/  @!P0 LDG.E R14, desc[UR16][R10.64+0xa00] ;  /* 0x000a00100a0e8981 */ /* 0x000ee8000c1e1900 */
[----:B0-----:R-:W3:Y:S01]  /*15e0*/  @!P0 LDG.E R21, desc[UR16][R12.64+0xa00] ;  /* 0x000a00100c158981 */ /* 0x001ee2000c1e1900 */
[----:B------:R-:W-:Y:S01]  /*15f0*/  IADD3 R15, PT, PT, R15, 0x380, RZ ;  /* 0x000003800f0f7810 */ /* 0x000fe20007ffe0ff */
[----:B------:R-:W-:Y:S01]  /*1600*/  BSSY.RECONVERGENT B0, `(.L_x_458) ;  /* 0x000000b000007945 */ /* 0x000fe20003800200 */
[----:B------:R-:W-:-:S04]  /*1610*/  IADD3 R8, PT, PT, R8, 0x8, RZ ;  /* 0x0000000808087810 */ /* 0x000fc80007ffe0ff */
[----:B------:R-:W-:Y:S01]  /*1620*/  ISETP.NE.AND P1, PT, R8, R9, PT ;  /* 0x000000090800720c */ /* 0x000fe20003f25270 */
[----:B---3--:R-:W-:-:S05]  /*1630*/  @!P0 FADD R21, R14, -R21 ;  /* 0x800000150e158221 */ /* 0x008fca0000000000 */
[----:B------:R2:W-:Y:S01]  /*1640*/  @!P0 STG.E desc[UR16][R16.64+0xa00], R21 ;  /* 0x000a001510008986 */ /* 0x0005e2000c101910 */
[----:B------:R-:W-:-:S13]  /*1650*/  ISETP.GE.AND P0, PT, R15, UR10, PT ;  /* 0x0000000a0f007c0c */ /* 0x000fda000bf06270 */
[----:B--2---:R-:W-:Y:S05]  /*1660*/  @P0 BRA `(.L_x_459) ;  /* 0x0000000000100947 */ /* 0x004fea0003800000 */
[----:B------:R-:W2:Y:S04]  /*1670*/  LDG.E R10, desc[UR16][R10.64+0xc00] ;  /* 0x000c00100a0a7981 */ /* 0x000ea8000c1e1900 */
[----:B------:R-:W2:Y:S02]  /*1680*/  LDG.E R13, desc[UR16][R12.64+0xc00] ;  /* 0x000c00100c0d7981 */ /* 0x000ea4000c1e1900 */
[----:B--2---:R-:W-:-:S05]  /*1690*/  FADD R15, R10, -R13 ;  /* 0x8000000d0a0f7221 */ /* 0x004fca0000000000 */
[----:B------:R0:W-:Y:S02]  /*16a0*/  STG.E desc[UR16][R16.64+0xc00], R15 ;  /* 0x000c000f10007986 */ /* 0x0001e4000c101910 */
.L_x_459:
[----:B------:R-:W-:Y:S05]  /*16b0*/  BSYNC.RECONVERGENT B0 ;  /* 0x0000000000007941 */ /* 0x000fea0003800200 */
.L_x_458:
[----:B------:R-:W-:Y:S05]  /*16c0*/  @P1 BRA `(.L_x_460) ;  /* 0xfffffffc00101947 */ /* 0x000fea000383ffff */
.L_x_457:
[----:B------:R-:W-:-:S13]  /*16d0*/  ISETP.NE.AND P0, PT, RZ, UR6, PT ;  /* 0x00000006ff007c0c */ /* 0x000fda000bf05270 */
[----:B------:R-:W-:Y:S05]  /*16e0*/  @!P0 EXIT ;  /* 0x000000000000894d */ /* 0x000fea0003800000 */
[----:B------:R-:W1:Y:S01]  /*16f0*/  LDC R8, c[0x0][0x384] ;  /* 0x0000e100ff087b82 */ /* 0x000e620000000800 */
[----:B------:R-:W-:Y:S01]  /*1700*/  UISETP.GE.U32.AND UP0, UPT, UR6, 0x4, UPT ;  /* 0x000000040600788c */ /* 0x000fe2000bf06070 */
[----:B-1----:R-:W-:-:S04]  /*1710*/  LOP3.LUT R24, R8, 0x3, RZ, 0xc0, !PT ;  /* 0x0000000308187812 */ /* 0x002fc800078ec0ff */
[----:B------:R-:W-:-:S04]  /*1720*/  ISETP.NE.AND P0, PT, R24, RZ, PT ;  /* 0x000000ff1800720c */ /* 0x000fc80003f05270 */
[----:B------:R-:W-:Y:S09]  /*1730*/  BRA.U !UP0, `(.L_x_461) ;  /* 0x0000000108947547 */ /* 0x000ff2000b800000 */
[----:B------:R-:W-:-:S04]  /*1740*/  LEA R11, R9, R0, 0x7 ;  /* 0x00000000090b7211 */ /* 0x000fc800078e38ff */
[----:B------:R-:W-:-:S13]  /*1750*/  ISETP.GE.AND P2, PT, R11, UR10, PT ;  /* 0x0000000a0b007c0c */ /* 0x000fda000bf46270 */
[----:B0-----:R-:W-:-:S04]  /*1760*/  @!P2 IMAD.WIDE R14, R11, 0x4, R4 ;  /* 0x000000040b0ea825 */ /* 0x001fc800078e0204 */
[C---:B------:R-:W-:Y:S02]  /*1770*/  @!P2 IMAD.WIDE R16, R11.reuse, 0x4, R2 ;  /* 0x000000040b10a825 */ /* 0x040fe400078e0202 */
[----:B------:R-:W2:Y:S04]  /*1780*/  @!P2 LDG.E R14, desc[UR16][R14.64] ;  /* 0x000000100e0ea981 */ /* 0x000ea8000c1e1900 */
[----:B------:R-:W2:Y:S01]  /*1790*/  @!P2 LDG.E R17, desc[UR16][R16.64] ;  /* 0x000000101011a981 */ /* 0x000ea2000c1e1900 */
[C---:B------:R-:W-:Y:S02]  /*17a0*/  VIADD R23, R11.reuse, 0x80 ;  /* 0x000000800b177836 */ /* 0x040fe40000000000 */
        /* <DEDUP_REMOVED lines=8> */
[----:B------:R-:W-:Y:S01]  /*1830*/  IADD3 R29, PT, PT, R11, 0x100, RZ ;  /* 0x000001000b1d7810 */ /* 0x000fe20007ffe0ff */
        /* <DEDUP_REMOVED lines=15> */
[----:B------:R-:W3:Y:S04]  /*1930*/  @!P1 LDG.E R12, desc[UR16][R12.64] ;  /* 0x000000100c0c9981 */ /* 0x000ee8000c1e1900 */
[----:B------:R-:W3:Y:S01]  /*1940*/  @!P1 LDG.E R19, desc[UR16][R18.64] ;  /* 0x0000001012139981 */ /* 0x000ee2000c1e1900 */
[----:B-1----:R-:W-:Y:S01]  /*1950*/  @!P1 IMAD.WIDE R14, R25, 0x4, R6 ;  /* 0x00000004190e9825 */ /* 0x002fe200078e0206 */
[----:B------:R-:W-:-:S03]  /*1960*/  IADD3 R9, PT, PT, R9, 0x4, RZ ;  /* 0x0000000409097810 */ /* 0x000fc60007ffe0ff */
[----:B---3--:R-:W-:-:S05]  /*1970*/  @!P1 FADD R17, R12, -R19 ;  /* 0x800000130c119221 */ /* 0x008fca0000000000 */
[----:B------:R2:W-:Y:S02]  /*1980*/  @!P1 STG.E desc[UR16][R14.64], R17 ;  /* 0x000000110e009986 */ /* 0x0005e4000c101910 */
.L_x_461:
[----:B------:R-:W-:Y:S05]  /*1990*/  @!P0 EXIT ;  /* 0x000000000000894d */ /* 0x000fea0003800000 */
[----:B------:R-:W-:Y:S02]  /*19a0*/  ISETP.NE.AND P1, PT, R24, 0x1, PT ;  /* 0x000000011800780c */ /* 0x000fe40003f25270 */
[----:B------:R-:W-:-:S04]  /*19b0*/  LOP3.LUT R8, R8, 0x1, RZ, 0xc0, !PT ;  /* 0x0000000108087812 */ /* 0x000fc800078ec0ff */
[----:B------:R-:W-:-:S07]  /*19c0*/  ISETP.NE.U32.AND P0, PT, R8, 0x1, PT ;  /* 0x000000010800780c */ /* 0x000fce0003f05070 */
[----:B------:R-:W-:Y:S06]  /*19d0*/  @!P1 BRA `(.L_x_462) ;  /* 0x00000000004c9947 */ /* 0x000fec0003800000 */
[----:B0-2---:R-:W-:-:S04]  /*19e0*/  LEA R15, R9, R0, 0x7 ;  /* 0x00000000090f7211 */ /* 0x005fc800078e38ff */
        /* <DEDUP_REMOVED lines=18> */
.L_x_462:
[----:B------:R-:W-:Y:S05]  /*1b10*/  @P0 EXIT ;  /* 0x000000000000094d */ /* 0x000fea0003800000 */
[----:B------:R-:W-:-:S04]  /*1b20*/  LEA R9, R9, R0, 0x7 ;  /* 0x0000000009097211 */ /* 0x000fc800078e38ff */
[----:B------:R-:W-:-:S13]  /*1b30*/  ISETP.GE.AND P0, PT, R9, UR10, PT ;  /* 0x0000000a09007c0c */ /* 0x000fda000bf06270 */
[----:B------:R-:W-:Y:S05]  /*1b40*/  @P0 EXIT ;  /* 0x000000000000094d */ /* 0x000fea0003800000 */
[----:B------:R-:W-:-:S04]  /*1b50*/  IMAD.WIDE R4, R9, 0x4, R4 ;  /* 0x0000000409047825 */ /* 0x000fc800078e0204 */
[C---:B------:R-:W-:Y:S02]  /*1b60*/  IMAD.WIDE R2, R9.reuse, 0x4, R2 ;  /* 0x0000000409027825 */ /* 0x040fe400078e0202 */
[----:B------:R-:W3:Y:S04]  /*1b70*/  LDG.E R4, desc[UR16][R4.64] ;  /* 0x0000001004047981 */ /* 0x000ee8000c1e1900 */
[----:B------:R-:W3:Y:S01]  /*1b80*/  LDG.E R3, desc[UR16][R2.64] ;  /* 0x0000001002037981 */ /* 0x000ee2000c1e1900 */
[----:B------:R-:W-:-:S04]  /*1b90*/  IMAD.WIDE R6, R9, 0x4, R6 ;  /* 0x0000000409067825 */ /* 0x000fc800078e0206 */
[----:B---3--:R-:W-:-:S05]  /*1ba0*/  FADD R9, R4, -R3 ;  /* 0x8000000304097221 */ /* 0x008fca0000000000 */
[----:B------:R-:W-:Y:S01]  /*1bb0*/  STG.E desc[UR16][R6.64], R9 ;  /* 0x0000000906007986 */ /* 0x000fe2000c101910 */
[----:B------:R-:W-:Y:S05]  /*1bc0*/  EXIT ;  /* 0x000000000000794d */ /* 0x000fea0003800000 */
.L_x_463:
        /* <DEDUP_REMOVED lines=11> */
.L_x_484:


//--------------------- .text._ZN3cub18CUB_300001_SM_10006detail8for_each13static_kernelINS2_12policy_hub_t12policy_500_tElN6thrust24THRUST_300001_SM_1000_NS8cuda_cub11__transform17unary_transform_fINS7_6detail15normal_iteratorINS7_10device_ptrIfEEEESF_NS9_14no_stencil_tagENS8_9__replace10constant_fIfEE16is_negative_gainEEEEvT0_T1_ --------------------------
	.section	.text._ZN3cub18CUB_300001_SM_10006detail8for_each13static_kernelINS2_12policy_hub_t12policy_500_tElN6thrust24THRUST_300001_SM_1000_NS8cuda_cub11__transform17unary_transform_fINS7_6detail15normal_iteratorINS7_10device_ptrIfEEEESF_NS9_14no_stencil_tagENS8_9__replace10constant_fIfEE16is_negative_gainEEEEvT0_T1_,"ax",@progbits
	.align	128
        .global         _ZN3cub18CUB_300001_SM_10006detail8for_each13static_kernelINS2_12policy_hub_t12policy_500_tElN6thrust24THRUST_300001_SM_1000_NS8cuda_cub11__transform17unary_transform_fINS7_6detail15normal_iteratorINS7_10device_ptrIfEEEESF_NS9_14no_stencil_tagENS8_9__replace10constant_fIfEE16is_negative_gainEEEEvT0_T1_
        .type           _ZN3cub18CUB_300001_SM_10006detail8for_each13static_kernelINS2_12policy_hub_t12policy_500_tElN6thrust24THRUST_300001_SM_1000_NS8cuda_cub11__transform17unary_transform_fINS7_6detail15normal_iteratorINS7_10device_ptrIfEEEESF_NS9_14no_stencil_tagENS8_9__replace10constant_fIfEE16is_negative_gainEEEEvT0_T1_,@function
        .size           _ZN3cub18CUB_300001_SM_10006detail8for_each13static_kernelINS2_12policy_hub_t12policy_500_tElN6thrust24THRUST_300001_SM_1000_NS8cuda_cub11__transform17unary_transform_fINS7_6detail15normal_iteratorINS7_10device_ptrIfEEEESF_NS9_14no_stencil_tagENS8_9__replace10constant_fIfEE16is_negative_gainEEEEvT0_T1_,(.L_x_485 - _ZN3cub18CUB_300001_SM_10006detail8for_each13static_kernelINS2_12policy_hub_t12policy_500_tElN6thrust24THRUST_300001_SM_1000_NS8cuda_cub11__transform17unary_transform_fINS7_6detail15normal_iteratorINS7_10device_ptrIfEEEESF_NS9_14no_stencil_tagENS8_9__replace10constant_fIfEE16is_negative_gainEEEEvT0_T1_)
        .other          _ZN3cub18CUB_300001_SM_10006detail8for_each13static_kernelINS2_12policy_hub_t12policy_500_tElN6thrust24THRUST_300001_SM_1000_NS8cuda_cub11__transform17unary_transform_fINS7_6detail15normal_iteratorINS7_10device_ptrIfEEEESF_NS9_14no_stencil_tagENS8_9__replace10constant_fIfEE16is_negative_gainEEEEvT0_T1_,@"STO_CUDA_ENTRY STV_DEFAULT"
_ZN3cub18CUB_300001_SM_10006detail8for_each13static_kernelINS2_12policy_hub_t12policy_500_tElN6thrust24THRUST_300001_SM_1000_NS8cuda_cub11__transform17unary_transform_fINS7_6detail15normal_iteratorINS7_10device_ptrIfEEEESF_NS9_14no_stencil_tagENS8_9__replace10constant_fIfEE16is_negative_gainEEEEvT0_T1_:
.text._ZN3cub18CUB_300001_SM_10006detail8for_each13static_kernelINS2_12policy_hub_t12policy_500_tElN6thrust24THRUST_300001_SM_1000_NS8cuda_cub11__transform17unary_transform_fINS7_6detail15normal_iteratorINS7_10device_ptrIfEEEESF_NS9_14no_stencil_tagENS8_9__replace10constant_fIfEE16is_negative_gainEEEEvT0_T1_:
[----:B------:R-:W-:Y:S08]  /*0000*/  LDC R1, c[0x0][0x37c] ;  /* 0x0000df00ff017b82 */ /* 0x000ff00000000800 */
[----:B------:R-:W0:Y:S01]  /*0010*/  S2UR UR4, SR_CTAID.X ;  /* 0x00000000000479c3 */ /* 0x000e220000002500 */
[----:B------:R-:W1:Y:S01]  /*0020*/  LDCU.64 UR6, c[0x0][0x380] ;  /* 0x00007000ff0677ac */ /* 0x000e620008000a00 */
[----:B------:R-:W2:Y:S01]  /*0030*/  LDCU.64 UR8, c[0x0][0x358] ;  /* 0x00006b00ff0877ac */ /* 0x000ea20008000a00 */
[----:B0-----:R-:W-:-:S04]  /*0040*/  UIMAD.WIDE.U32 UR4, UR4, 0x200, URZ ;  /* 0x00000200040478a5 */ /* 0x001fc8000f8e00ff */
[----:B-1----:R-:W-:-:S04]  /*0050*/  UIADD3 UR6, UP0, UPT, -UR4, UR6, URZ ;  /* 0x0000000604067290 */ /* 0x002fc8000ff1e1ff */
[----:B------:R-:W-:Y:S02]  /*0060*/  UIADD3.X UR7, UPT, UPT, ~UR5, UR7, URZ, UP0, !UPT ;  /* 0x0000000705077290 */ /* 0x000fe400087fe5ff */
[----:B------:R-:W-:-:S04]  /*0070*/  UISETP.GE.U32.AND UP0, UPT, UR6, 0x200, UPT ;  /* 0x000002000600788c */ /* 0x000fc8000bf06070 */
[----:B------:R-:W-:-:S09]  /*0080*/  UISETP.GE.AND.EX UP0, UPT, UR7, URZ, UPT, UP0 ;  /* 0x000000ff0700728c */ /* 0x000fd2000bf06300 */
[----:B--2---:R-:W-:Y:S05]  /*0090*/  BRA.U !UP0, `(.L_x_464) ;  /* 0x0000000108547547 */ /* 0x004fea000b800000 */
[----:B------:R-:W0:Y:S01]  /*00a0*/  S2R R0, SR_TID.X ;  /* 0x0000000000007919 */ /* 0x000e220000002100 */
[----:B------:R-:W1:Y:S01]  /*00b0*/  LDCU.64 UR10, c[0x0][0x388] ;  /* 0x00007100ff0a77ac */ /* 0x000e620008000a00 */
[----:B0-----:R-:W-:-:S05]  /*00c0*/  IADD3 R0, P0, PT, R0, UR4, RZ ;  /* 0x0000000400007c10 */ /* 0x001fca000ff1e0ff */
[----:B------:R-:W-:Y:S02]  /*00d0*/  IMAD.X R3, RZ, RZ, UR5, P0 ;  /* 0x00000005ff037e24 */ /* 0x000fe400080e06ff */
[----:B------:R-:W-:-:S03]  /*00e0*/  IMAD.SHL.U32 R4, R0, 0x4, RZ ;  /* 0x0000000400047824 */ /* 0x000fc600078e00ff */
[----:B------:R-:W-:Y:S02]  /*00f0*/  SHF.L.U64.HI R0, R0, 0x2, R3 ;  /* 0x0000000200007819 */ /* 0x000fe40000010203 */
[----:B-1----:R-:W-:-:S04]  /*0100*/  IADD3 R2, P0, PT, R4, UR10, RZ ;  /* 0x0000000a04027c10 */ /* 0x002fc8000ff1e0ff */
[----:B------:R-:W-:Y:S01]  /*0110*/  IADD3.X R3, PT, PT, R0, UR11, RZ, P0, !PT ;  /* 0x0000000b00037c10 */ /* 0x000fe200087fe4ff */
[----:B------:R-:W0:Y:S04]  /*0120*/  LDCU.64 UR10, c[0x0][0x390] ;  /* 0x00007200ff0a77ac */ /* 0x000e280008000a00 */
[----:B------:R-:W2:Y:S01]  /*0130*/  LDG.E R5, desc[UR8][R2.64] ;  /* 0x0000000802057981 */ /* 0x000ea2000c1e1900 */
[----:B0-----:R-:W-:Y:S02]  /*0140*/  IADD3 R4, P1, PT, R4, UR10, RZ ;  /* 0x0000000a04047c10 */ /* 0x001fe4000ff3e0ff */
[----:B--2---:R-:W-:Y:S02]  /*0150*/  FSETP.GEU.AND P0, PT, R5, RZ, PT ;  /* 0x000000ff0500720b */ /* 0x004fe40003f0e000 */
[----:B------:R-:W-:-:S11]  /*0160*/  IADD3.X R5, PT, PT, R0, UR11, RZ, P1, !PT ;  /* 0x0000000b00057c10 */ /* 0x000fd60008ffe4ff */
[----:B------:R-:W0:Y:S02]  /*0170*/  @!P0 LDC R7, c[0x0][0x398] ;  /* 0x0000e600ff078b82 */ /* 0x000e240000000800 */
[----:B0-----:R0:W-:Y:S04]  /*0180*/  @!P0 STG.E desc[UR8][R4.64], R7 ;  /* 0x0000000704008986 */ /* 0x0011e8000c101908 */
[----:B------:R-:W2:Y:S02]  /*0190*/  LDG.E R0, desc[UR8][R2.64+0x400] ;  /* 0x0004000802007981 */ /* 0x000ea4000c1e1900 */
[----:B--2---:R-:W-:-:S13]  /*01a0*/  FSETP.GEU.AND P0, PT, R0, RZ, PT ;  /* 0x000000ff0000720b */ /* 0x004fda0003f0e000 */
[----:B0-----:R-:W-:Y:S05]  /*01b0*/  @P0 EXIT ;  /* 0x000000000000094d */ /* 0x001fea0003800000 */
[----:B------:R-:W0:Y:S02]  /*01c0*/  LDC R3, c[0x0][0x398] ;  /* 0x0000e600ff037b82 */ /* 0x000e240000000800 */
[----:B0-----:R-:W-:Y:S01]  /*01d0*/  STG.E desc[UR8][R4.64+0x400], R3 ;  /* 0x0004000304007986 */ /* 0x001fe2000c101908 */
[----:B------:R-:W-:Y:S05]  /*01e0*/  EXIT ;  /* 0x000000000000794d */ /* 0x000fea0003800000 */
.L_x_464:
[----:B------:R-:W0:Y:S01]  /*01f0*/  S2R R0, SR_TID.X ;  /* 0x0000000000007919 */ /* 0x000e220000002100 */
[----:B------:R-:W-:Y:S01]  /*0200*/  USHF.R.S32.HI UR7, URZ, 0x1f, UR6 ;  /* 0x0000001fff077899 */ /* 0x000fe20008011406 */
[----:B------:R-:W-:Y:S05]  /*0210*/  BSSY.RECONVERGENT B0, `(.L_x_465) ;  /* 0x0000017000007945 */ /* 0x000fea0003800200 */
[----:B------:R-:W-:Y:S01]  /*0220*/  IMAD.U32 R3, RZ, RZ, UR7 ;  /* 0x00000007ff037e24 */ /* 0x000fe2000f8e00ff */
[C---:B0-----:R-:W-:Y:S01]  /*0230*/  ISETP.LT.U32.AND P1, PT, R0.reuse, UR6, PT ;  /* 0x0000000600007c0c */ /* 0x041fe2000bf21070 */
[----:B------:R-:W-:-:S03]  /*0240*/  VIADD R2, R0, 0x100 ;  /* 0x0000010000027836 */ /* 0x000fc60000000000 */
[----:B------:R-:W-:Y:S02]  /*0250*/  ISETP.GT.AND.EX P1, PT, R3, RZ, PT, P1 ;  /* 0x000000ff0300720c */ /* 0x000fe40003f24310 */
[----:B------:R-:W-:Y:S01]  /*0260*/  ISETP.LT.U32.AND P0, PT, R2, UR6, PT ;  /* 0x0000000602007c0c */ /* 0x000fe2000bf01070 */
[----:B------:R-:W-:-:S05]  /*0270*/  IMAD.U32 R2, RZ, RZ, UR7 ;  /* 0x00000007ff027e24 */ /* 0x000fca000f8e00ff */
[----:B------:R-:W-:-:S05]  /*0280*/  ISETP.GT.AND.EX P0, PT, R2, RZ, PT, P0 ;  /* 0x000000ff0200720c */ /* 0x000fca0003f04300 */
[----:B------:R-:W-:Y:S08]  /*0290*/  @!P1 BRA `(.L_x_466) ;  /* 0x0000000000389947 */ /* 0x000ff00003800000 */
[----:B------:R-:W0:Y:S01]  /*02a0*/  LDCU.64 UR10, c[0x0][0x388] ;  /* 0x00007100ff0a77ac */ /* 0x000e220008000a00 */
[----:B------:R-:W-:-:S05]  /*02b0*/  IADD3 R2, P1, PT, R0, UR4, RZ ;  /* 0x0000000400027c10 */ /* 0x000fca000ff3e0ff */
[----:B------:R-:W-:Y:S02]  /*02c0*/  IMAD.X R3, RZ, RZ, UR5, P1 ;  /* 0x00000005ff037e24 */ /* 0x000fe400088e06ff */
[----:B------:R-:W-:-:S03]  /*02d0*/  IMAD.SHL.U32 R5, R2, 0x4, RZ ;  /* 0x0000000402057824 */ /* 0x000fc600078e00ff */
[----:B------:R-:W-:Y:S02]  /*02e0*/  SHF.L.U64.HI R6, R2, 0x2, R3 ;  /* 0x0000000202067819 */ /* 0x000fe40000010203 */
[----:B0-----:R-:W-:-:S04]  /*02f0*/  IADD3 R2, P1, PT, R5, UR10, RZ ;  /* 0x0000000a05027c10 */ /* 0x001fc8000ff3e0ff */
[----:B------:R-:W-:-:S05]  /*0300*/  IADD3.X R3, PT, PT, R6, UR11, RZ, P1, !PT ;  /* 0x0000000b06037c10 */ /* 0x000fca0008ffe4ff */
[----:B------:R-:W2:Y:S02]  /*0310*/  LDG.E R2, desc[UR8][R2.64] ;  /* 0x0000000802027981 */ /* 0x000ea4000c1e1900 */
[----:B--2---:R-:W-:-:S13]  /*0320*/  FSETP.GEU.AND P1, PT, R2, RZ, PT ;  /* 0x000000ff0200720b */ /* 0x004fda0003f2e000 */
[----:B------:R-:W0:Y:S08]  /*0330*/  @!P1 LDC.64 R8, c[0x0][0x390] ;  /* 0x0000e400ff089b82 */ /* 0x000e300000000a00 */
[----:B------:R-:W1:Y:S01]  /*0340*/  @!P1 LDC R7, c[0x0][0x398] ;  /* 0x0000e600ff079b82 */ /* 0x000e620000000800 */
[----:B0-----:R-:W-:-:S05]  /*0350*/  @!P1 IADD3 R4, P2, PT, R5, R8, RZ ;  /* 0x0000000805049210 */ /* 0x001fca0007f5e0ff */
[----:B------:R-:W-:-:S05]  /*0360*/  @!P1 IMAD.X R5, R6, 0x1, R9, P2 ;  /* 0x0000000106059824 */ /* 0x000fca00010e0609 */
[----:B-1----:R0:W-:Y:S03]  /*0370*/  @!P1 STG.E desc[UR8][R4.64], R7 ;  /* 0x0000000704009986 */ /* 0x0021e6000c101908 */
.L_x_466:
[----:B------:R-:W-:Y:S05]  /*0380*/  BSYNC.RECONVERGENT B0 ;  /* 0x0000000000007941 */ /* 0x000fea0003800200 */
.L_x_465:
[----:B------:R-:W-:Y:S05]  /*0390*/  @!P0 EXIT ;  /* 0x000000000000894d */ /* 0x000fea0003800000 */
[----:B------:R-:W1:Y:S01]  /*03a0*/  LDCU.64 UR6, c[0x0][0x388] ;  /* 0x00007100ff0677ac */ /* 0x000e620008000a00 */
[----:B------:R-:W-:-:S05]  /*03b0*/  IADD3 R0, P0, PT, R0, UR4, RZ ;  /* 0x0000000400007c10 */ /* 0x000fca000ff1e0ff */
[----:B------:R-:W-:Y:S02]  /*03c0*/  IMAD.X R3, RZ, RZ, UR5, P0 ;  /* 0x00000005ff037e24 */ /* 0x000fe400080e06ff */
[----:B0-----:R-:W-:-:S03]  /*03d0*/  IMAD.SHL.U32 R4, R0, 0x4, RZ ;  /* 0x0000000400047824 */ /* 0x001fc600078e00ff */
[----:B------:R-:W-:Y:S02]  /*03e0*/  SHF.L.U64.HI R0, R0, 0x2, R3 ;  /* 0x0000000200007819 */ /* 0x000fe40000010203 */
[----:B-1----:R-:W-:-:S04]  /*03f0*/  IADD3 R2, P0, PT, R4, UR6, RZ ;  /* 0x0000000604027c10 */ /* 0x002fc8000ff1e0ff */
[----:B------:R-:W-:-:S05]  /*0400*/  IADD3.X R3, PT, PT, R0, UR7, RZ, P0, !PT ;  /* 0x0000000700037c10 */ /* 0x000fca00087fe4ff */
[----:B------:R-:W2:Y:S02]  /*0410*/  LDG.E R2, desc[UR8][R2.64+0x400] ;  /* 0x0004000802027981 */ /* 0x000ea4000c1e1900 */
[----:B--2---:R-:W-:-:S13]  /*0420*/  FSETP.GEU.AND P0, PT, R2, RZ, PT ;  /* 0x000000ff0200720b */ /* 0x004fda0003f0e000 */
[----:B------:R-:W-:Y:S05]  /*0430*/  @P0 EXIT ;  /* 0x000000000000094d */ /* 0x000fea0003800000 */
[----:B------:R-:W0:Y:S01]  /*0440*/  LDCU.64 UR4, c[0x0][0x390] ;  /* 0x00007200ff0477ac */ /* 0x000e220008000a00 */
[----:B------:R-:W1:Y:S01]  /*0450*/  LDC R5, c[0x0][0x398] ;  /* 0x0000e600ff057b82 */ /* 0x000e620000000800 */
[----:B0-----:R-:W-:-:S04]  /*0460*/  IADD3 R2, P0, PT, R4, UR4, RZ ;  /* 0x0000000404027c10 */ /* 0x001fc8000ff1e0ff */
[----:B------:R-:W-:-:S05]  /*0470*/  IADD3.X R3, PT, PT, R0, UR5, RZ, P0, !PT ;  /* 0x0000000500037c10 */ /* 0x000fca00087fe4ff */
[----:B-1----:R-:W-:Y:S01]  /*0480*/  STG.E desc[UR8][R2.64+0x400], R5 ;  /* 0x0004000502007986 */ /* 0x002fe2000c101908 */
[----:B------:R-:W-:Y:S05]  /*0490*/  EXIT ;  /* 0x000000000000794d */ /* 0x000fea0003800000 */
.L_x_467:
        /* <DEDUP_REMOVED lines=14> */
.L_x_485:


//--------------------- .text._ZN3cub18CUB_300001_SM_10006detail8for_each13static_kernelINS2_12policy_hub_t12policy_500_tEmN6thrust24THRUST_300001_SM_1000_NS8cuda_cub20__uninitialized_fill7functorINS7_10device_ptrIfEEfEEEEvT0_T1_ --------------------------
	.section	.text._ZN3cub18CUB_300001_SM_10006detail8for_each13static_kernelINS2_12policy_hub_t12policy_500_tEmN6thrust24THRUST_300001_SM_1000_NS8cuda_cub20__uninitialized_fill7functorINS7_10device_ptrIfEEfEEEEvT0_T1_,"ax",@progbits
	.align	128
        .global         _ZN3cub18CUB_300001_SM_10006detail8for_each13static_kernelINS2_12policy_hub_t12policy_500_tEmN6thrust24THRUST_300001_SM_1000_NS8cuda_cub20__uninitialized_fill7functorINS7_10device_ptrIfEEfEEEEvT0_T1_
        .type           _ZN3cub18CUB_300001_SM_10006detail8for_each13static_kernelINS2_12policy_hub_t12policy_500_tEmN6thrust24THRUST_300001_SM_1000_NS8cuda_cub20__uninitialized_fill7functorINS7_10device_ptrIfEEfEEEEvT0_T1_,@function
        .size           _ZN3cub18CUB_300001_SM_10006detail8for_each13static_kernelINS2_12policy_hub_t12policy_500_tEmN6thrust24THRUST_300001_SM_1000_NS8cuda_cub20__uninitialized_fill7functorINS7_10device_ptrIfEEfEEEEvT0_T1_,(.L_x_486 - _ZN3cub18CUB_300001_SM_10006detail8for_each13static_kernelINS2_12policy_hub_t12policy_500_tEmN6thrust24THRUST_300001_SM_1000_NS8cuda_cub20__uninitialized_fill7functorINS7_10device_ptrIfEEfEEEEvT0_T1_)
        .other          _ZN3cub18CUB_300001_SM_10006detail8for_each13static_kernelINS2_12policy_hub_t12policy_500_tEmN6thrust24THRUST_300001_SM_1000_NS8cuda_cub20__uninitialized_fill7functorINS7_10device_ptrIfEEfEEEEvT0_T1_,@"STO_CUDA_ENTRY STV_DEFAULT"
_ZN3cub18CUB_300001_SM_10006detail8for_each13static_kernelINS2_12policy_hub_t12policy_500_tEmN6thrust24THRUST_300001_SM_1000_NS8cuda_cub20__uninitialized_fill7functorINS7_10device_ptrIfEEfEEEEvT0_T1_:
.text._ZN3cub18CUB_300001_SM_10006detail8for_each13static_kernelINS2_12policy_hub_t12policy_500_tEmN6thrust24THRUST_300001_SM_1000_NS8cuda_cub20__uninitialized_fill7functorINS7_10device_ptrIfEEfEEEEvT0_T1_:
        /* <DEDUP_REMOVED lines=8> */
[----:B------:R-:W-:-:S09]  /*0080*/  UISETP.GE.U32.AND.EX UP0, UPT, UR7, URZ, UPT, UP0 ;  /* 0x000000ff0700728c */ /* 0x000fd2000bf06100 */
[----:B--2---:R-:W-:Y:S05]  /*0090*/  BRA.U !UP0, `(.L_x_468) ;  /* 0x0000000108287547 */ /* 0x004fea000b800000 */
[----:B------:R-:W0:Y:S01]  /*00a0*/  S2R R0, SR_TID.X ;  /* 0x0000000000007919 */ /* 0x000e220000002100 */
[----:B------:R-:W1:Y:S01]  /*00b0*/  LDCU.64 UR6, c[0x0][0x388] ;  /* 0x00007100ff0677ac */ /* 0x000e620008000a00 */
[----:B------:R-:W2:Y:S01]  /*00c0*/  LDC R5, c[0x0][0x390] ;  /* 0x0000e400ff057b82 */ /* 0x000ea20000000800 */
[----:B0-----:R-:W-:-:S05]  /*00d0*/  IADD3 R0, P0, PT, R0, UR4, RZ ;  /* 0x0000000400007c10 */ /* 0x001fca000ff1e0ff */
[----:B------:R-:W-:Y:S01]  /*00e0*/  IMAD.X R3, RZ, RZ, UR5, P0 ;  /* 0x00000005ff037e24 */ /* 0x000fe200080e06ff */
[----:B-1----:R-:W-:-:S04]  /*00f0*/  LEA R2, P0, R0, UR6, 0x2 ;  /* 0x0000000600027c11 */ /* 0x002fc8000f8010ff */
[----:B------:R-:W-:-:S05]  /*0100*/  LEA.HI.X R3, R0, UR7, R3, 0x2, P0 ;  /* 0x0000000700037c11 */ /* 0x000fca00080f1403 */
[----:B--2---:R-:W-:Y:S04]  /*0110*/  STG.E desc[UR8][R2.64], R5 ;  /* 0x0000000502007986 */ /* 0x004fe8000c101908 */
[----:B------:R-:W-:Y:S01]  /*0120*/  STG.E desc[UR8][R2.64+0x400], R5 ;  /* 0x0004000502007986 */ /* 0x000fe2000c101908 */
[----:B------:R-:W-:Y:S05]  /*0130*/  EXIT ;  /* 0x000000000000794d */ /* 0x000fea0003800000 */
.L_x_468:
[----:B------:R-:W0:Y:S01]  /*0140*/  S2R R0, SR_TID.X ;  /* 0x0000000000007919 */ /* 0x000e220000002100 */
[----:B------:R-:W-:Y:S01]  /*0150*/  IMAD.U32 R2, RZ, RZ, UR7 ;  /* 0x00000007ff027e24 */ /* 0x000fe2000f8e00ff */
[----:B------:R-:W1:Y:S01]  /*0160*/  LDCU.64 UR10, c[0x0][0x388] ;  /* 0x00007100ff0a77ac */ /* 0x000e620008000a00 */
[----:B------:R-:W-:Y:S01]  /*0170*/  IMAD.U32 R4, RZ, RZ, UR7 ;  /* 0x00000007ff047e24 */ /* 0x000fe2000f8e00ff */
[----:B0-----:R-:W-:-:S04]  /*0180*/  ISETP.LT.U32.AND P0, PT, R0, UR6, PT ;  /* 0x0000000600007c0c */ /* 0x001fc8000bf01070 */
[----:B------:R-:W-:Y:S01]  /*0190*/  ISETP.GT.U32.AND.EX P0, PT, R2, RZ, PT, P0 ;  /* 0x000000ff0200720c */ /* 0x000fe20003f04100 */
[C---:B------:R-:W-:Y:S01]  /*01a0*/  VIADD R2, R0.reuse, 0x100 ;  /* 0x0000010000027836 */ /* 0x040fe20000000000 */
[----:B------:R-:W-:-:S04]  /*01b0*/  IADD3 R0, P2, PT, R0, UR4, RZ ;  /* 0x0000000400007c10 */ /* 0x000fc8000ff5e0ff */
[----:B------:R-:W-:Y:S01]  /*01c0*/  ISETP.LT.U32.AND P1, PT, R2, UR6, PT ;  /* 0x0000000602007c0c */ /* 0x000fe2000bf21070 */
[----:B------:R-:W-:Y:S01]  /*01d0*/  IMAD.X R3, RZ, RZ, UR5, P2 ;  /* 0x00000005ff037e24 */ /* 0x000fe200090e06ff */
[----:B-1----:R-:W-:Y:S02]  /*01e0*/  LEA R2, P2, R0, UR10, 0x2 ;  /* 0x0000000a00027c11 */ /* 0x002fe4000f8410ff */
[----:B------:R-:W-:Y:S02]  /*01f0*/  ISETP.GT.U32.AND.EX P1, PT, R4, RZ, PT, P1 ;  /* 0x000000ff0400720c */ /* 0x000fe40003f24110 */
[----:B------:R-:W-:Y:S01]  /*0200*/  LEA.HI.X R3, R0, UR11, R3, 0x2, P2 ;  /* 0x0000000b00037c11 */ /* 0x000fe200090f1403 */
[----:B------:R-:W0:Y:S04]  /*0210*/  @P0 LDC R5, c[0x0][0x390] ;  /* 0x0000e400ff050b82 */ /* 0x000e280000000800 */
[----:B0-----:R0:W-:Y:S06]  /*0220*/  @P0 STG.E desc[UR8][R2.64], R5 ;  /* 0x0000000502000986 */ /* 0x0011ec000c101908 */
[----:B------:R-:W-:Y:S05]  /*0230*/  @!P1 EXIT ;  /* 0x000000000000994d */ /* 0x000fea0003800000 */
[----:B0-----:R-:W0:Y:S02]  /*0240*/  LDC R5, c[0x0][0x390] ;  /* 0x0000e400ff057b82 */ /* 0x001e240000000800 */
[----:B0-----:R-:W-:Y:S01]  /*0250*/  STG.E desc[UR8][R2.64+0x400], R5 ;  /* 0x0004000502007986 */ /* 0x001fe2000c101908 */
[----:B------:R-:W-:Y:S05]  /*0260*/  EXIT ;  /* 0x000000000000794d */ /* 0x000fea0003800000 */
.L_x_469:
        /* <DEDUP_REMOVED lines=9> */
.L_x_486:


//--------------------- .text._ZN3cub18CUB_300001_SM_10006detail11EmptyKernelIvEEvv --------------------------
	.section	.text._ZN3cub18CUB_300001_SM_10006detail11EmptyKernelIvEEvv,"ax",@progbits
	.align	128
        .global         _ZN3cub18CUB_300001_SM_10006detail11EmptyKernelIvEEvv
        .type           _ZN3cub18CUB_300001_SM_10006detail11EmptyKernelIvEEvv,@function
        .size           _ZN3cub18CUB_300001_SM_10006detail11EmptyKernelIvEEvv,(.L_x_487 - _ZN3cub18CUB_300001_SM_10006detail11EmptyKernelIvEEvv)
        .other          _ZN3cub18CUB_300001_SM_10006detail11EmptyKernelIvEEvv,@"STO_CUDA_ENTRY STV_DEFAULT"
_ZN3cub18CUB_300001_SM_10006detail11EmptyKernelIvEEvv:
.text._ZN3cub18CUB_300001_SM_10006detail11EmptyKernelIvEEvv:
[----:B------:R-:W-:Y:S01]  /*0000*/  LDC R1, c[0x0][0x37c] ;  /* 0x0000df00ff017b82 */ /* 0x000fe20000000800 */
[----:B------:R-:W-:Y:S05]  /*0010*/  EXIT ;  /* 0x000000000000794d */ /* 0x000fea0003800000 */
.L_x_470:
        /* <DEDUP_REMOVED lines=14> */
.L_x_487:


//--------------------- .nv.shared._ZN3cub18CUB_300001_SM_10006detail6reduce28DeviceReduceSingleTileKernelINS2_10policy_hubIfyN4cuda3std3__44plusIfEEE10Policy1000EPfSC_iS9_ffNS7_10__identityEEEvT0_T1_T2_T3_T4_T6_ --------------------------
	.section	.nv.shared._ZN3cub18CUB_300001_SM_10006detail6reduce28DeviceReduceSingleTileKernelINS2_10policy_hubIfyN4cuda3std3__44plusIfEEE10Policy1000EPfSC_iS9_ffNS7_10__identityEEEvT0_T1_T2_T3_T4_T6_,"aw",@nobits
	.sectionflags	@""
	.align	4
.nv.shared._ZN3cub18CUB_300001_SM_10006detail6reduce28DeviceReduceSingleTileKernelINS2_10policy_hubIfyN4cuda3std3__44plusIfEEE10Policy1000EPfSC_iS9_ffNS7_10__identityEEEvT0_T1_T2_T3_T4_T6_:
	.zero		1068


//--------------------- .nv.shared.reserved.0     --------------------------
	.section	.nv.shared.reserved.0,"aw",@nobits
	.weak		__nv_reservedSMEM_offset_0_alias
	.size		__nv_reservedSMEM_offset_0_alias, 0, 64
	.other		__nv_reservedSMEM_offset_0_alias,@"STO_CUDA_RESERVED_SHARED STV_DEFAULT"
__nv_reservedSMEM_offset_0_alias:
	.zero		0
	.zero		64


//--------------------- .nv.global                --------------------------
	.section	.nv.global,"aw",@nobits
.nv.global:
	.type		_ZN34_INTERNAL_3ed07db6_4_k_cu_d94e85f96thrust24THRUST_300001_SM_1000_NS3seqE,@object
	.size		_ZN34_INTERNAL_3ed07db6_4_k_cu_d94e85f96thrust24THRUST_300001_SM_1000_NS3seqE,(_ZN34_INTERNAL_3ed07db6_4_k_cu_d94e85f94cuda3std3__48in_placeE - _ZN34_INTERNAL_3ed07db6_4_k_cu_d94e85f96thrust24THRUST_300001_SM_1000_NS3seqE)
_ZN34_INTERNAL_3ed07db6_4_k_cu_d94e85f96thrust24THRUST_300001_SM_1000_NS3seqE:
	.zero		1
	.type		_ZN34_INTERNAL_3ed07db6_4_k_cu_d94e85f94cuda3std3__48in_placeE,@object
	.size		_ZN34_INTERNAL_3ed07db6_4_k_cu_d94e85f94cuda3std3__48in_placeE,(_ZN34_INTERNAL_3ed07db6_4_k_cu_d94e85f94cuda3std6ranges3__45__cpo4sizeE - _ZN34_INTERNAL_3ed07db6_4_k_cu_d94e85f94cuda3std3__48in_placeE)
_ZN34_INTERNAL_3ed07db6_4_k_cu_d94e85f94cuda3std3__48in_placeE:
	.zero		1
	.type		_ZN34_INTERNAL_3ed07db6_4_k_cu_d94e85f94cuda3std6ranges3__45__cpo4sizeE,@object
	.size		_ZN34_INTERNAL_3ed07db6_4_k_cu_d94e85f94cuda3std6ranges3__45__cpo4sizeE,(_ZN34_INTERNAL_3ed07db6_4_k_cu_d94e85f96thrust24THRUST_300001_SM_1000_NS12placeholders2_3E - _ZN34_INTERNAL_3ed07db6_4_k_cu_d94e85f94cuda3std6ranges3__45__cpo4sizeE)
_ZN34_INTERNAL_3ed07db6_4_k_cu_d94e85f94cuda3std6ranges3__45__cpo4sizeE:
	.zero		1
	.type		_ZN34_INTERNAL_3ed07db6_4_k_cu_d94e85f96thrust24THRUST_300001_SM_1000_NS12placeholders2_3E,@object
	.size		_ZN34_INTERNAL_3ed07db6_4_k_cu_d94e85f96thrust24THRUST_300001_SM_1000_NS12placeholders2_3E,(_ZN34_INTERNAL_3ed07db6_4_k_cu_d94e85f94cuda3std3__45__cpo6cbeginE - _ZN34_INTERNAL_3ed07db6_4_k_cu_d94e85f96thrust24THRUST_300001_SM_1000_NS12placeholders2_3E)
_ZN34_INTERNAL_3ed07db6_4_k_cu_d94e85f96thrust24THRUST_300001_SM_1000_NS12placeholders2_3E:
	.zero		1
	.type		_ZN34_INTERNAL_3ed07db6_4_k_cu_d94e85f94cuda3std3__45__cpo6cbeginE,@object
	.size		_ZN34_INTERNAL_3ed07db6_4_k_cu_d94e85f94cuda3std3__45__cpo6cbeginE,(_ZN34_INTERNAL_3ed07db6_4_k_cu_d94e85f94cuda3std6ranges3__45__cpo6cbeginE - _ZN34_INTERNAL_3ed07db6_4_k_cu_d94e85f94cuda3std3__45__cpo6cbeginE)
_ZN34_INTERNAL_3ed07db6_4_k_cu_d94e85f94cuda3std3__45__cpo6cbeginE:
	.zero		1
	.type		_ZN34_INTERNAL_3ed07db6_4_k_cu_d94e85f94cuda3std6ranges3__45__cpo6cbeginE,@object
	.size		_ZN34_INTERNAL_3ed07db6_4_k_cu_d94e85f94cuda3std6ranges3__45__cpo6cbeginE,(_ZN34_INTERNAL_3ed07db6_4_k_cu_d94e85f96thrust24THRUST_300001_SM_1000_NS12placeholders2_7E - _ZN34_INTERNAL_3ed07db6_4_k_cu_d94e85f94cuda3std6ranges3__45__cpo6cbeginE)
_ZN34_INTERNAL_3ed07db6_4_k_cu_d94e85f94cuda3std6ranges3__45__cpo6cbeginE:
	.zero		1
	.type		_ZN34_INTERNAL_3ed07db6_4_k_cu_d94e85f96thrust24THRUST_300001_SM_1000_NS12placeholders2_7E,@object
	.size		_ZN34_INTERNAL_3ed07db6_4_k_cu_d94e85f96thrust24THRUST_300001_SM_1000_NS12placeholders2_7E,(_ZN34_INTERNAL_3ed07db6_4_k_cu_d94e85f94cuda3std3__45__cpo7crbeginE - _ZN34_INTERNAL_3ed07db6_4_k_cu_d94e85f96thrust24THRUST_300001_SM_1000_NS12placeholders2_7E)
_ZN34_INTERNAL_3ed07db6_4_k_cu_d94e85f96thrust24THRUST_300001_SM_1000_NS12placeholders2_7E:
	.zero		1
	.type		_ZN34_INTERNAL_3ed07db6_4_k_cu_d94e85f94cuda3std3__45__cpo7crbeginE,@object
	.size		_ZN34_INTERNAL_3ed07db6_4_k_cu_d94e85f94cuda3std3__45__cpo7crbeginE,(_ZN34_INTERNAL_3ed07db6_4_k_cu_d94e85f94cuda3std6ranges3__45__cpo4nextE - _ZN34_INTERNAL_3ed07db6_4_k_cu_d94e85f94cuda3std3__45__cpo7crbeginE)
_ZN34_INTERNAL_3ed07db6_4_k_cu_d94e85f94cuda3std3__45__cpo7crbeginE:
	.zero		1
	.type		_ZN34_INTERNAL_3ed07db6_4_k_cu_d94e85f94cuda3std6ranges3__45__cpo4nextE,@object
	.size		_ZN34_INTERNAL_3ed07db6_4_k_cu_d94e85f94cuda3std6ranges3__45__cpo4nextE,(_ZN34_INTERNAL_3ed07db6_4_k_cu_d94e85f94cuda3std6ranges3__45__cpo4swapE - _ZN34_INTERNAL_3ed07db6_4_k_cu_d94e85f94cuda3std6ranges3__45__cpo4nextE)
_ZN34_INTERNAL_3ed07db6_4_k_cu_d94e85f94cuda3std6ranges3__45__cpo4nextE:
	.zero		1
	.type		_ZN34_INTERNAL_3ed07db6_4_k_cu_d94e85f94cuda3std6ranges3__45__cpo4swapE,@object
	.size		_ZN34_INTERNAL_3ed07db6_4_k_cu_d94e85f94cuda3std6ranges3__45__cpo4swapE,(_ZN34_INTERNAL_3ed07db6_4_k_cu_d94e85f96thrust24THRUST_300001_SM_1000_NS8cuda_cub10par_nosyncE - _ZN34_INTERNAL_3ed07db6_4_k_cu_d94e85f94cuda3std6ranges3__45__cpo4swapE)
_ZN34_INTERNAL_3ed07db6_4_k_cu_d94e85f94cuda3std6ranges3__45__cpo4swapE:
	.zero		1
	.type		_ZN34_INTERNAL_3ed07db6_4_k_cu_d94e85f96thrust24THRUST_300001_SM_1000_NS8cuda_cub10par_nosyncE,@object
	.size		_ZN34_INTERNAL_3ed07db6_4_k_cu_d94e85f96thrust24THRUST_300001_SM_1000_NS8cuda_cub10par_nosyncE,(_ZN34_INTERNAL_3ed07db6_4_k_cu_d94e85f96thrust24THRUST_300001_SM_1000_NS12placeholders2_9E - _ZN34_INTERNAL_3ed07db6_4_k_cu_d94e85f96thrust24THRUST_300001_SM_1000_NS8cuda_cub10par_nosyncE)
_ZN34_INTERNAL_3ed07db6_4_k_cu_d94e85f96thrust24THRUST_300001_SM_1000_NS8cuda_cub10par_nosyncE:
	.zero		1
	.type		_ZN34_INTERNAL_3ed07db6_4_k_cu_d94e85f96thrust24THRUST_300001_SM_1000_NS12placeholders2_9E,@object
	.size		_ZN34_INTERNAL_3ed07db6_4_k_cu_d94e85f96thrust24THRUST_300001_SM_1000_NS12placeholders2_9E,(_ZN34_INTERNAL_3ed07db6_4_k_cu_d94e85f94cuda3std3__436_GLOBAL__N__3ed07db6_4_k_cu_d94e85f96ignoreE - _ZN34_INTERNAL_3ed07db6_4_k_cu_d94e85f96thrust24THRUST_300001_SM_1000_NS12placeholders2_9E)
_ZN34_INTERNAL_3ed07db6_4_k_cu_d94e85f96thrust24THRUST_300001_SM_1000_NS12placeholders2_9E:
	.zero		1
	.type		_ZN34_INTERNAL_3ed07db6_4_k_cu_d94e85f94cuda3std3__436_GLOBAL__N__3ed07db6_4_k_cu_d94e85f96ignoreE,@object
	.size		_ZN34_INTERNAL_3ed07db6_4_k_cu_d94e85f94cuda3std3__436_GLOBAL__N__3ed07db6_4_k_cu_d94e85f96ignoreE,(_ZN34_INTERNAL_3ed07db6_4_k_cu_d94e85f94cuda3std6ranges3__45__cpo4dataE - _ZN34_INTERNAL_3ed07db6_4_k_cu_d94e85f94cuda3std3__436_GLOBAL__N__3ed07db6_4_k_cu_d94e85f96ignoreE)
_ZN34_INTERNAL_3ed07db6_4_k_cu_d94e85f94cuda3std3__436_GLOBAL__N__3ed07db6_4_k_cu_d94e85f96ignoreE:
	.zero		1
	.type		_ZN34_INTERNAL_3ed07db6_4_k_cu_d94e85f94cuda3std6ranges3__45__cpo4dataE,@object
	.size		_ZN34_INTERNAL_3ed07db6_4_k_cu_d94e85f94cuda3std6ranges3__45__cpo4dataE,(_ZN34_INTERNAL_3ed07db6_4_k_cu_d94e85f96thrust24THRUST_300001_SM_1000_NS12placeholders2_1E - _ZN34_INTERNAL_3ed07db6_4_k_cu_d94e85f94cuda3std6ranges3__45__cpo4dataE)
_ZN34_INTERNAL_3ed07db6_4_k_cu_d94e85f94cuda3std6ranges3__45__cpo4dataE:
	.zero		1
	.type		_ZN34_INTERNAL_3ed07db6_4_k_cu_d94e85f96thrust24THRUST_300001_SM_1000_NS12placeholders2_1E,@object
	.size		_ZN34_INTERNAL_3ed07db6_4_k_cu_d94e85f96thrust24THRUST_300001_SM_1000_NS12placeholders2_1E,(_ZN34_INTERNAL_3ed07db6_4_k_cu_d94e85f94cuda3std3__45__cpo5beginE - _ZN34_INTERNAL_3ed07db6_4_k_cu_d94e85f96thrust24THRUST_300001_SM_1000_NS12placeholders2_1E)
_ZN34_INTERNAL_3ed07db6_4_k_cu_d94e85f96thrust24THRUST_300001_SM_1000_NS12placeholders2_1E:
	.zero		1
	.type		_ZN34_INTERNAL_3ed07db6_4_k_cu_d94e85f94cuda3std3__45__cpo5beginE,@object
	.size		_ZN34_INTERNAL_3ed07db6_4_k_cu_d94e85f94cuda3std3__45__cpo5beginE,(_ZN34_INTERNAL_3ed07db6_4_k_cu_d94e85f94cuda3std6ranges3__45__cpo5beginE - _ZN34_INTERNAL_3ed07db6_4_k_cu_d94e85f94cuda3std3__45__cpo5beginE)
_ZN34_INTERNAL_3ed07db6_4_k_cu_d94e85f94cuda3std3__45__cpo5beginE:
	.zero		1
	.type		_ZN34_INTERNAL_3ed07db6_4_k_cu_d94e85f94cuda3std6ranges3__45__cpo5beginE,@object
	.size		_ZN34_INTERNAL_3ed07db6_4_k_cu_d94e85f94cuda3std6ranges3__45__cpo5beginE,(_ZN34_INTERNAL_3ed07db6_4_k_cu_d94e85f96thrust24THRUST_300001_SM_1000_NS12placeholders2_5E - _ZN34_INTERNAL_3ed07db6_4_k_cu_d94e85f94cuda3std6ranges3__45__cpo5beginE)
_ZN34_INTERNAL_3ed07db6_4_k_cu_d94e85f94cuda3std6ranges3__45__cpo5beginE:
	.zero		1
	.type		_ZN34_INTERNAL_3ed07db6_4_k_cu_d94e85f96thrust24THRUST_300001_SM_1000_NS12placeholders2_5E,@object
	.size		_ZN34_INTERNAL_3ed07db6_4_k_cu_d94e85f96thrust24THRUST_300001_SM_1000_NS12placeholders2_5E,(_ZN34_INTERNAL_3ed07db6_4_k_cu_d94e85f94cuda3std3__45__cpo6rbeginE - _ZN34_INTERNAL_3ed07db6_4_k_cu_d94e85f96thrust24THRUST_300001_SM_1000_NS12placeholders2_5E)
_ZN34_INTERNAL_3ed07db6_4_k_cu_d94e85f96thrust24THRUST_300001_SM_1000_NS12placeholders2_5E:
	.zero		1
	.type		_ZN34_INTERNAL_3ed07db6_4_k_cu_d94e85f94cuda3std3__45__cpo6rbeginE,@object
	.size		_ZN34_INTERNAL_3ed07db6_4_k_cu_d94e85f94cuda3std3__45__cpo6rbeginE,(_ZN34_INTERNAL_3ed07db6_4_k_cu_d94e85f94cuda3std6ranges3__45__cpo7advanceE - _ZN34_INTERNAL_3ed07db6_4_k_cu_d94e85f94cuda3std3__45__cpo6rbeginE)
_ZN34_INTERNAL_3ed07db6_4_k_cu_d94e85f94cuda3std3__45__cpo6rbeginE:
	.zero		1
	.type		_ZN34_INTERNAL_3ed07db6_4_k_cu_d94e85f94cuda3std6ranges3__45__cpo7advanceE,@object
	.size		_ZN34_INTERNAL_3ed07db6_4_k_cu_d94e85f94cuda3std6ranges3__45__cpo7advanceE,(_ZN34_INTERNAL_3ed07db6_4_k_cu_d94e85f94cuda3std3__47nulloptE - _ZN34_INTERNAL_3ed07db6_4_k_cu_d94e85f94cuda3std6ranges3__45__cpo7advanceE)
_ZN34_INTERNAL_3ed07db6_4_k_cu_d94e85f94cuda3std6ranges3__45__cpo7advanceE:
	.zero		1
	.type		_ZN34_INTERNAL_3ed07db6_4_k_cu_d94e85f94cuda3std3__47nulloptE,@object
	.size		_ZN34_INTERNAL_3ed07db6_4_k_cu_d94e85f94cuda3std3__47nulloptE,(_ZN34_INTERNAL_3ed07db6_4_k_cu_d94e85f94cuda3std6ranges3__45__cpo8distanceE - _ZN34_INTERNAL_3ed07db6_4_k_cu_d94e85f94cuda3std3__47nulloptE)
_ZN34_INTERNAL_3ed07db6_4_k_cu_d94e85f94cuda3std3__47nulloptE:
	.zero		1
	.type		_ZN34_INTERNAL_3ed07db6_4_k_cu_d94e85f94cuda3std6ranges3__45__cpo8distanceE,@object
	.size		_ZN34_INTERNAL_3ed07db6_4_k_cu_d94e85f94cuda3std6ranges3__45__cpo8distanceE,(_ZN34_INTERNAL_3ed07db6_4_k_cu_d94e85f96thrust24THRUST_300001_SM_1000_NS12placeholders3_10E - _ZN34_INTERNAL_3ed07db6_4_k_cu_d94e85f94cuda3std6ranges3__45__cpo8distanceE)
_ZN34_INTERNAL_3ed07db6_4_k_cu_d94e85f94cuda3std6ranges3__45__cpo8distanceE:
	.zero		1
	.type		_ZN34_INTERNAL_3ed07db6_4_k_cu_d94e85f96thrust24THRUST_300001_SM_1000_NS12placeholders3_10E,@object
	.size		_ZN34_INTERNAL_3ed07db6_4_k_cu_d94e85f96thrust24THRUST_300001_SM_1000_NS12placeholders3_10E,(_ZN34_INTERNAL_3ed07db6_4_k_cu_d94e85f94cuda3std3__419piecewise_constructE - _ZN34_INTERNAL_3ed07db6_4_k_cu_d94e85f96thrust24THRUST_300001_SM_1000_NS12placeholders3_10E)
_ZN34_INTERNAL_3ed07db6_4_k_cu_d94e85f96thrust24THRUST_300001_SM_1000_NS12placeholders3_10E:
	.zero		1
	.type		_ZN34_INTERNAL_3ed07db6_4_k_cu_d94e85f94cuda3std3__419piecewise_constructE,@object
	.size		_ZN34_INTERNAL_3ed07db6_4_k_cu_d94e85f94cuda3std3__419piecewise_constructE,(_ZN34_INTERNAL_3ed07db6_4_k_cu_d94e85f94cuda3std6ranges3__45__cpo5cdataE - _ZN34_INTERNAL_3ed07db6_4_k_cu_d94e85f94cuda3std3__419piecewise_constructE)
_ZN34_INTERNAL_3ed07db6_4_k_cu_d94e85f94cuda3std3__419piecewise_constructE:
	.zero		1
	.type		_ZN34_INTERNAL_3ed07db6_4_k_cu_d94e85f94cuda3std6ranges3__45__cpo5cdataE,@object
	.size		_ZN34_INTERNAL_3ed07db6_4_k_cu_d94e85f94cuda3std6ranges3__45__cpo5cdataE,(_ZN34_INTERNAL_3ed07db6_4_k_cu_d94e85f96thrust24THRUST_300001_SM_1000_NS12placeholders2_2E - _ZN34_INTERNAL_3ed07db6_4_k_cu_d94e85f94cuda3std6ranges3__45__cpo5cdataE)
_ZN34_INTERNAL_3ed07db6_4_k_cu_d94e85f94cuda3std6ranges3__45__cpo5cdataE:
	.zero		1
	.type		_ZN34_INTERNAL_3ed07db6_4_k_cu_d94e85f96thrust24THRUST_300001_SM_1000_NS12placeholders2_2E,@object
	.size		_ZN34_INTERNAL_3ed07db6_4_k_cu_d94e85f96thrust24THRUST_300001_SM_1000_NS12placeholders2_2E,(_ZN34_INTERNAL_3ed07db6_4_k_cu_d94e85f94cuda3std3__45__cpo3endE - _ZN34_INTERNAL_3ed07db6_4_k_cu_d94e85f96thrust24THRUST_300001_SM_1000_NS12placeholders2_2E)
_ZN34_INTERNAL_3ed07db6_4_k_cu_d94e85f96thrust24THRUST_300001_SM_1000_NS12placeholders2_2E:
	.zero		1
	.type		_ZN34_INTERNAL_3ed07db6_4_k_cu_d94e85f94cuda3std3__45__cpo3endE,@object
	.size		_ZN34_INTERNAL_3ed07db6_4_k_cu_d94e85f94cuda3std3__45__cpo3endE,(_ZN34_INTERNAL_3ed07db6_4_k_cu_d94e85f94cuda3std6ranges3__45__cpo3endE - _ZN34_INTERNAL_3ed07db6_4_k_cu_d94e85f94cuda3std3__45__cpo3endE)
_ZN34_INTERNAL_3ed07db6_4_k_cu_d94e85f94cuda3std3__45__cpo3endE:
	.zero		1
	.type		_ZN34_INTERNAL_3ed07db6_4_k_cu_d94e85f94cuda3std6ranges3__45__cpo3endE,@object
	.size		_ZN34_INTERNAL_3ed07db6_4_k_cu_d94e85f94cuda3std6ranges3__45__cpo3endE,(_ZN34_INTERNAL_3ed07db6_4_k_cu_d94e85f96thrust24THRUST_300001_SM_1000_NS12placeholders2_6E - _ZN34_INTERNAL_3ed07db6_4_k_cu_d94e85f94cuda3std6ranges3__45__cpo3endE)
_ZN34_INTERNAL_3ed07db6_4_k_cu_d94e85f94cuda3std6ranges3__45__cpo3endE:
	.zero		1
	.type		_ZN34_INTERNAL_3ed07db6_4_k_cu_d94e85f96thrust24THRUST_300001_SM_1000_NS12placeholders2_6E,@object
	.size		_ZN34_INTERNAL_3ed07db6_4_k_cu_d94e85f96thrust24THRUST_300001_SM_1000_NS12placeholders2_6E,(_ZN34_INTERNAL_3ed07db6_4_k_cu_d94e85f94cuda3std3__45__cpo4rendE - _ZN34_INTERNAL_3ed07db6_4_k_cu_d94e85f96thrust24THRUST_300001_SM_1000_NS12placeholders2_6E)
_ZN34_INTERNAL_3ed07db6_4_k_cu_d94e85f96thrust24THRUST_300001_SM_1000_NS12placeholders2_6E:
	.zero		1
	.type		_ZN34_INTERNAL_3ed07db6_4_k_cu_d94e85f94cuda3std3__45__cpo4rendE,@object
	.size		_ZN34_INTERNAL_3ed07db6_4_k_cu_d94e85f94cuda3std3__45__cpo4rendE,(_ZN34_INTERNAL_3ed07db6_4_k_cu_d94e85f94cuda3std6ranges3__45__cpo9iter_swapE - _ZN34_INTERNAL_3ed07db6_4_k_cu_d94e85f94cuda3std3__45__cpo4rendE)
_ZN34_INTERNAL_3ed07db6_4_k_cu_d94e85f94cuda3std3__45__cpo4rendE:
	.zero		1
	.type		_ZN34_INTERNAL_3ed07db6_4_k_cu_d94e85f94cuda3std6ranges3__45__cpo9iter_swapE,@object
	.size		_ZN34_INTERNAL_3ed07db6_4_k_cu_d94e85f94cuda3std6ranges3__45__cpo9iter_swapE,(_ZN34_INTERNAL_3ed07db6_4_k_cu_d94e85f94cuda3std3__48unexpectE - _ZN34_INTERNAL_3ed07db6_4_k_cu_d94e85f94cuda3std6ranges3__45__cpo9iter_swapE)
_ZN34_INTERNAL_3ed07db6_4_k_cu_d94e85f94cuda3std6ranges3__45__cpo9iter_swapE:
	.zero		1
	.type		_ZN34_INTERNAL_3ed07db6_4_k_cu_d94e85f94cuda3std3__48unexpectE,@object
	.size		_ZN34_INTERNAL_3ed07db6_4_k_cu_d94e85f94cuda3std3__48unexpectE,(_ZN34_INTERNAL_3ed07db6_4_k_cu_d94e85f96thrust24THRUST_300001_SM_1000_NS8cuda_cub3parE - _ZN34_INTERNAL_3ed07db6_4_k_cu_d94e85f94cuda3std3__48unexpectE)
_ZN34_INTERNAL_3ed07db6_4_k_cu_d94e85f94cuda3std3__48unexpectE:
	.zero		1
	.type		_ZN34_INTERNAL_3ed07db6_4_k_cu_d94e85f96thrust24THRUST_300001_SM_1000_NS8cuda_cub3parE,@object
	.size		_ZN34_INTERNAL_3ed07db6_4_k_cu_d94e85f96thrust24THRUST_300001_SM_1000_NS8cuda_cub3parE,(_ZN34_INTERNAL_3ed07db6_4_k_cu_d94e85f96thrust24THRUST_300001_SM_1000_NS12placeholders2_4E - _ZN34_INTERNAL_3ed07db6_4_k_cu_d94e85f96thrust24THRUST_300001_SM_1000_NS8cuda_cub3parE)
_ZN34_INTERNAL_3ed07db6_4_k_cu_d94e85f96thrust24THRUST_300001_SM_1000_NS8cuda_cub3parE:
	.zero		1
	.type		_ZN34_INTERNAL_3ed07db6_4_k_cu_d94e85f96thrust24THRUST_300001_SM_1000_NS12placeholders2_4E,@object
	.size		_ZN34_INTERNAL_3ed07db6_4_k_cu_d94e85f96thrust24THRUST_300001_SM_1000_NS12placeholders2_4E,(_ZN34_INTERNAL_3ed07db6_4_k_cu_d94e85f94cuda3std3__45__cpo4cendE - _ZN34_INTERNAL_3ed07db6_4_k_cu_d94e85f96thrust24THRUST_300001_SM_1000_NS12placeholders2_4E)
_ZN34_INTERNAL_3ed07db6_4_k_cu_d94e85f96thrust24THRUST_300001_SM_1000_NS12placeholders2_4E:
	.zero		1
	.type		_ZN34_INTERNAL_3ed07db6_4_k_cu_d94e85f94cuda3std3__45__cpo4cendE,@object
	.size		_ZN34_INTERNAL_3ed07db6_4_k_cu_d94e85f94cuda3std3__45__cpo4cendE,(_ZN34_INTERNAL_3ed07db6_4_k_cu_d94e85f94cuda3std6ranges3__45__cpo4cendE - _ZN34_INTERNAL_3ed07db6_4_k_cu_d94e85f94cuda3std3__45__cpo4cendE)
_ZN34_INTERNAL_3ed07db6_4_k_cu_d94e85f94cuda3std3__45__cpo4cendE:
	.zero		1
	.type		_ZN34_INTERNAL_3ed07db6_4_k_cu_d94e85f94cuda3std6ranges3__45__cpo4cendE,@object
	.size		_ZN34_INTERNAL_3ed07db6_4_k_cu_d94e85f94cuda3std6ranges3__45__cpo4cendE,(_ZN34_INTERNAL_3ed07db6_4_k_cu_d94e85f94cuda3std3__420unreachable_sentinelE - _ZN34_INTERNAL_3ed07db6_4_k_cu_d94e85f94cuda3std6ranges3__45__cpo4cendE)
_ZN34_INTERNAL_3ed07db6_4_k_cu_d94e85f94cuda3std6ranges3__45__cpo4cendE:
	.zero		1
	.type		_ZN34_INTERNAL_3ed07db6_4_k_cu_d94e85f94cuda3std3__420unreachable_sentinelE,@object
	.size		_ZN34_INTERNAL_3ed07db6_4_k_cu_d94e85f94cuda3std3__420unreachable_sentinelE,(_ZN34_INTERNAL_3ed07db6_4_k_cu_d94e85f94cuda3std6ranges3__45__cpo5ssizeE - _ZN34_INTERNAL_3ed07db6_4_k_cu_d94e85f94cuda3std3__420unreachable_sentinelE)
_ZN34_INTERNAL_3ed07db6_4_k_cu_d94e85f94cuda3std3__420unreachable_sentinelE:
	.zero		1
	.type		_ZN34_INTERNAL_3ed07db6_4_k_cu_d94e85f94cuda3std6ranges3__45__cpo5ssizeE,@object
	.size		_ZN34_INTERNAL_3ed07db6_4_k_cu_d94e85f94cuda3std6ranges3__45__cpo5ssizeE,(_ZN34_INTERNAL_3ed07db6_4_k_cu_d94e85f96thrust24THRUST_300001_SM_1000_NS12placeholders2_8E - _ZN34_INTERNAL_3ed07db6_4_k_cu_d94e85f94cuda3std6ranges3__45__cpo5ssizeE)
_ZN34_INTERNAL_3ed07db6_4_k_cu_d94e85f94cuda3std6ranges3__45__cpo5ssizeE:
	.zero		1
	.type		_ZN34_INTERNAL_3ed07db6_4_k_cu_d94e85f96thrust24THRUST_300001_SM_1000_NS12placeholders2_8E,@object
	.size		_ZN34_INTERNAL_3ed07db6_4_k_cu_d94e85f96thrust24THRUST_300001_SM_1000_NS12placeholders2_8E,(_ZN34_INTERNAL_3ed07db6_4_k_cu_d94e85f94cuda3std3__45__cpo5crendE - _ZN34_INTERNAL_3ed07db6_4_k_cu_d94e85f96thrust24THRUST_300001_SM_1000_NS12placeholders2_8E)
_ZN34_INTERNAL_3ed07db6_4_k_cu_d94e85f96thrust24THRUST_300001_SM_1000_NS12placeholders2_8E:
	.zero		1
	.type		_ZN34_INTERNAL_3ed07db6_4_k_cu_d94e85f94cuda3std3__45__cpo5crendE,@object
	.size		_ZN34_INTERNAL_3ed07db6_4_k_cu_d94e85f94cuda3std3__45__cpo5crendE,(_ZN34_INTERNAL_3ed07db6_4_k_cu_d94e85f94cuda3std6ranges3__45__cpo4prevE - _ZN34_INTERNAL_3ed07db6_4_k_cu_d94e85f94cuda3std3__45__cpo5crendE)
_ZN34_INTERNAL_3ed07db6_4_k_cu_d94e85f94cuda3std3__45__cpo5crendE:
	.zero		1
	.type		_ZN34_INTERNAL_3ed07db6_4_k_cu_d94e85f94cuda3std6ranges3__45__cpo4prevE,@object
	.size		_ZN34_INTERNAL_3ed07db6_4_k_cu_d94e85f94cuda3std6ranges3__45__cpo4prevE,(_ZN34_INTERNAL_3ed07db6_4_k_cu_d94e85f94cuda3std6ranges3__45__cpo9iter_moveE - _ZN34_INTERNAL_3ed07db6_4_k_cu_d94e85f94cuda3std6ranges3__45__cpo4prevE)
_ZN34_INTERNAL_3ed07db6_4_k_cu_d94e85f94cuda3std6ranges3__45__cpo4prevE:
	.zero		1
	.type		_ZN34_INTERNAL_3ed07db6_4_k_cu_d94e85f94cuda3std6ranges3__45__cpo9iter_moveE,@object
	.size		_ZN34_INTERNAL_3ed07db6_4_k_cu_d94e85f94cuda3std6ranges3__45__cpo9iter_moveE,(_ZN34_INTERNAL_3ed07db6_4_k_cu_d94e85f96thrust24THRUST_300001_SM_1000_NS6system6detail10sequential3seqE - _ZN34_INTERNAL_3ed07db6_4_k_cu_d94e85f94cuda3std6ranges3__45__cpo9iter_moveE)
_ZN34_INTERNAL_3ed07db6_4_k_cu_d94e85f94cuda3std6ranges3__45__cpo9iter_moveE:
	.zero		1
	.type		_ZN34_INTERNAL_3ed07db6_4_k_cu_d94e85f96thrust24THRUST_300001_SM_1000_NS6system6detail10sequential3seqE,@object
	.size		_ZN34_INTERNAL_3ed07db6_4_k_cu_d94e85f96thrust24THRUST_300001_SM_1000_NS6system6detail10sequential3seqE,(.L_31 - _ZN34_INTERNAL_3ed07db6_4_k_cu_d94e85f96thrust24THRUST_300001_SM_1000_NS6system6detail10sequential3seqE)
_ZN34_INTERNAL_3ed07db6_4_k_cu_d94e85f96thrust24THRUST_300001_SM_1000_NS6system6detail10sequential3seqE:
	.zero		1
.L_31:


//--------------------- .nv.shared._ZN3cub18CUB_300001_SM_10006detail6reduce18DeviceReduceKernelINS2_10policy_hubIfyN4cuda3std3__44plusIfEEE10Policy1000EN6thrust24THRUST_300001_SM_1000_NS6detail15normal_iteratorINSD_10device_ptrIfEEEEyS9_fNS7_10__identityEEEvT0_PT3_T1_NS0_13GridEvenShareISN_EET2_T4_ --------------------------
	.section	.nv.shared._ZN3cub18CUB_300001_SM_10006detail6reduce18DeviceReduceKernelINS2_10policy_hubIfyN4cuda3std3__44plusIfEEE10Policy1000EN6thrust24THRUST_300001_SM_1000_NS6detail15normal_iteratorINSD_10device_ptrIfEEEEyS9_fNS7_10__identityEEEvT0_PT3_T1_NS0_13GridEvenShareISN_EET2_T4_,"aw",@nobits
	.sectionflags	@""
	.align	4
.nv.shared._ZN3cub18CUB_300001_SM_10006detail6reduce18DeviceReduceKernelINS2_10policy_hubIfyN4cuda3std3__44plusIfEEE10Policy1000EN6thrust24THRUST_300001_SM_1000_NS6detail15normal_iteratorINSD_10device_ptrIfEEEEyS9_fNS7_10__identityEEEvT0_PT3_T1_NS0_13GridEvenShareISN_EET2_T4_:
	.zero		1068


//--------------------- .nv.shared._ZN3cub18CUB_300001_SM_10006detail6reduce28DeviceReduceSingleTileKernelINS2_10policy_hubIfyN4cuda3std3__44plusIfEEE10Policy1000EN6thrust24THRUST_300001_SM_1000_NS6detail15normal_iteratorINSD_10device_ptrIfEEEEPfyS9_ffNS7_10__identityEEEvT0_T1_T2_T3_T4_T6_ --------------------------
	.section	.nv.shared._ZN3cub18CUB_300001_SM_10006detail6reduce28DeviceReduceSingleTileKernelINS2_10policy_hubIfyN4cuda3std3__44plusIfEEE10Policy1000EN6thrust24THRUST_300001_SM_1000_NS6detail15normal_iteratorINSD_10device_ptrIfEEEEPfyS9_ffNS7_10__identityEEEvT0_T1_T2_T3_T4_T6_,"aw",@nobits
	.sectionflags	@""
	.align	4
.nv.shared._ZN3cub18CUB_300001_SM_10006detail6reduce28DeviceReduceSingleTileKernelINS2_10policy_hubIfyN4cuda3std3__44plusIfEEE10Policy1000EN6thrust24THRUST_300001_SM_1000_NS6detail15normal_iteratorINSD_10device_ptrIfEEEEPfyS9_ffNS7_10__identityEEEvT0_T1_T2_T3_T4_T6_:
	.zero		1068


//--------------------- .nv.shared._ZN3cub18CUB_300001_SM_10006detail6reduce28DeviceReduceSingleTileKernelINS2_10policy_hubIfjN4cuda3std3__44plusIfEEE10Policy1000EPfSC_iS9_ffNS7_10__identityEEEvT0_T1_T2_T3_T4_T6_ --------------------------
	.section	.nv.shared._ZN3cub18CUB_300001_SM_10006detail6reduce28DeviceReduceSingleTileKernelINS2_10policy_hubIfjN4cuda3std3__44plusIfEEE10Policy1000EPfSC_iS9_ffNS7_10__identityEEEvT0_T1_T2_T3_T4_T6_,"aw",@nobits
	.sectionflags	@""
	.align	4
.nv.shared._ZN3cub18CUB_300001_SM_10006detail6reduce28DeviceReduceSingleTileKernelINS2_10policy_hubIfjN4cuda3std3__44plusIfEEE10Policy1000EPfSC_iS9_ffNS7_10__identityEEEvT0_T1_T2_T3_T4_T6_:
	.zero		1108


//--------------------- .nv.shared._ZN3cub18CUB_300001_SM_10006detail6reduce18DeviceReduceKernelINS2_10policy_hubIfjN4cuda3std3__44plusIfEEE10Policy1000EN6thrust24THRUST_300001_SM_1000_NS6detail15normal_iteratorINSD_10device_ptrIfEEEEjS9_fNS7_10__identityEEEvT0_PT3_T1_NS0_13GridEvenShareISN_EET2_T4_ --------------------------
	.section	.nv.shared._ZN3cub18CUB_300001_SM_10006detail6reduce18DeviceReduceKernelINS2_10policy_hubIfjN4cuda3std3__44plusIfEEE10Policy1000EN6thrust24THRUST_300001_SM_1000_NS6detail15normal_iteratorINSD_10device_ptrIfEEEEjS9_fNS7_10__identityEEEvT0_PT3_T1_NS0_13GridEvenShareISN_EET2_T4_,"aw",@nobits
	.sectionflags	@""
	.align	4
.nv.shared._ZN3cub18CUB_300001_SM_10006detail6reduce18DeviceReduceKernelINS2_10policy_hubIfjN4cuda3std3__44plusIfEEE10Policy1000EN6thrust24THRUST_300001_SM_1000_NS6detail15normal_iteratorINSD_10device_ptrIfEEEEjS9_fNS7_10__identityEEEvT0_PT3_T1_NS0_13GridEvenShareISN_EET2_T4_:
	.zero		1108


//--------------------- .nv.shared._ZN3cub18CUB_300001_SM_10006detail6reduce28DeviceReduceSingleTileKernelINS2_10policy_hubIfjN4cuda3std3__44plusIfEEE10Policy1000EN6thrust24THRUST_300001_SM_1000_NS6detail15normal_iteratorINSD_10device_ptrIfEEEEPfjS9_ffNS7_10__identityEEEvT0_T1_T2_T3_T4_T6_ --------------------------
	.section	.nv.shared._ZN3cub18CUB_300001_SM_10006detail6reduce28DeviceReduceSingleTileKernelINS2_10policy_hubIfjN4cuda3std3__44plusIfEEE10Policy1000EN6thrust24THRUST_300001_SM_1000_NS6detail15normal_iteratorINSD_10device_ptrIfEEEEPfjS9_ffNS7_10__identityEEEvT0_T1_T2_T3_T4_T6_,"aw",@nobits
	.sectionflags	@""
	.align	4
.nv.shared._ZN3cub18CUB_300001_SM_10006detail6reduce28DeviceReduceSingleTileKernelINS2_10policy_hubIfjN4cuda3std3__44plusIfEEE10Policy1000EN6thrust24THRUST_300001_SM_1000_NS6detail15normal_iteratorINSD_10device_ptrIfEEEEPfjS9_ffNS7_10__identityEEEvT0_T1_T2_T3_T4_T6_:
	.zero		1108


//--------------------- .nv.shared._ZN3cub18CUB_300001_SM_10006detail6reduce28DeviceReduceSingleTileKernelINS2_10policy_hubIlyN4cuda3std3__44plusIlEEE10Policy1000EPlSC_iS9_llNS7_10__identityEEEvT0_T1_T2_T3_T4_T6_ --------------------------
	.section	.nv.shared._ZN3cub18CUB_300001_SM_10006detail6reduce28DeviceReduceSingleTileKernelINS2_10policy_hubIlyN4cuda3std3__44plusIlEEE10Policy1000EPlSC_iS9_llNS7_10__identityEEEvT0_T1_T2_T3_T4_T6_,"aw",@nobits
	.sectionflags	@""
	.align	8
.nv.shared._ZN3cub18CUB_300001_SM_10006detail6reduce28DeviceReduceSingleTileKernelINS2_10policy_hubIlyN4cuda3std3__44plusIlEEE10Policy1000EPlSC_iS9_llNS7_10__identityEEEvT0_T1_T2_T3_T4_T6_:
	.zero		1176


//--------------------- .nv.shared._ZN3cub18CUB_300001_SM_10006detail6reduce18DeviceReduceKernelINS2_10policy_hubIlyN4cuda3std3__44plusIlEEE10Policy1000EN6thrust24THRUST_300001_SM_1000_NS18transform_iteratorI16is_positive_gainNSD_6detail15normal_iteratorINSD_10device_ptrIfEEEEllEEyS9_lNS7_10__identityEEEvT0_PT3_T1_NS0_13GridEvenShareISQ_EET2_T4_ --------------------------
	.section	.nv.shared._ZN3cub18CUB_300001_SM_10006detail6reduce18DeviceReduceKernelINS2_10policy_hubIlyN4cuda3std3__44plusIlEEE10Policy1000EN6thrust24THRUST_300001_SM_1000_NS18transform_iteratorI16is_positive_gainNSD_6detail15normal_iteratorINSD_10device_ptrIfEEEEllEEyS9_lNS7_10__identityEEEvT0_PT3_T1_NS0_13GridEvenShareISQ_EET2_T4_,"aw",@nobits
	.sectionflags	@""
	.align	8
.nv.shared._ZN3cub18CUB_300001_SM_10006detail6reduce18DeviceReduceKernelINS2_10policy_hubIlyN4cuda3std3__44plusIlEEE10Policy1000EN6thrust24THRUST_300001_SM_1000_NS18transform_iteratorI16is_positive_gainNSD_6detail15normal_iteratorINSD_10device_ptrIfEEEEllEEyS9_lNS7_10__identityEEEvT0_PT3_T1_NS0_13GridEvenShareISQ_EET2_T4_:
	.zero		1176


//--------------------- .nv.shared._ZN3cub18CUB_300001_SM_10006detail6reduce28DeviceReduceSingleTileKernelINS2_10policy_hubIlyN4cuda3std3__44plusIlEEE10Policy1000EN6thrust24THRUST_300001_SM_1000_NS18transform_iteratorI16is_positive_gainNSD_6detail15normal_iteratorINSD_10device_ptrIfEEEEllEEPlyS9_llNS7_10__identityEEEvT0_T1_T2_T3_T4_T6_ --------------------------
	.section	.nv.shared._ZN3cub18CUB_300001_SM_10006detail6reduce28DeviceReduceSingleTileKernelINS2_10policy_hubIlyN4cuda3std3__44plusIlEEE10Policy1000EN6thrust24THRUST_300001_SM_1000_NS18transform_iteratorI16is_positive_gainNSD_6detail15normal_iteratorINSD_10device_ptrIfEEEEllEEPlyS9_llNS7_10__identityEEEvT0_T1_T2_T3_T4_T6_,"aw",@nobits
	.sectionflags	@""
	.align	8
.nv.shared._ZN3cub18CUB_300001_SM_10006detail6reduce28DeviceReduceSingleTileKernelINS2_10policy_hubIlyN4cuda3std3__44plusIlEEE10Policy1000EN6thrust24THRUST_300001_SM_1000_NS18transform_iteratorI16is_positive_gainNSD_6detail15normal_iteratorINSD_10device_ptrIfEEEEllEEPlyS9_llNS7_10__identityEEEvT0_T1_T2_T3_T4_T6_:
	.zero		1176


//--------------------- .nv.shared._ZN3cub18CUB_300001_SM_10006detail6reduce28DeviceReduceSingleTileKernelINS2_10policy_hubIljN4cuda3std3__44plusIlEEE10Policy1000EPlSC_iS9_llNS7_10__identityEEEvT0_T1_T2_T3_T4_T6_ --------------------------
	.section	.nv.shared._ZN3cub18CUB_300001_SM_10006detail6reduce28DeviceReduceSingleTileKernelINS2_10policy_hubIljN4cuda3std3__44plusIlEEE10Policy1000EPlSC_iS9_llNS7_10__identityEEEvT0_T1_T2_T3_T4_T6_,"aw",@nobits
	.sectionflags	@""
	.align	8
.nv.shared._ZN3cub18CUB_300001_SM_10006detail6reduce28DeviceReduceSingleTileKernelINS2_10policy_hubIljN4cuda3std3__44plusIlEEE10Policy1000EPlSC_iS9_llNS7_10__identityEEEvT0_T1_T2_T3_T4_T6_:
	.zero		1176


//--------------------- .nv.shared._ZN3cub18CUB_300001_SM_10006detail6reduce18DeviceReduceKernelINS2_10policy_hubIljN4cuda3std3__44plusIlEEE10Policy1000EN6thrust24THRUST_300001_SM_1000_NS18transform_iteratorI16is_positive_gainNSD_6detail15normal_iteratorINSD_10device_ptrIfEEEEllEEjS9_lNS7_10__identityEEEvT0_PT3_T1_NS0_13GridEvenShareISQ_EET2_T4_ --------------------------
	.section	.nv.shared._ZN3cub18CUB_300001_SM_10006detail6reduce18DeviceReduceKernelINS2_10policy_hubIljN4cuda3std3__44plusIlEEE10Policy1000EN6thrust24THRUST_300001_SM_1000_NS18transform_iteratorI16is_positive_gainNSD_6detail15normal_iteratorINSD_10device_ptrIfEEEEllEEjS9_lNS7_10__identityEEEvT0_PT3_T1_NS0_13GridEvenShareISQ_EET2_T4_,"aw",@nobits
	.sectionflags	@""
	.align	8
.nv.shared._ZN3cub18CUB_300001_SM_10006detail6reduce18DeviceReduceKernelINS2_10policy_hubIljN4cuda3std3__44plusIlEEE10Policy1000EN6thrust24THRUST_300001_SM_1000_NS18transform_iteratorI16is_positive_gainNSD_6detail15normal_iteratorINSD_10device_ptrIfEEEEllEEjS9_lNS7_10__identityEEEvT0_PT3_T1_NS0_13GridEvenShareISQ_EET2_T4_:
	.zero		1176


//--------------------- .nv.shared._ZN3cub18CUB_300001_SM_10006detail6reduce28DeviceReduceSingleTileKernelINS2_10policy_hubIljN4cuda3std3__44plusIlEEE10Policy1000EN6thrust24THRUST_300001_SM_1000_NS18transform_iteratorI16is_positive_gainNSD_6detail15normal_iteratorINSD_10device_ptrIfEEEEllEEPljS9_llNS7_10__identityEEEvT0_T1_T2_T3_T4_T6_ --------------------------
	.section	.nv.shared._ZN3cub18CUB_300001_SM_10006detail6reduce28DeviceReduceSingleTileKernelINS2_10policy_hubIljN4cuda3std3__44plusIlEEE10Policy1000EN6thrust24THRUST_300001_SM_1000_NS18transform_iteratorI16is_positive_gainNSD_6detail15normal_iteratorINSD_10device_ptrIfEEEEllEEPljS9_llNS7_10__identityEEEvT0_T1_T2_T3_T4_T6_,"aw",@nobits
	.sectionflags	@""
	.align	8
.nv.shared._ZN3cub18CUB_300001_SM_10006detail6reduce28DeviceReduceSingleTileKernelINS2_10policy_hubIljN4cuda3std3__44plusIlEEE10Policy1000EN6thrust24THRUST_300001_SM_1000_NS18transform_iteratorI16is_positive_gainNSD_6detail15normal_iteratorINSD_10device_ptrIfEEEEllEEPljS9_llNS7_10__identityEEEvT0_T1_T2_T3_T4_T6_:
	.zero		1176


//--------------------- .nv.constant0._ZN3cub18CUB_300001_SM_10006detail6reduce28DeviceReduceSingleTileKernelINS2_10policy_hubIfyN4cuda3std3__44plusIfEEE10Policy1000EPfSC_iS9_ffNS7_10__identityEEEvT0_T1_T2_T3_T4_T6_ --------------------------
	.section	.nv.constant0._ZN3cub18CUB_300001_SM_10006detail6reduce28DeviceReduceSingleTileKernelINS2_10policy_hubIfyN4cuda3std3__44plusIfEEE10Policy1000EPfSC_iS9_ffNS7_10__identityEEEvT0_T1_T2_T3_T4_T6_,"a",@progbits
	.sectionflags	@""
	.align	4
.nv.constant0._ZN3cub18CUB_300001_SM_10006detail6reduce28DeviceReduceSingleTileKernelINS2_10policy_hubIfyN4cuda3std3__44plusIfEEE10Policy1000EPfSC_iS9_ffNS7_10__identityEEEvT0_T1_T2_T3_T4_T6_:
	.zero		925


//--------------------- .nv.constant0._ZN3cub18CUB_300001_SM_10006detail6reduce18DeviceReduceKernelINS2_10policy_hubIfyN4cuda3std3__44plusIfEEE10Policy1000EN6thrust24THRUST_300001_SM_1000_NS6detail15normal_iteratorINSD_10device_ptrIfEEEEyS9_fNS7_10__identityEEEvT0_PT3_T1_NS0_13GridEvenShareISN_EET2_T4_ --------------------------
	.section	.nv.constant0._ZN3cub18CUB_300001_SM_10006detail6reduce18DeviceReduceKernelINS2_10policy_hubIfyN4cuda3std3__44plusIfEEE10Policy1000EN6thrust24THRUST_300001_SM_1000_NS6detail15normal_iteratorINSD_10device_ptrIfEEEEyS9_fNS7_10__identityEEEvT0_PT3_T1_NS0_13GridEvenShareISN_EET2_T4_,"a",@progbits
	.sectionflags	@""
	.align	4
.nv.constant0._ZN3cub18CUB_300001_SM_10006detail6reduce18DeviceReduceKernelINS2_10policy_hubIfyN4cuda3std3__44plusIfEEE10Policy1000EN6thrust24THRUST_300001_SM_1000_NS6detail15normal_iteratorINSD_10device_ptrIfEEEEyS9_fNS7_10__identityEEEvT0_PT3_T1_NS0_13GridEvenShareISN_EET2_T4_:
	.zero		994


//--------------------- .nv.constant0._ZN3cub18CUB_300001_SM_10006detail6reduce28DeviceReduceSingleTileKernelINS2_10policy_hubIfyN4cuda3std3__44plusIfEEE10Policy1000EN6thrust24THRUST_300001_SM_1000_NS6detail15normal_iteratorINSD_10device_ptrIfEEEEPfyS9_ffNS7_10__identityEEEvT0_T1_T2_T3_T4_T6_ --------------------------
	.section	.nv.constant0._ZN3cub18CUB_300001_SM_10006detail6reduce28DeviceReduceSingleTileKernelINS2_10policy_hubIfyN4cuda3std3__44plusIfEEE10Policy1000EN6thrust24THRUST_300001_SM_1000_NS6detail15normal_iteratorINSD_10device_ptrIfEEEEPfyS9_ffNS7_10__identityEEEvT0_T1_T2_T3_T4_T6_,"a",@progbits
	.sectionflags	@""
	.align	4
.nv.constant0._ZN3cub18CUB_300001_SM_10006detail6reduce28DeviceReduceSingleTileKernelINS2_10policy_hubIfyN4cuda3std3__44plusIfEEE10Policy1000EN6thrust24THRUST_300001_SM_1000_NS6detail15normal_iteratorINSD_10device_ptrIfEEEEPfyS9_ffNS7_10__identityEEEvT0_T1_T2_T3_T4_T6_:
	.zero		929


//--------------------- .nv.constant0._ZN3cub18CUB_300001_SM_10006detail6reduce28DeviceReduceSingleTileKernelINS2_10policy_hubIfjN4cuda3std3__44plusIfEEE10Policy1000EPfSC_iS9_ffNS7_10__identityEEEvT0_T1_T2_T3_T4_T6_ --------------------------
	.section	.nv.constant0._ZN3cub18CUB_300001_SM_10006detail6reduce28DeviceReduceSingleTileKernelINS2_10policy_hubIfjN4cuda3std3__44plusIfEEE10Policy1000EPfSC_iS9_ffNS7_10__identityEEEvT0_T1_T2_T3_T4_T6_,"a",@progbits
	.sectionflags	@""
	.align	4
.nv.constant0._ZN3cub18CUB_300001_SM_10006detail6reduce28DeviceReduceSingleTileKernelINS2_10policy_hubIfjN4cuda3std3__44plusIfEEE10Policy1000EPfSC_iS9_ffNS7_10__identityEEEvT0_T1_T2_T3_T4_T6_:
	.zero		925


//--------------------- .nv.constant0._ZN3cub18CUB_300001_SM_10006detail6reduce18DeviceReduceKernelINS2_10policy_hubIfjN4cuda3std3__44plusIfEEE10Policy1000EN6thrust24THRUST_300001_SM_1000_NS6detail15normal_iteratorINSD_10device_ptrIfEEEEjS9_fNS7_10__identityEEEvT0_PT3_T1_NS0_13GridEvenShareISN_EET2_T4_ --------------------------
	.section	.nv.constant0._ZN3cub18CUB_300001_SM_10006detail6reduce18DeviceReduceKernelINS2_10policy_hubIfjN4cuda3std3__44plusIfEEE10Policy1000EN6thrust24THRUST_300001_SM_1000_NS6detail15normal_iteratorINSD_10device_ptrIfEEEEjS9_fNS7_10__identityEEEvT0_PT3_T1_NS0_13GridEvenShareISN_EET2_T4_,"a",@progbits
	.sectionflags	@""
	.align	4
.nv.constant0._ZN3cub18CUB_300001_SM_10006detail6reduce18DeviceReduceKernelINS2_10policy_hubIfjN4cuda3std3__44plusIfEEE10Policy1000EN6thrust24THRUST_300001_SM_1000_NS6detail15normal_iteratorINSD_10device_ptrIfEEEEjS9_fNS7_10__identityEEEvT0_PT3_T1_NS0_13GridEvenShareISN_EET2_T4_:
	.zero		958


//--------------------- .nv.constant0._ZN3cub18CUB_300001_SM_10006detail6reduce28DeviceReduceSingleTileKernelINS2_10policy_hubIfjN4cuda3std3__44plusIfEEE10Policy1000EN6thrust24THRUST_300001_SM_1000_NS6detail15normal_iteratorINSD_10device_ptrIfEEEEPfjS9_ffNS7_10__identityEEEvT0_T1_T2_T3_T4_T6_ --------------------------
	.section	.nv.constant0._ZN3cub18CUB_300001_SM_10006detail6reduce28DeviceReduceSingleTileKernelINS2_10policy_hubIfjN4cuda3std3__44plusIfEEE10Policy1000EN6thrust24THRUST_300001_SM_1000_NS6detail15normal_iteratorINSD_10device_ptrIfEEEEPfjS9_ffNS7_10__identityEEEvT0_T1_T2_T3_T4_T6_,"a",@progbits
	.sectionflags	@""
	.align	4
.nv.constant0._ZN3cub18CUB_300001_SM_10006detail6reduce28DeviceReduceSingleTileKernelINS2_10policy_hubIfjN4cuda3std3__44plusIfEEE10Policy1000EN6thrust24THRUST_300001_SM_1000_NS6detail15normal_iteratorINSD_10device_ptrIfEEEEPfjS9_ffNS7_10__identityEEEvT0_T1_T2_T3_T4_T6_:
	.zero		925


//--------------------- .nv.constant0._ZN3cub18CUB_300001_SM_10006detail6reduce28DeviceReduceSingleTileKernelINS2_10policy_hubIlyN4cuda3std3__44plusIlEEE10Policy1000EPlSC_iS9_llNS7_10__identityEEEvT0_T1_T2_T3_T4_T6_ --------------------------
	.section	.nv.constant0._ZN3cub18CUB_300001_SM_10006detail6reduce28DeviceReduceSingleTileKernelINS2_10policy_hubIlyN4cuda3std3__44plusIlEEE10Policy1000EPlSC_iS9_llNS7_10__identityEEEvT0_T1_T2_T3_T4_T6_,"a",@progbits
	.sectionflags	@""
	.align	4
.nv.constant0._ZN3cub18CUB_300001_SM_10006detail6reduce28DeviceReduceSingleTileKernelINS2_10policy_hubIlyN4cuda3std3__44plusIlEEE10Policy1000EPlSC_iS9_llNS7_10__identityEEEvT0_T1_T2_T3_T4_T6_:
	.zero		929


//--------------------- .nv.constant0._ZN3cub18CUB_300001_SM_10006detail6reduce18DeviceReduceKernelINS2_10policy_hubIlyN4cuda3std3__44plusIlEEE10Policy1000EN6thrust24THRUST_300001_SM_1000_NS18transform_iteratorI16is_positive_gainNSD_6detail15normal_iteratorINSD_10device_ptrIfEEEEllEEyS9_lNS7_10__identityEEEvT0_PT3_T1_NS0_13GridEvenShareISQ_EET2_T4_ --------------------------
	.section	.nv.constant0._ZN3cub18CUB_300001_SM_10006detail6reduce18DeviceReduceKernelINS2_10policy_hubIlyN4cuda3std3__44plusIlEEE10Policy1000EN6thrust24THRUST_300001_SM_1000_NS18transform_iteratorI16is_positive_gainNSD_6detail15normal_iteratorINSD_10device_ptrIfEEEEllEEyS9_lNS7_10__identityEEEvT0_PT3_T1_NS0_13GridEvenShareISQ_EET2_T4_,"a",@progbits
	.sectionflags	@""
	.align	4
.nv.constant0._ZN3cub18CUB_300001_SM_10006detail6reduce18DeviceReduceKernelINS2_10policy_hubIlyN4cuda3std3__44plusIlEEE10Policy1000EN6thrust24THRUST_300001_SM_1000_NS18transform_iteratorI16is_positive_gainNSD_6detail15normal_iteratorINSD_10device_ptrIfEEEEllEEyS9_lNS7_10__identityEEEvT0_PT3_T1_NS0_13GridEvenShareISQ_EET2_T4_:
	.zero		1002


//--------------------- .nv.constant0._ZN3cub18CUB_300001_SM_10006detail6reduce28DeviceReduceSingleTileKernelINS2_10policy_hubIlyN4cuda3std3__44plusIlEEE10Policy1000EN6thrust24THRUST_300001_SM_1000_NS18transform_iteratorI16is_positive_gainNSD_6detail15normal_iteratorINSD_10device_ptrIfEEEEllEEPlyS9_llNS7_10__identityEEEvT0_T1_T2_T3_T4_T6_ --------------------------
	.section	.nv.constant0._ZN3cub18CUB_300001_SM_10006detail6reduce28DeviceReduceSingleTileKernelINS2_10policy_hubIlyN4cuda3std3__44plusIlEEE10Policy1000EN6thrust24THRUST_300001_SM_1000_NS18transform_iteratorI16is_positive_gainNSD_6detail15normal_iteratorINSD_10device_ptrIfEEEEllEEPlyS9_llNS7_10__identityEEEvT0_T1_T2_T3_T4_T6_,"a",@progbits
	.sectionflags	@""
	.align	4
.nv.constant0._ZN3cub18CUB_300001_SM_10006detail6reduce28DeviceReduceSingleTileKernelINS2_10policy_hubIlyN4cuda3std3__44plusIlEEE10Policy1000EN6thrust24THRUST_300001_SM_1000_NS18transform_iteratorI16is_positive_gainNSD_6detail15normal_iteratorINSD_10device_ptrIfEEEEllEEPlyS9_llNS7_10__identityEEEvT0_T1_T2_T3_T4_T6_:
	.zero		945


//--------------------- .nv.constant0._ZN3cub18CUB_300001_SM_10006detail6reduce28DeviceReduceSingleTileKernelINS2_10policy_hubIljN4cuda3std3__44plusIlEEE10Policy1000EPlSC_iS9_llNS7_10__identityEEEvT0_T1_T2_T3_T4_T6_ --------------------------
	.section	.nv.constant0._ZN3cub18CUB_300001_SM_10006detail6reduce28DeviceReduceSingleTileKernelINS2_10policy_hubIljN4cuda3std3__44plusIlEEE10Policy1000EPlSC_iS9_llNS7_10__identityEEEvT0_T1_T2_T3_T4_T6_,"a",@progbits
	.sectionflags	@""
	.align	4
.nv.constant0._ZN3cub18CUB_300001_SM_10006detail6reduce28DeviceReduceSingleTileKernelINS2_10policy_hubIljN4cuda3std3__44plusIlEEE10Policy1000EPlSC_iS9_llNS7_10__identityEEEvT0_T1_T2_T3_T4_T6_:
	.zero		929


//--------------------- .nv.constant0._ZN3cub18CUB_300001_SM_10006detail6reduce18DeviceReduceKernelINS2_10policy_hubIljN4cuda3std3__44plusIlEEE10Policy1000EN6thrust24THRUST_300001_SM_1000_NS18transform_iteratorI16is_positive_gainNSD_6detail15normal_iteratorINSD_10device_ptrIfEEEEllEEjS9_lNS7_10__identityEEEvT0_PT3_T1_NS0_13GridEvenShareISQ_EET2_T4_ --------------------------
	.section	.nv.constant0._ZN3cub18CUB_300001_SM_10006detail6reduce18DeviceReduceKernelINS2_10policy_hubIljN4cuda3std3__44plusIlEEE10Policy1000EN6thrust24THRUST_300001_SM_1000_NS18transform_iteratorI16is_positive_gainNSD_6detail15normal_iteratorINSD_10device_ptrIfEEEEllEEjS9_lNS7_10__identityEEEvT0_PT3_T1_NS0_13GridEvenShareISQ_EET2_T4_,"a",@progbits
	.sectionflags	@""
	.align	4
.nv.constant0._ZN3cub18CUB_300001_SM_10006detail6reduce18DeviceReduceKernelINS2_10policy_hubIljN4cuda3std3__44plusIlEEE10Policy1000EN6thrust24THRUST_300001_SM_1000_NS18transform_iteratorI16is_positive_gainNSD_6detail15normal_iteratorINSD_10device_ptrIfEEEEllEEjS9_lNS7_10__identityEEEvT0_PT3_T1_NS0_13GridEvenShareISQ_EET2_T4_:
	.zero		966


//--------------------- .nv.constant0._ZN3cub18CUB_300001_SM_10006detail6reduce28DeviceReduceSingleTileKernelINS2_10policy_hubIljN4cuda3std3__44plusIlEEE10Policy1000EN6thrust24THRUST_300001_SM_1000_NS18transform_iteratorI16is_positive_gainNSD_6detail15normal_iteratorINSD_10device_ptrIfEEEEllEEPljS9_llNS7_10__identityEEEvT0_T1_T2_T3_T4_T6_ --------------------------
	.section	.nv.constant0._ZN3cub18CUB_300001_SM_10006detail6reduce28DeviceReduceSingleTileKernelINS2_10policy_hubIljN4cuda3std3__44plusIlEEE10Policy1000EN6thrust24THRUST_300001_SM_1000_NS18transform_iteratorI16is_positive_gainNSD_6detail15normal_iteratorINSD_10device_ptrIfEEEEllEEPljS9_llNS7_10__identityEEEvT0_T1_T2_T3_T4_T6_,"a",@progbits
	.sectionflags	@""
	.align	4
.nv.constant0._ZN3cub18CUB_300001_SM_10006detail6reduce28DeviceReduceSingleTileKernelINS2_10policy_hubIljN4cuda3std3__44plusIlEEE10Policy1000EN6thrust24THRUST_300001_SM_1000_NS18transform_iteratorI16is_positive_gainNSD_6detail15normal_iteratorINSD_10device_ptrIfEEEEllEEPljS9_llNS7_10__identityEEEvT0_T1_T2_T3_T4_T6_:
	.zero		937


//--------------------- .nv.constant0._ZN3cub18CUB_300001_SM_10006detail9transform16transform_kernelINS2_10policy_hubILb1EN4cuda3std3__45tupleIJN6thrust24THRUST_300001_SM_1000_NS6detail15normal_iteratorINSA_10device_ptrIfEEEESF_EEEE10policy1000El18daily_gain_functorSF_JPfSK_EEEvT0_iT1_T2_DpNS2_10kernel_argIT3_EE --------------------------
	.section	.nv.constant0._ZN3cub18CUB_300001_SM_10006detail9transform16transform_kernelINS2_10policy_hubILb1EN4cuda3std3__45tupleIJN6thrust24THRUST_300001_SM_1000_NS6detail15normal_iteratorINSA_10device_ptrIfEEEESF_EEEE10policy1000El18daily_gain_functorSF_JPfSK_EEEvT0_iT1_T2_DpNS2_10kernel_argIT3_EE,"a",@progbits
	.sectionflags	@""
	.align	4
.nv.constant0._ZN3cub18CUB_300001_SM_10006detail9transform16transform_kernelINS2_10policy_hubILb1EN4cuda3std3__45tupleIJN6thrust24THRUST_300001_SM_1000_NS6detail15normal_iteratorINSA_10device_ptrIfEEEESF_EEEE10policy1000El18daily_gain_functorSF_JPfSK_EEEvT0_iT1_T2_DpNS2_10kernel_argIT3_EE:
	.zero		952


//--------------------- .nv.constant0._ZN3cub18CUB_300001_SM_10006detail9transform16transform_kernelINS2_10policy_hubILb1EN4cuda3std3__45tupleIJN6thrust24THRUST_300001_SM_1000_NS6detail15normal_iteratorINSA_10device_ptrIfEEEESF_EEEE10policy1000Ei18daily_gain_functorSF_JPfSK_EEEvT0_iT1_T2_DpNS2_10kernel_argIT3_EE --------------------------
	.section	.nv.constant0._ZN3cub18CUB_300001_SM_10006detail9transform16transform_kernelINS2_10policy_hubILb1EN4cuda3std3__45tupleIJN6thrust24THRUST_300001_SM_1000_NS6detail15normal_iteratorINSA_10device_ptrIfEEEESF_EEEE10policy1000Ei18daily_gain_functorSF_JPfSK_EEEvT0_iT1_T2_DpNS2_10kernel_argIT3_EE,"a",@progbits
	.sectionflags	@""
	.align	4
.nv.constant0._ZN3cub18CUB_300001_SM_10006detail9transform16transform_kernelINS2_10policy_hubILb1EN4cuda3std3__45tupleIJN6thrust24THRUST_300001_SM_1000_NS6detail15normal_iteratorINSA_10device_ptrIfEEEESF_EEEE10policy1000Ei18daily_gain_functorSF_JPfSK_EEEvT0_iT1_T2_DpNS2_10kernel_argIT3_EE:
	.zero		952


//--------------------- .nv.constant0._ZN3cub18CUB_300001_SM_10006detail8for_each13static_kernelINS2_12policy_hub_t12policy_500_tElN6thrust24THRUST_300001_SM_1000_NS8cuda_cub11__transform17unary_transform_fINS7_6detail15normal_iteratorINS7_10device_ptrIfEEEESF_NS9_14no_stencil_tagENS8_9__replace10constant_fIfEE16is_negative_gainEEEEvT0_T1_ --------------------------
	.section	.nv.constant0._ZN3cub18CUB_300001_SM_10006detail8for_each13static_kernelINS2_12policy_hub_t12policy_500_tElN6thrust24THRUST_300001_SM_1000_NS8cuda_cub11__transform17unary_transform_fINS7_6detail15normal_iteratorINS7_10device_ptrIfEEEESF_NS9_14no_stencil_tagENS8_9__replace10constant_fIfEE16is_negative_gainEEEEvT0_T1_,"a",@progbits
	.sectionflags	@""
	.align	4
.nv.constant0._ZN3cub18CUB_300001_SM_10006detail8for_each13static_kernelINS2_12policy_hub_t12policy_500_tElN6thrust24THRUST_300001_SM_1000_NS8cuda_cub11__transform17unary_transform_fINS7_6detail15normal_iteratorINS7_10device_ptrIfEEEESF_NS9_14no_stencil_tagENS8_9__replace10constant_fIfEE16is_negative_gainEEEEvT0_T1_:
	.zero		928


//--------------------- .nv.constant0._ZN3cub18CUB_300001_SM_10006detail8for_each13static_kernelINS2_12policy_hub_t12policy_500_tEmN6thrust24THRUST_300001_SM_1000_NS8cuda_cub20__uninitialized_fill7functorINS7_10device_ptrIfEEfEEEEvT0_T1_ --------------------------
	.section	.nv.constant0._ZN3cub18CUB_300001_SM_10006detail8for_each13static_kernelINS2_12policy_hub_t12policy_500_tEmN6thrust24THRUST_300001_SM_1000_NS8cuda_cub20__uninitialized_fill7functorINS7_10device_ptrIfEEfEEEEvT0_T1_,"a",@progbits
	.sectionflags	@""
	.align	4
.nv.constant0._ZN3cub18CUB_300001_SM_10006detail8for_each13static_kernelINS2_12policy_hub_t12policy_500_tEmN6thrust24THRUST_300001_SM_1000_NS8cuda_cub20__uninitialized_fill7functorINS7_10device_ptrIfEEfEEEEvT0_T1_:
	.zero		920


//--------------------- .nv.constant0._ZN3cub18CUB_300001_SM_10006detail11EmptyKernelIvEEvv --------------------------
	.section	.nv.constant0._ZN3cub18CUB_300001_SM_10006detail11EmptyKernelIvEEvv,"a",@progbits
	.sectionflags	@""
	.align	4
.nv.constant0._ZN3cub18CUB_300001_SM_10006detail11EmptyKernelIvEEvv:
	.zero		896


//--------------------- SYMBOLS --------------------------

	.type		.nv.reservedSmem.offset0,@object
	.size		.nv.reservedSmem.offset0,0x4
	.type		.nv.reservedSmem.cap,@object
	.size		.nv.reservedSmem.cap,0x4
